//
// Generated by NVIDIA NVVM Compiler
//
// Compiler Build ID: CL-36424714
// Cuda compilation tools, release 13.0, V13.0.88
// Based on NVVM 20.0.0
//

.version 9.0
.target sm_100
.address_size 64

	// .globl	rmsnorm_forward_kernel
// _ZZ22rmsnorm_forward_kernelE11shared_sum2 has been demoted
// _ZZ23rmsnorm_backward_kernelE11shared_sum2 has been demoted
.global .align 1 .b8 _ZN34_INTERNAL_049792d0_4_k_cu_f27a55504cuda3std3__436_GLOBAL__N__049792d0_4_k_cu_f27a55506ignoreE[1];
.global .align 1 .b8 _ZN34_INTERNAL_049792d0_4_k_cu_f27a55504cuda3std3__45__cpo5beginE[1];
.global .align 1 .b8 _ZN34_INTERNAL_049792d0_4_k_cu_f27a55504cuda3std3__45__cpo3endE[1];
.global .align 1 .b8 _ZN34_INTERNAL_049792d0_4_k_cu_f27a55504cuda3std3__45__cpo6cbeginE[1];
.global .align 1 .b8 _ZN34_INTERNAL_049792d0_4_k_cu_f27a55504cuda3std3__45__cpo4cendE[1];
.global .align 1 .b8 _ZN34_INTERNAL_049792d0_4_k_cu_f27a55504cuda3std3__419piecewise_constructE[1];
.global .align 1 .b8 _ZN34_INTERNAL_049792d0_4_k_cu_f27a55504cuda3std3__48in_placeE[1];
.global .align 1 .b8 _ZN34_INTERNAL_049792d0_4_k_cu_f27a55504cuda3std6ranges3__45__cpo4swapE[1];
.global .align 1 .b8 _ZN34_INTERNAL_049792d0_4_k_cu_f27a55504cuda3std6ranges3__45__cpo9iter_moveE[1];
.global .align 1 .b8 _ZN34_INTERNAL_049792d0_4_k_cu_f27a55504cuda3std6ranges3__45__cpo7advanceE[1];
.extern .shared .align 16 .b8 shared[];

.visible .entry rmsnorm_forward_kernel(
	.param .u64 .ptr .align 1 rmsnorm_forward_kernel_param_0,
	.param .u64 .ptr .align 1 rmsnorm_forward_kernel_param_1,
	.param .u64 .ptr .align 1 rmsnorm_forward_kernel_param_2,
	.param .u64 .ptr .align 1 rmsnorm_forward_kernel_param_3,
	.param .u64 .ptr .align 1 rmsnorm_forward_kernel_param_4,
	.param .u32 rmsnorm_forward_kernel_param_5,
	.param .u32 rmsnorm_forward_kernel_param_6
)
{
	.reg .pred 	%p<22>;
	.reg .b32 	%r<41>;
	.reg .b32 	%f<43>;
	.reg .b64 	%rd<24>;
	// demoted variable
	.shared .align 4 .b8 _ZZ22rmsnorm_forward_kernelE11shared_sum2[128];
	ld.param.u64 	%rd4, [rmsnorm_forward_kernel_param_0];
	ld.param.u64 	%rd5, [rmsnorm_forward_kernel_param_1];
	ld.param.u64 	%rd6, [rmsnorm_forward_kernel_param_2];
	ld.param.u64 	%rd7, [rmsnorm_forward_kernel_param_3];
	ld.param.u64 	%rd8, [rmsnorm_forward_kernel_param_4];
	ld.param.u32 	%r9, [rmsnorm_forward_kernel_param_6];
	cvta.to.global.u64 	%rd9, %rd8;
	mov.u32 	%r1, %ntid.x;
	mov.u32 	%r40, %tid.x;
	and.b32  	%r3, %r40, 31;
	mov.u32 	%r4, %ctaid.x;
	mul.lo.s32 	%r10, %r9, %r4;
	cvt.s64.s32 	%rd1, %r10;
	mul.wide.s32 	%rd10, %r10, 4;
	add.s64 	%rd2, %rd9, %rd10;
	setp.ge.s32 	%p1, %r40, %r9;
	mov.f32 	%f41, 0f00000000;
	@%p1 bra 	$L__BB0_3;
	mov.f32 	%f41, 0f00000000;
	mov.u32 	%r39, %r40;
$L__BB0_2:
	mul.wide.s32 	%rd11, %r39, 4;
	add.s64 	%rd12, %rd2, %rd11;
	ld.global.nc.f32 	%f10, [%rd12];
	fma.rn.f32 	%f41, %f10, %f10, %f41;
	add.s32 	%r39, %r39, %r1;
	setp.lt.s32 	%p2, %r39, %r9;
	@%p2 bra 	$L__BB0_2;
$L__BB0_3:
	mov.b32 	%r11, %f41;
	shfl.sync.bfly.b32	%r12|%p3, %r11, 16, 31, -1;
	mov.b32 	%f12, %r12;
	add.f32 	%f13, %f41, %f12;
	mov.b32 	%r13, %f13;
	shfl.sync.bfly.b32	%r14|%p4, %r13, 8, 31, -1;
	mov.b32 	%f14, %r14;
	add.f32 	%f15, %f13, %f14;
	mov.b32 	%r15, %f15;
	shfl.sync.bfly.b32	%r16|%p5, %r15, 4, 31, -1;
	mov.b32 	%f16, %r16;
	add.f32 	%f17, %f15, %f16;
	mov.b32 	%r17, %f17;
	shfl.sync.bfly.b32	%r18|%p6, %r17, 2, 31, -1;
	mov.b32 	%f18, %r18;
	add.f32 	%f19, %f17, %f18;
	mov.b32 	%r19, %f19;
	shfl.sync.bfly.b32	%r20|%p7, %r19, 1, 31, -1;
	mov.b32 	%f20, %r20;
	add.f32 	%f21, %f19, %f20;
	shr.u32 	%r21, %r40, 3;
	and.b32  	%r22, %r21, 124;
	mov.u32 	%r23, _ZZ22rmsnorm_forward_kernelE11shared_sum2;
	add.s32 	%r24, %r23, %r22;
	st.shared.f32 	[%r24], %f21;
	bar.sync 	0;
	shr.u32 	%r25, %r1, 5;
	setp.ge.u32 	%p8, %r3, %r25;
	mov.f32 	%f42, 0f00000000;
	@%p8 bra 	$L__BB0_5;
	shl.b32 	%r26, %r3, 2;
	add.s32 	%r28, %r23, %r26;
	ld.shared.f32 	%f42, [%r28];
$L__BB0_5:
	mov.b32 	%r29, %f42;
	shfl.sync.bfly.b32	%r30|%p9, %r29, 16, 31, -1;
	mov.b32 	%f22, %r30;
	add.f32 	%f23, %f42, %f22;
	mov.b32 	%r31, %f23;
	shfl.sync.bfly.b32	%r32|%p10, %r31, 8, 31, -1;
	mov.b32 	%f24, %r32;
	add.f32 	%f25, %f23, %f24;
	mov.b32 	%r33, %f25;
	shfl.sync.bfly.b32	%r34|%p11, %r33, 4, 31, -1;
	mov.b32 	%f26, %r34;
	add.f32 	%f27, %f25, %f26;
	mov.b32 	%r35, %f27;
	shfl.sync.bfly.b32	%r36|%p12, %r35, 2, 31, -1;
	mov.b32 	%f28, %r36;
	add.f32 	%f29, %f27, %f28;
	mov.b32 	%r37, %f29;
	shfl.sync.bfly.b32	%r38|%p13, %r37, 1, 31, -1;
	mov.b32 	%f30, %r38;
	add.f32 	%f31, %f29, %f30;
	cvt.rn.f32.s32 	%f32, %r9;
	div.rn.f32 	%f6, %f31, %f32;
	add.f32 	%f33, %f6, 0f3727C5AC;
	rsqrt.approx.f32 	%f7, %f33;
	setp.ne.s32 	%p14, %r40, 0;
	setp.eq.s64 	%p15, %rd5, 0;
	or.pred  	%p16, %p14, %p15;
	@%p16 bra 	$L__BB0_7;
	mul.wide.u32 	%rd14, %r4, 4;
	add.s64 	%rd13, %rd5, %rd14;
	// begin inline asm
	st.global.cs.f32 [%rd13], %f6;
	// end inline asm
$L__BB0_7:
	setp.ne.s32 	%p17, %r40, 0;
	setp.eq.s64 	%p18, %rd6, 0;
	or.pred  	%p19, %p17, %p18;
	@%p19 bra 	$L__BB0_9;
	mul.wide.u32 	%rd16, %r4, 4;
	add.s64 	%rd15, %rd6, %rd16;
	// begin inline asm
	st.global.cs.f32 [%rd15], %f7;
	// end inline asm
$L__BB0_9:
	setp.ge.s32 	%p20, %r40, %r9;
	@%p20 bra 	$L__BB0_12;
	cvta.to.global.u64 	%rd3, %rd7;
$L__BB0_11:
	cvt.s64.s32 	%rd18, %r40;
	mul.wide.s32 	%rd19, %r40, 4;
	add.s64 	%rd20, %rd2, %rd19;
	ld.global.nc.f32 	%f37, [%rd20];
	mul.f32 	%f38, %f7, %f37;
	add.s64 	%rd21, %rd18, %rd1;
	shl.b64 	%rd22, %rd21, 2;
	add.s64 	%rd17, %rd4, %rd22;
	add.s64 	%rd23, %rd3, %rd19;
	ld.global.nc.f32 	%f39, [%rd23];
	mul.f32 	%f36, %f38, %f39;
	// begin inline asm
	st.global.cs.f32 [%rd17], %f36;
	// end inline asm
	add.s32 	%r40, %r40, %r1;
	setp.lt.s32 	%p21, %r40, %r9;
	@%p21 bra 	$L__BB0_11;
$L__BB0_12:
	ret;

}
	// .globl	rmsnorm_backward_kernel
.visible .entry rmsnorm_backward_kernel(
	.param .u64 .ptr .align 1 rmsnorm_backward_kernel_param_0,
	.param .u64 .ptr .align 1 rmsnorm_backward_kernel_param_1,
	.param .u64 .ptr .align 1 rmsnorm_backward_kernel_param_2,
	.param .u64 .ptr .align 1 rmsnorm_backward_kernel_param_3,
	.param .u64 .ptr .align 1 rmsnorm_backward_kernel_param_4,
	.param .u64 .ptr .align 1 rmsnorm_backward_kernel_param_5,
	.param .u64 .ptr .align 1 rmsnorm_backward_kernel_param_6,
	.param .u32 rmsnorm_backward_kernel_param_7,
	.param .u32 rmsnorm_backward_kernel_param_8
)
{
	.reg .pred 	%p<33>;
	.reg .b32 	%r<79>;
	.reg .b32 	%f<119>;
	.reg .b64 	%rd<36>;
	// demoted variable
	.shared .align 4 .b8 _ZZ23rmsnorm_backward_kernelE11shared_sum2[128];
	ld.param.u64 	%rd8, [rmsnorm_backward_kernel_param_0];
	ld.param.u64 	%rd9, [rmsnorm_backward_kernel_param_1];
	ld.param.u64 	%rd10, [rmsnorm_backward_kernel_param_2];
	ld.param.u64 	%rd11, [rmsnorm_backward_kernel_param_3];
	ld.param.u64 	%rd12, [rmsnorm_backward_kernel_param_4];
	ld.param.u64 	%rd13, [rmsnorm_backward_kernel_param_5];
	ld.param.u64 	%rd14, [rmsnorm_backward_kernel_param_6];
	ld.param.u32 	%r20, [rmsnorm_backward_kernel_param_8];
	cvta.to.global.u64 	%rd1, %rd12;
	cvta.to.global.u64 	%rd2, %rd14;
	cvta.to.global.u64 	%rd3, %rd13;
	mov.u32 	%r1, %ntid.x;
	mov.u32 	%r78, %tid.x;
	and.b32  	%r3, %r78, 31;
	mov.u32 	%r4, %ctaid.x;
	mul.lo.s32 	%r21, %r20, %r4;
	cvt.s64.s32 	%rd4, %r21;
	setp.ge.s32 	%p1, %r78, %r20;
	@%p1 bra 	$L__BB1_6;
	shl.b32 	%r5, %r1, 2;
	mov.u32 	%r75, %r78;
$L__BB1_2:
	.pragma "nounroll";
	shl.b32 	%r22, %r75, 2;
	mov.u32 	%r23, shared;
	add.s32 	%r7, %r23, %r22;
	mov.b32 	%r24, 0;
	st.shared.u32 	[%r7], %r24;
	add.s32 	%r8, %r75, %r1;
	setp.ge.s32 	%p2, %r8, %r20;
	@%p2 bra 	$L__BB1_6;
	add.s32 	%r9, %r7, %r5;
	mov.b32 	%r25, 0;
	st.shared.u32 	[%r9], %r25;
	add.s32 	%r10, %r8, %r1;
	setp.ge.s32 	%p3, %r10, %r20;
	@%p3 bra 	$L__BB1_6;
	add.s32 	%r11, %r9, %r5;
	mov.b32 	%r26, 0;
	st.shared.u32 	[%r11], %r26;
	add.s32 	%r12, %r10, %r1;
	setp.ge.s32 	%p4, %r12, %r20;
	@%p4 bra 	$L__BB1_6;
	add.s32 	%r27, %r11, %r5;
	mov.b32 	%r28, 0;
	st.shared.u32 	[%r27], %r28;
	add.s32 	%r75, %r12, %r1;
	setp.lt.s32 	%p5, %r75, %r20;
	@%p5 bra 	$L__BB1_2;
$L__BB1_6:
	bar.sync 	0;
	cvta.to.global.u64 	%rd15, %rd10;
	mul.wide.u32 	%rd16, %r4, 4;
	add.s64 	%rd17, %rd15, %rd16;
	ld.global.nc.f32 	%f16, [%rd17];
	add.f32 	%f1, %f16, 0f3727C5AC;
	abs.f32 	%f2, %f1;
	setp.eq.f32 	%p6, %f1, 0f3F800000;
	mov.f32 	%f115, 0f3F800000;
	@%p6 bra 	$L__BB1_13;
	setp.num.f32 	%p7, %f2, %f2;
	@%p7 bra 	$L__BB1_9;
	mov.f32 	%f73, 0fBFC00000;
	add.rn.f32 	%f115, %f1, %f73;
	bra.uni 	$L__BB1_13;
$L__BB1_9:
	setp.neu.f32 	%p8, %f1, 0f00000000;
	setp.neu.f32 	%p9, %f2, 0f7F800000;
	and.pred  	%p10, %p8, %p9;
	@%p10 bra 	$L__BB1_11;
	add.f32 	%f72, %f1, %f1;
	mov.b32 	%r38, %f72;
	and.b32  	%r39, %r38, 2147483647;
	xor.b32  	%r40, %r39, 2139095040;
	mov.b32 	%f115, %r40;
	bra.uni 	$L__BB1_13;
$L__BB1_11:
	setp.lt.f32 	%p11, %f2, 0f00800000;
	mul.f32 	%f17, %f2, 0f4B800000;
	selp.f32 	%f18, %f17, %f2, %p11;
	mov.b32 	%r29, %f18;
	add.s32 	%r30, %r29, -1060439283;
	and.b32  	%r31, %r30, -8388608;
	sub.s32 	%r32, %r29, %r31;
	mov.b32 	%f19, %r32;
	cvt.rn.f32.s32 	%f20, %r31;
	selp.f32 	%f21, 0fC1C00000, 0f00000000, %p11;
	fma.rn.f32 	%f22, %f20, 0f34000000, %f21;
	add.f32 	%f23, %f19, 0fBF800000;
	add.f32 	%f24, %f19, 0f3F800000;
	rcp.approx.ftz.f32 	%f25, %f24;
	add.f32 	%f26, %f23, %f23;
	mul.f32 	%f27, %f26, %f25;
	mul.f32 	%f28, %f27, %f27;
	neg.f32 	%f29, %f27;
	sub.f32 	%f30, %f23, %f27;
	add.f32 	%f31, %f30, %f30;
	fma.rn.f32 	%f32, %f29, %f23, %f31;
	mul.rn.f32 	%f33, %f25, %f32;
	fma.rn.f32 	%f34, %f28, 0f3A2C32E4, 0f3B52E7DB;
	fma.rn.f32 	%f35, %f34, %f28, 0f3C93BB73;
	fma.rn.f32 	%f36, %f35, %f28, 0f3DF6384F;
	mul.rn.f32 	%f37, %f36, %f28;
	fma.rn.f32 	%f38, %f27, 0f3FB8AA3B, %f22;
	mul.f32 	%f39, %f37, 0f40400000;
	sub.f32 	%f40, %f22, %f38;
	fma.rn.f32 	%f41, %f27, 0f3FB8AA3B, %f40;
	fma.rn.f32 	%f42, %f33, 0f3FB8AA3B, %f41;
	fma.rn.f32 	%f43, %f27, 0f32A55E34, %f42;
	fma.rn.f32 	%f44, %f39, %f33, %f43;
	fma.rn.f32 	%f45, %f37, %f27, %f44;
	add.rn.f32 	%f46, %f38, %f45;
	mov.f32 	%f47, 0fBFC00000;
	mul.rn.f32 	%f48, %f46, %f47;
	cvt.rni.f32.f32 	%f49, %f48;
	sub.f32 	%f50, %f48, %f49;
	neg.f32 	%f51, %f48;
	fma.rn.f32 	%f52, %f46, 0fBFC00000, %f51;
	neg.f32 	%f53, %f38;
	add.rn.f32 	%f54, %f46, %f53;
	neg.f32 	%f55, %f54;
	add.rn.f32 	%f56, %f45, %f55;
	fma.rn.f32 	%f57, %f56, 0fBFC00000, %f52;
	add.f32 	%f58, %f50, %f57;
	setp.gt.f32 	%p12, %f49, 0f00000000;
	selp.b32 	%r33, 0, -2097152000, %p12;
	setp.geu.f32 	%p13, %f1, 0f00000000;
	setp.lt.f32 	%p14, %f48, 0f00000000;
	selp.f32 	%f59, 0f00000000, 0f7F800000, %p14;
	abs.f32 	%f60, %f48;
	setp.gt.f32 	%p15, %f60, 0f43180000;
	cvt.rzi.s32.f32 	%r34, %f49;
	shl.b32 	%r35, %r34, 23;
	sub.s32 	%r36, %r35, %r33;
	mov.b32 	%f61, %r36;
	add.s32 	%r37, %r33, 2130706432;
	mov.b32 	%f62, %r37;
	fma.rn.f32 	%f63, %f58, 0f391FCB8E, 0f3AAF85ED;
	fma.rn.f32 	%f64, %f63, %f58, 0f3C1D9856;
	fma.rn.f32 	%f65, %f64, %f58, 0f3D6357BB;
	fma.rn.f32 	%f66, %f65, %f58, 0f3E75FDEC;
	fma.rn.f32 	%f67, %f66, %f58, 0f3F317218;
	fma.rn.f32 	%f68, %f67, %f58, 0f3F800000;
	mul.f32 	%f69, %f68, %f62;
	mul.f32 	%f70, %f69, %f61;
	selp.f32 	%f115, %f59, %f70, %p15;
	@%p13 bra 	$L__BB1_13;
	mov.f32 	%f115, 0f7FFFFFFF;
$L__BB1_13:
	shl.b64 	%rd18, %rd4, 2;
	add.s64 	%rd5, %rd1, %rd18;
	add.s64 	%rd6, %rd3, %rd18;
	setp.ge.s32 	%p16, %r78, %r20;
	mov.f32 	%f117, 0f00000000;
	@%p16 bra 	$L__BB1_16;
	mov.f32 	%f117, 0f00000000;
	mov.u32 	%r76, %r78;
$L__BB1_15:
	mul.wide.s32 	%rd19, %r76, 4;
	add.s64 	%rd20, %rd5, %rd19;
	ld.global.nc.f32 	%f76, [%rd20];
	add.s64 	%rd21, %rd6, %rd19;
	ld.global.nc.f32 	%f77, [%rd21];
	mul.f32 	%f78, %f76, %f77;
	add.s64 	%rd22, %rd2, %rd19;
	ld.global.nc.f32 	%f79, [%rd22];
	fma.rn.f32 	%f117, %f78, %f79, %f117;
	add.s32 	%r76, %r76, %r1;
	setp.lt.s32 	%p17, %r76, %r20;
	@%p17 bra 	$L__BB1_15;
$L__BB1_16:
	mov.b32 	%r41, %f117;
	shfl.sync.bfly.b32	%r42|%p18, %r41, 16, 31, -1;
	mov.b32 	%f81, %r42;
	add.f32 	%f82, %f117, %f81;
	mov.b32 	%r43, %f82;
	shfl.sync.bfly.b32	%r44|%p19, %r43, 8, 31, -1;
	mov.b32 	%f83, %r44;
	add.f32 	%f84, %f82, %f83;
	mov.b32 	%r45, %f84;
	shfl.sync.bfly.b32	%r46|%p20, %r45, 4, 31, -1;
	mov.b32 	%f85, %r46;
	add.f32 	%f86, %f84, %f85;
	mov.b32 	%r47, %f86;
	shfl.sync.bfly.b32	%r48|%p21, %r47, 2, 31, -1;
	mov.b32 	%f87, %r48;
	add.f32 	%f88, %f86, %f87;
	mov.b32 	%r49, %f88;
	shfl.sync.bfly.b32	%r50|%p22, %r49, 1, 31, -1;
	mov.b32 	%f89, %r50;
	add.f32 	%f90, %f88, %f89;
	shr.u32 	%r51, %r78, 3;
	and.b32  	%r52, %r51, 124;
	mov.u32 	%r53, _ZZ23rmsnorm_backward_kernelE11shared_sum2;
	add.s32 	%r54, %r53, %r52;
	st.shared.f32 	[%r54], %f90;
	bar.sync 	0;
	shr.u32 	%r55, %r1, 5;
	setp.ge.u32 	%p23, %r3, %r55;
	mov.f32 	%f118, 0f00000000;
	@%p23 bra 	$L__BB1_18;
	shl.b32 	%r56, %r3, 2;
	add.s32 	%r58, %r53, %r56;
	ld.shared.f32 	%f118, [%r58];
$L__BB1_18:
	setp.lt.s32 	%p24, %r78, %r20;
	mov.b32 	%r59, %f118;
	shfl.sync.bfly.b32	%r60|%p25, %r59, 16, 31, -1;
	mov.b32 	%f91, %r60;
	add.f32 	%f92, %f118, %f91;
	mov.b32 	%r61, %f92;
	shfl.sync.bfly.b32	%r62|%p26, %r61, 8, 31, -1;
	mov.b32 	%f93, %r62;
	add.f32 	%f94, %f92, %f93;
	mov.b32 	%r63, %f94;
	shfl.sync.bfly.b32	%r64|%p27, %r63, 4, 31, -1;
	mov.b32 	%f95, %r64;
	add.f32 	%f96, %f94, %f95;
	mov.b32 	%r65, %f96;
	shfl.sync.bfly.b32	%r66|%p28, %r65, 2, 31, -1;
	mov.b32 	%f97, %r66;
	add.f32 	%f98, %f96, %f97;
	mov.b32 	%r67, %f98;
	shfl.sync.bfly.b32	%r68|%p29, %r67, 1, 31, -1;
	mov.b32 	%f99, %r68;
	add.f32 	%f14, %f98, %f99;
	@%p24 bra 	$L__BB1_19;
	bra.uni 	$L__BB1_21;
$L__BB1_19:
	cvta.to.global.u64 	%rd23, %rd11;
	add.s64 	%rd25, %rd23, %rd16;
	ld.global.nc.f32 	%f11, [%rd25];
	mul.f32 	%f100, %f115, 0f3F000000;
	mul.f32 	%f101, %f100, %f14;
	cvt.rn.f32.u32 	%f102, %r20;
	div.rn.f32 	%f103, %f101, %f102;
	add.f32 	%f12, %f103, %f103;
	mov.u32 	%r70, shared;
	mov.u32 	%r77, %r78;
$L__BB1_20:
	cvt.s64.s32 	%rd27, %r77;
	mul.wide.s32 	%rd28, %r77, 4;
	add.s64 	%rd29, %rd6, %rd28;
	ld.global.nc.f32 	%f105, [%rd29];
	mul.f32 	%f106, %f11, %f105;
	add.s64 	%rd30, %rd2, %rd28;
	ld.global.nc.f32 	%f107, [%rd30];
	mul.f32 	%f108, %f106, %f107;
	add.s64 	%rd31, %rd5, %rd28;
	ld.global.nc.f32 	%f109, [%rd31];
	mul.f32 	%f110, %f12, %f109;
	sub.f32 	%f104, %f108, %f110;
	mul.f32 	%f111, %f109, %f11;
	mul.f32 	%f112, %f111, %f105;
	shl.b32 	%r69, %r77, 2;
	add.s32 	%r71, %r70, %r69;
	st.shared.f32 	[%r71], %f112;
	add.s64 	%rd32, %rd27, %rd4;
	shl.b64 	%rd33, %rd32, 2;
	add.s64 	%rd26, %rd8, %rd33;
	// begin inline asm
	st.global.cs.f32 [%rd26], %f104;
	// end inline asm
	add.s32 	%r77, %r77, %r1;
	setp.lt.s32 	%p30, %r77, %r20;
	@%p30 bra 	$L__BB1_20;
$L__BB1_21:
	setp.ge.s32 	%p31, %r78, %r20;
	bar.sync 	0;
	@%p31 bra 	$L__BB1_24;
	cvta.to.global.u64 	%rd7, %rd9;
	mov.u32 	%r73, shared;
$L__BB1_23:
	mul.wide.s32 	%rd34, %r78, 4;
	add.s64 	%rd35, %rd7, %rd34;
	shl.b32 	%r72, %r78, 2;
	add.s32 	%r74, %r73, %r72;
	ld.shared.f32 	%f113, [%r74];
	atom.global.add.f32 	%f114, [%rd35], %f113;
	add.s32 	%r78, %r78, %r1;
	setp.lt.s32 	%p32, %r78, %r20;
	@%p32 bra 	$L__BB1_23;
$L__BB1_24:
	ret;

}
	// .globl	rmsnorm_forward_kernel1
.visible .entry rmsnorm_forward_kernel1(
	.param .u64 .ptr .align 1 rmsnorm_forward_kernel1_param_0,
	.param .u64 .ptr .align 1 rmsnorm_forward_kernel1_param_1,
	.param .u64 .ptr .align 1 rmsnorm_forward_kernel1_param_2,
	.param .u32 rmsnorm_forward_kernel1_param_3,
	.param .u32 rmsnorm_forward_kernel1_param_4
)
{
	.reg .pred 	%p<20>;
	.reg .b32 	%r<46>;
	.reg .b32 	%f<147>;
	.reg .b64 	%rd<62>;

	ld.param.u64 	%rd22, [rmsnorm_forward_kernel1_param_0];
	ld.param.u64 	%rd21, [rmsnorm_forward_kernel1_param_1];
	ld.param.u64 	%rd23, [rmsnorm_forward_kernel1_param_2];
	ld.param.u32 	%r29, [rmsnorm_forward_kernel1_param_3];
	ld.param.u32 	%r28, [rmsnorm_forward_kernel1_param_4];
	cvta.to.global.u64 	%rd1, %rd22;
	cvta.to.global.u64 	%rd2, %rd23;
	mov.u32 	%r30, %ctaid.x;
	mov.u32 	%r31, %ntid.x;
	mov.u32 	%r32, %tid.x;
	mad.lo.s32 	%r1, %r30, %r31, %r32;
	setp.ge.s32 	%p1, %r1, %r29;
	@%p1 bra 	$L__BB2_26;
	cvta.to.global.u64 	%rd3, %rd21;
	mul.lo.s32 	%r33, %r28, %r1;
	cvt.s64.s32 	%rd4, %r33;
	mul.wide.s32 	%rd24, %r33, 4;
	add.s64 	%rd5, %rd3, %rd24;
	setp.lt.s32 	%p2, %r28, 1;
	mov.f32 	%f146, 0f00000000;
	@%p2 bra 	$L__BB2_14;
	and.b32  	%r2, %r28, 15;
	setp.lt.u32 	%p3, %r28, 16;
	mov.f32 	%f146, 0f00000000;
	mov.b32 	%r39, 0;
	@%p3 bra 	$L__BB2_5;
	and.b32  	%r39, %r28, 2147483632;
	neg.s32 	%r37, %r39;
	shl.b64 	%rd25, %rd4, 2;
	add.s64 	%rd26, %rd25, %rd3;
	add.s64 	%rd57, %rd26, 32;
	mov.f32 	%f146, 0f00000000;
$L__BB2_4:
	.pragma "nounroll";
	ld.global.f32 	%f19, [%rd57+-32];
	fma.rn.f32 	%f20, %f19, %f19, %f146;
	ld.global.f32 	%f21, [%rd57+-28];
	fma.rn.f32 	%f22, %f21, %f21, %f20;
	ld.global.f32 	%f23, [%rd57+-24];
	fma.rn.f32 	%f24, %f23, %f23, %f22;
	ld.global.f32 	%f25, [%rd57+-20];
	fma.rn.f32 	%f26, %f25, %f25, %f24;
	ld.global.f32 	%f27, [%rd57+-16];
	fma.rn.f32 	%f28, %f27, %f27, %f26;
	ld.global.f32 	%f29, [%rd57+-12];
	fma.rn.f32 	%f30, %f29, %f29, %f28;
	ld.global.f32 	%f31, [%rd57+-8];
	fma.rn.f32 	%f32, %f31, %f31, %f30;
	ld.global.f32 	%f33, [%rd57+-4];
	fma.rn.f32 	%f34, %f33, %f33, %f32;
	ld.global.f32 	%f35, [%rd57];
	fma.rn.f32 	%f36, %f35, %f35, %f34;
	ld.global.f32 	%f37, [%rd57+4];
	fma.rn.f32 	%f38, %f37, %f37, %f36;
	ld.global.f32 	%f39, [%rd57+8];
	fma.rn.f32 	%f40, %f39, %f39, %f38;
	ld.global.f32 	%f41, [%rd57+12];
	fma.rn.f32 	%f42, %f41, %f41, %f40;
	ld.global.f32 	%f43, [%rd57+16];
	fma.rn.f32 	%f44, %f43, %f43, %f42;
	ld.global.f32 	%f45, [%rd57+20];
	fma.rn.f32 	%f46, %f45, %f45, %f44;
	ld.global.f32 	%f47, [%rd57+24];
	fma.rn.f32 	%f48, %f47, %f47, %f46;
	ld.global.f32 	%f49, [%rd57+28];
	fma.rn.f32 	%f146, %f49, %f49, %f48;
	add.s32 	%r37, %r37, 16;
	add.s64 	%rd57, %rd57, 64;
	setp.ne.s32 	%p4, %r37, 0;
	@%p4 bra 	$L__BB2_4;
$L__BB2_5:
	setp.eq.s32 	%p5, %r2, 0;
	@%p5 bra 	$L__BB2_14;
	and.b32  	%r8, %r28, 7;
	setp.lt.u32 	%p6, %r2, 8;
	@%p6 bra 	$L__BB2_8;
	mul.wide.u32 	%rd27, %r39, 4;
	add.s64 	%rd28, %rd5, %rd27;
	ld.global.f32 	%f51, [%rd28];
	fma.rn.f32 	%f52, %f51, %f51, %f146;
	ld.global.f32 	%f53, [%rd28+4];
	fma.rn.f32 	%f54, %f53, %f53, %f52;
	ld.global.f32 	%f55, [%rd28+8];
	fma.rn.f32 	%f56, %f55, %f55, %f54;
	ld.global.f32 	%f57, [%rd28+12];
	fma.rn.f32 	%f58, %f57, %f57, %f56;
	ld.global.f32 	%f59, [%rd28+16];
	fma.rn.f32 	%f60, %f59, %f59, %f58;
	ld.global.f32 	%f61, [%rd28+20];
	fma.rn.f32 	%f62, %f61, %f61, %f60;
	ld.global.f32 	%f63, [%rd28+24];
	fma.rn.f32 	%f64, %f63, %f63, %f62;
	ld.global.f32 	%f65, [%rd28+28];
	fma.rn.f32 	%f146, %f65, %f65, %f64;
	add.s32 	%r39, %r39, 8;
$L__BB2_8:
	setp.eq.s32 	%p7, %r8, 0;
	@%p7 bra 	$L__BB2_14;
	and.b32  	%r11, %r28, 3;
	setp.lt.u32 	%p8, %r8, 4;
	@%p8 bra 	$L__BB2_11;
	mul.wide.u32 	%rd29, %r39, 4;
	add.s64 	%rd30, %rd5, %rd29;
	ld.global.f32 	%f67, [%rd30];
	fma.rn.f32 	%f68, %f67, %f67, %f146;
	ld.global.f32 	%f69, [%rd30+4];
	fma.rn.f32 	%f70, %f69, %f69, %f68;
	ld.global.f32 	%f71, [%rd30+8];
	fma.rn.f32 	%f72, %f71, %f71, %f70;
	ld.global.f32 	%f73, [%rd30+12];
	fma.rn.f32 	%f146, %f73, %f73, %f72;
	add.s32 	%r39, %r39, 4;
$L__BB2_11:
	setp.eq.s32 	%p9, %r11, 0;
	@%p9 bra 	$L__BB2_14;
	shl.b64 	%rd31, %rd4, 2;
	mul.wide.u32 	%rd32, %r39, 4;
	add.s64 	%rd33, %rd31, %rd32;
	add.s64 	%rd58, %rd3, %rd33;
	neg.s32 	%r41, %r11;
$L__BB2_13:
	.pragma "nounroll";
	ld.global.f32 	%f74, [%rd58];
	fma.rn.f32 	%f146, %f74, %f74, %f146;
	add.s64 	%rd58, %rd58, 4;
	add.s32 	%r41, %r41, 1;
	setp.ne.s32 	%p10, %r41, 0;
	@%p10 bra 	$L__BB2_13;
$L__BB2_14:
	setp.lt.s32 	%p11, %r28, 1;
	cvt.rn.f32.s32 	%f75, %r28;
	div.rn.f32 	%f76, %f146, %f75;
	add.f32 	%f77, %f76, 0f3727C5AC;
	sqrt.rn.f32 	%f14, %f77;
	@%p11 bra 	$L__BB2_26;
	and.b32  	%r17, %r28, 7;
	setp.lt.u32 	%p12, %r28, 8;
	mov.b32 	%r44, 0;
	@%p12 bra 	$L__BB2_18;
	and.b32  	%r44, %r28, 2147483640;
	neg.s32 	%r42, %r44;
	shl.b64 	%rd34, %rd4, 2;
	add.s64 	%rd35, %rd34, 16;
	add.s64 	%rd61, %rd3, %rd35;
	add.s64 	%rd60, %rd2, 16;
	add.s64 	%rd59, %rd1, %rd35;
$L__BB2_17:
	.pragma "nounroll";
	ld.global.f32 	%f78, [%rd61+-16];
	div.rn.f32 	%f79, %f78, %f14;
	ld.global.f32 	%f80, [%rd60+-16];
	mul.f32 	%f81, %f79, %f80;
	st.global.f32 	[%rd59+-16], %f81;
	ld.global.f32 	%f82, [%rd61+-12];
	div.rn.f32 	%f83, %f82, %f14;
	ld.global.f32 	%f84, [%rd60+-12];
	mul.f32 	%f85, %f83, %f84;
	st.global.f32 	[%rd59+-12], %f85;
	ld.global.f32 	%f86, [%rd61+-8];
	div.rn.f32 	%f87, %f86, %f14;
	ld.global.f32 	%f88, [%rd60+-8];
	mul.f32 	%f89, %f87, %f88;
	st.global.f32 	[%rd59+-8], %f89;
	ld.global.f32 	%f90, [%rd61+-4];
	div.rn.f32 	%f91, %f90, %f14;
	ld.global.f32 	%f92, [%rd60+-4];
	mul.f32 	%f93, %f91, %f92;
	st.global.f32 	[%rd59+-4], %f93;
	ld.global.f32 	%f94, [%rd61];
	div.rn.f32 	%f95, %f94, %f14;
	ld.global.f32 	%f96, [%rd60];
	mul.f32 	%f97, %f95, %f96;
	st.global.f32 	[%rd59], %f97;
	ld.global.f32 	%f98, [%rd61+4];
	div.rn.f32 	%f99, %f98, %f14;
	ld.global.f32 	%f100, [%rd60+4];
	mul.f32 	%f101, %f99, %f100;
	st.global.f32 	[%rd59+4], %f101;
	ld.global.f32 	%f102, [%rd61+8];
	div.rn.f32 	%f103, %f102, %f14;
	ld.global.f32 	%f104, [%rd60+8];
	mul.f32 	%f105, %f103, %f104;
	st.global.f32 	[%rd59+8], %f105;
	ld.global.f32 	%f106, [%rd61+12];
	div.rn.f32 	%f107, %f106, %f14;
	ld.global.f32 	%f108, [%rd60+12];
	mul.f32 	%f109, %f107, %f108;
	st.global.f32 	[%rd59+12], %f109;
	add.s32 	%r42, %r42, 8;
	add.s64 	%rd61, %rd61, 32;
	add.s64 	%rd60, %rd60, 32;
	add.s64 	%rd59, %rd59, 32;
	setp.ne.s32 	%p13, %r42, 0;
	@%p13 bra 	$L__BB2_17;
$L__BB2_18:
	setp.eq.s32 	%p14, %r17, 0;
	@%p14 bra 	$L__BB2_26;
	and.b32  	%r23, %r28, 3;
	setp.lt.u32 	%p15, %r17, 4;
	@%p15 bra 	$L__BB2_21;
	cvt.u64.u32 	%rd36, %r44;
	mul.wide.u32 	%rd37, %r44, 4;
	add.s64 	%rd38, %rd5, %rd37;
	ld.global.f32 	%f110, [%rd38];
	div.rn.f32 	%f111, %f110, %f14;
	add.s64 	%rd39, %rd2, %rd37;
	ld.global.f32 	%f112, [%rd39];
	mul.f32 	%f113, %f111, %f112;
	add.s64 	%rd40, %rd36, %rd4;
	shl.b64 	%rd41, %rd40, 2;
	add.s64 	%rd42, %rd1, %rd41;
	st.global.f32 	[%rd42], %f113;
	ld.global.f32 	%f114, [%rd38+4];
	div.rn.f32 	%f115, %f114, %f14;
	ld.global.f32 	%f116, [%rd39+4];
	mul.f32 	%f117, %f115, %f116;
	st.global.f32 	[%rd42+4], %f117;
	ld.global.f32 	%f118, [%rd38+8];
	div.rn.f32 	%f119, %f118, %f14;
	ld.global.f32 	%f120, [%rd39+8];
	mul.f32 	%f121, %f119, %f120;
	st.global.f32 	[%rd42+8], %f121;
	ld.global.f32 	%f122, [%rd38+12];
	div.rn.f32 	%f123, %f122, %f14;
	ld.global.f32 	%f124, [%rd39+12];
	mul.f32 	%f125, %f123, %f124;
	st.global.f32 	[%rd42+12], %f125;
	add.s32 	%r44, %r44, 4;
$L__BB2_21:
	setp.eq.s32 	%p16, %r23, 0;
	@%p16 bra 	$L__BB2_26;
	setp.eq.s32 	%p17, %r23, 1;
	@%p17 bra 	$L__BB2_24;
	cvt.u64.u32 	%rd43, %r44;
	mul.wide.u32 	%rd44, %r44, 4;
	add.s64 	%rd45, %rd5, %rd44;
	ld.global.f32 	%f126, [%rd45];
	div.rn.f32 	%f127, %f126, %f14;
	add.s64 	%rd46, %rd2, %rd44;
	ld.global.f32 	%f128, [%rd46];
	mul.f32 	%f129, %f127, %f128;
	add.s64 	%rd47, %rd43, %rd4;
	shl.b64 	%rd48, %rd47, 2;
	add.s64 	%rd49, %rd1, %rd48;
	st.global.f32 	[%rd49], %f129;
	ld.global.f32 	%f130, [%rd45+4];
	div.rn.f32 	%f131, %f130, %f14;
	ld.global.f32 	%f132, [%rd46+4];
	mul.f32 	%f133, %f131, %f132;
	st.global.f32 	[%rd49+4], %f133;
	add.s32 	%r44, %r44, 2;
$L__BB2_24:
	and.b32  	%r36, %r28, 1;
	setp.eq.b32 	%p18, %r36, 1;
	not.pred 	%p19, %p18;
	@%p19 bra 	$L__BB2_26;
	cvt.u64.u32 	%rd50, %r44;
	mul.wide.u32 	%rd51, %r44, 4;
	add.s64 	%rd52, %rd5, %rd51;
	ld.global.f32 	%f134, [%rd52];
	div.rn.f32 	%f135, %f134, %f14;
	add.s64 	%rd53, %rd2, %rd51;
	ld.global.f32 	%f136, [%rd53];
	mul.f32 	%f137, %f135, %f136;
	add.s64 	%rd54, %rd50, %rd4;
	shl.b64 	%rd55, %rd54, 2;
	add.s64 	%rd56, %rd1, %rd55;
	st.global.f32 	[%rd56], %f137;
$L__BB2_26:
	ret;

}
	// .globl	rmsnorm_backward_kernel1
.visible .entry rmsnorm_backward_kernel1(
	.param .u64 .ptr .align 1 rmsnorm_backward_kernel1_param_0,
	.param .u64 .ptr .align 1 rmsnorm_backward_kernel1_param_1,
	.param .u64 .ptr .align 1 rmsnorm_backward_kernel1_param_2,
	.param .u64 .ptr .align 1 rmsnorm_backward_kernel1_param_3,
	.param .u64 .ptr .align 1 rmsnorm_backward_kernel1_param_4,
	.param .u32 rmsnorm_backward_kernel1_param_5,
	.param .u32 rmsnorm_backward_kernel1_param_6
)
{
	.reg .pred 	%p<37>;
	.reg .b32 	%r<85>;
	.reg .b32 	%f<441>;
	.reg .b64 	%rd<156>;

	ld.param.u64 	%rd57, [rmsnorm_backward_kernel1_param_1];
	ld.param.u64 	%rd59, [rmsnorm_backward_kernel1_param_3];
	ld.param.u64 	%rd60, [rmsnorm_backward_kernel1_param_4];
	ld.param.u32 	%r55, [rmsnorm_backward_kernel1_param_5];
	ld.param.u32 	%r54, [rmsnorm_backward_kernel1_param_6];
	cvta.to.global.u64 	%rd1, %rd57;
	cvta.to.global.u64 	%rd2, %rd60;
	mov.u32 	%r56, %ctaid.x;
	mov.u32 	%r57, %ntid.x;
	mov.u32 	%r58, %tid.x;
	mad.lo.s32 	%r1, %r56, %r57, %r58;
	setp.ge.s32 	%p1, %r1, %r55;
	@%p1 bra 	$L__BB3_50;
	ld.param.u64 	%rd135, [rmsnorm_backward_kernel1_param_2];
	cvta.to.global.u64 	%rd3, %rd135;
	cvta.to.global.u64 	%rd4, %rd59;
	mul.lo.s32 	%r59, %r54, %r1;
	cvt.s64.s32 	%rd5, %r59;
	mul.wide.s32 	%rd61, %r59, 4;
	add.s64 	%rd6, %rd4, %rd61;
	setp.lt.s32 	%p2, %r54, 1;
	mov.f32 	%f431, 0f00000000;
	@%p2 bra 	$L__BB3_14;
	and.b32  	%r2, %r54, 15;
	setp.lt.u32 	%p3, %r54, 16;
	mov.f32 	%f431, 0f00000000;
	mov.b32 	%r69, 0;
	@%p3 bra 	$L__BB3_5;
	and.b32  	%r69, %r54, 2147483632;
	neg.s32 	%r67, %r69;
	shl.b64 	%rd62, %rd5, 2;
	add.s64 	%rd63, %rd62, %rd4;
	add.s64 	%rd141, %rd63, 32;
	mov.f32 	%f431, 0f00000000;
$L__BB3_4:
	.pragma "nounroll";
	ld.global.f32 	%f34, [%rd141+-32];
	fma.rn.f32 	%f35, %f34, %f34, %f431;
	ld.global.f32 	%f36, [%rd141+-28];
	fma.rn.f32 	%f37, %f36, %f36, %f35;
	ld.global.f32 	%f38, [%rd141+-24];
	fma.rn.f32 	%f39, %f38, %f38, %f37;
	ld.global.f32 	%f40, [%rd141+-20];
	fma.rn.f32 	%f41, %f40, %f40, %f39;
	ld.global.f32 	%f42, [%rd141+-16];
	fma.rn.f32 	%f43, %f42, %f42, %f41;
	ld.global.f32 	%f44, [%rd141+-12];
	fma.rn.f32 	%f45, %f44, %f44, %f43;
	ld.global.f32 	%f46, [%rd141+-8];
	fma.rn.f32 	%f47, %f46, %f46, %f45;
	ld.global.f32 	%f48, [%rd141+-4];
	fma.rn.f32 	%f49, %f48, %f48, %f47;
	ld.global.f32 	%f50, [%rd141];
	fma.rn.f32 	%f51, %f50, %f50, %f49;
	ld.global.f32 	%f52, [%rd141+4];
	fma.rn.f32 	%f53, %f52, %f52, %f51;
	ld.global.f32 	%f54, [%rd141+8];
	fma.rn.f32 	%f55, %f54, %f54, %f53;
	ld.global.f32 	%f56, [%rd141+12];
	fma.rn.f32 	%f57, %f56, %f56, %f55;
	ld.global.f32 	%f58, [%rd141+16];
	fma.rn.f32 	%f59, %f58, %f58, %f57;
	ld.global.f32 	%f60, [%rd141+20];
	fma.rn.f32 	%f61, %f60, %f60, %f59;
	ld.global.f32 	%f62, [%rd141+24];
	fma.rn.f32 	%f63, %f62, %f62, %f61;
	ld.global.f32 	%f64, [%rd141+28];
	fma.rn.f32 	%f431, %f64, %f64, %f63;
	add.s32 	%r67, %r67, 16;
	add.s64 	%rd141, %rd141, 64;
	setp.ne.s32 	%p4, %r67, 0;
	@%p4 bra 	$L__BB3_4;
$L__BB3_5:
	setp.eq.s32 	%p5, %r2, 0;
	@%p5 bra 	$L__BB3_14;
	and.b32  	%r8, %r54, 7;
	setp.lt.u32 	%p6, %r2, 8;
	@%p6 bra 	$L__BB3_8;
	mul.wide.u32 	%rd64, %r69, 4;
	add.s64 	%rd65, %rd6, %rd64;
	ld.global.f32 	%f66, [%rd65];
	fma.rn.f32 	%f67, %f66, %f66, %f431;
	ld.global.f32 	%f68, [%rd65+4];
	fma.rn.f32 	%f69, %f68, %f68, %f67;
	ld.global.f32 	%f70, [%rd65+8];
	fma.rn.f32 	%f71, %f70, %f70, %f69;
	ld.global.f32 	%f72, [%rd65+12];
	fma.rn.f32 	%f73, %f72, %f72, %f71;
	ld.global.f32 	%f74, [%rd65+16];
	fma.rn.f32 	%f75, %f74, %f74, %f73;
	ld.global.f32 	%f76, [%rd65+20];
	fma.rn.f32 	%f77, %f76, %f76, %f75;
	ld.global.f32 	%f78, [%rd65+24];
	fma.rn.f32 	%f79, %f78, %f78, %f77;
	ld.global.f32 	%f80, [%rd65+28];
	fma.rn.f32 	%f431, %f80, %f80, %f79;
	add.s32 	%r69, %r69, 8;
$L__BB3_8:
	setp.eq.s32 	%p7, %r8, 0;
	@%p7 bra 	$L__BB3_14;
	and.b32  	%r11, %r54, 3;
	setp.lt.u32 	%p8, %r8, 4;
	@%p8 bra 	$L__BB3_11;
	mul.wide.u32 	%rd66, %r69, 4;
	add.s64 	%rd67, %rd6, %rd66;
	ld.global.f32 	%f82, [%rd67];
	fma.rn.f32 	%f83, %f82, %f82, %f431;
	ld.global.f32 	%f84, [%rd67+4];
	fma.rn.f32 	%f85, %f84, %f84, %f83;
	ld.global.f32 	%f86, [%rd67+8];
	fma.rn.f32 	%f87, %f86, %f86, %f85;
	ld.global.f32 	%f88, [%rd67+12];
	fma.rn.f32 	%f431, %f88, %f88, %f87;
	add.s32 	%r69, %r69, 4;
$L__BB3_11:
	setp.eq.s32 	%p9, %r11, 0;
	@%p9 bra 	$L__BB3_14;
	shl.b64 	%rd68, %rd5, 2;
	mul.wide.u32 	%rd69, %r69, 4;
	add.s64 	%rd70, %rd68, %rd69;
	add.s64 	%rd142, %rd4, %rd70;
	neg.s32 	%r71, %r11;
$L__BB3_13:
	.pragma "nounroll";
	ld.global.f32 	%f89, [%rd142];
	fma.rn.f32 	%f431, %f89, %f89, %f431;
	add.s64 	%rd142, %rd142, 4;
	add.s32 	%r71, %r71, 1;
	setp.ne.s32 	%p10, %r71, 0;
	@%p10 bra 	$L__BB3_13;
$L__BB3_14:
	setp.lt.s32 	%p11, %r54, 1;
	cvt.rn.f32.s32 	%f14, %r54;
	div.rn.f32 	%f91, %f431, %f14;
	add.f32 	%f92, %f91, 0f3727C5AC;
	sqrt.rn.f32 	%f15, %f92;
	mov.f32 	%f440, 0f00000000;
	@%p11 bra 	$L__BB3_38;
	setp.lt.u32 	%p12, %r54, 8;
	mov.b32 	%r72, 0;
	@%p12 bra 	$L__BB3_18;
	and.b32  	%r72, %r54, 2147483640;
	neg.s32 	%r75, %r72;
	shl.b64 	%rd71, %rd5, 2;
	add.s64 	%rd72, %rd71, 16;
	add.s64 	%rd145, %rd4, %rd72;
	add.s64 	%rd144, %rd3, %rd72;
	add.s64 	%rd143, %rd1, 16;
$L__BB3_17:
	.pragma "nounroll";
	ld.global.f32 	%f93, [%rd145+-16];
	div.rn.f32 	%f94, %f93, %f15;
	ld.global.f32 	%f95, [%rd144+-16];
	mul.f32 	%f96, %f94, %f95;
	atom.global.add.f32 	%f97, [%rd143+-16], %f96;
	ld.global.f32 	%f98, [%rd145+-12];
	div.rn.f32 	%f99, %f98, %f15;
	ld.global.f32 	%f100, [%rd144+-12];
	mul.f32 	%f101, %f99, %f100;
	atom.global.add.f32 	%f102, [%rd143+-12], %f101;
	ld.global.f32 	%f103, [%rd145+-8];
	div.rn.f32 	%f104, %f103, %f15;
	ld.global.f32 	%f105, [%rd144+-8];
	mul.f32 	%f106, %f104, %f105;
	atom.global.add.f32 	%f107, [%rd143+-8], %f106;
	ld.global.f32 	%f108, [%rd145+-4];
	div.rn.f32 	%f109, %f108, %f15;
	ld.global.f32 	%f110, [%rd144+-4];
	mul.f32 	%f111, %f109, %f110;
	atom.global.add.f32 	%f112, [%rd143+-4], %f111;
	ld.global.f32 	%f113, [%rd145];
	div.rn.f32 	%f114, %f113, %f15;
	ld.global.f32 	%f115, [%rd144];
	mul.f32 	%f116, %f114, %f115;
	atom.global.add.f32 	%f117, [%rd143], %f116;
	ld.global.f32 	%f118, [%rd145+4];
	div.rn.f32 	%f119, %f118, %f15;
	ld.global.f32 	%f120, [%rd144+4];
	mul.f32 	%f121, %f119, %f120;
	atom.global.add.f32 	%f122, [%rd143+4], %f121;
	ld.global.f32 	%f123, [%rd145+8];
	div.rn.f32 	%f124, %f123, %f15;
	ld.global.f32 	%f125, [%rd144+8];
	mul.f32 	%f126, %f124, %f125;
	atom.global.add.f32 	%f127, [%rd143+8], %f126;
	ld.global.f32 	%f128, [%rd145+12];
	div.rn.f32 	%f129, %f128, %f15;
	ld.global.f32 	%f130, [%rd144+12];
	mul.f32 	%f131, %f129, %f130;
	atom.global.add.f32 	%f132, [%rd143+12], %f131;
	add.s32 	%r75, %r75, 8;
	add.s64 	%rd145, %rd145, 32;
	add.s64 	%rd144, %rd144, 32;
	add.s64 	%rd143, %rd143, 32;
	setp.eq.s32 	%p13, %r75, 0;
	@%p13 bra 	$L__BB3_18;
	bra.uni 	$L__BB3_17;
$L__BB3_18:
	ld.param.u64 	%rd136, [rmsnorm_backward_kernel1_param_2];
	cvta.to.global.u64 	%rd73, %rd136;
	shl.b64 	%rd74, %rd5, 2;
	add.s64 	%rd16, %rd73, %rd74;
	and.b32  	%r19, %r54, 7;
	setp.eq.s32 	%p14, %r19, 0;
	@%p14 bra 	$L__BB3_26;
	setp.lt.u32 	%p15, %r19, 4;
	@%p15 bra 	$L__BB3_21;
	ld.param.u64 	%rd133, [rmsnorm_backward_kernel1_param_1];
	mul.wide.u32 	%rd75, %r72, 4;
	add.s64 	%rd76, %rd6, %rd75;
	ld.global.f32 	%f133, [%rd76];
	div.rn.f32 	%f134, %f133, %f15;
	cvta.to.global.u64 	%rd77, %rd133;
	add.s64 	%rd78, %rd77, %rd75;
	add.s64 	%rd79, %rd16, %rd75;
	ld.global.f32 	%f135, [%rd79];
	mul.f32 	%f136, %f134, %f135;
	atom.global.add.f32 	%f137, [%rd78], %f136;
	ld.global.f32 	%f138, [%rd76+4];
	div.rn.f32 	%f139, %f138, %f15;
	ld.global.f32 	%f140, [%rd79+4];
	mul.f32 	%f141, %f139, %f140;
	atom.global.add.f32 	%f142, [%rd78+4], %f141;
	ld.global.f32 	%f143, [%rd76+8];
	div.rn.f32 	%f144, %f143, %f15;
	ld.global.f32 	%f145, [%rd79+8];
	mul.f32 	%f146, %f144, %f145;
	atom.global.add.f32 	%f147, [%rd78+8], %f146;
	ld.global.f32 	%f148, [%rd76+12];
	div.rn.f32 	%f149, %f148, %f15;
	ld.global.f32 	%f150, [%rd79+12];
	mul.f32 	%f151, %f149, %f150;
	atom.global.add.f32 	%f152, [%rd78+12], %f151;
	add.s32 	%r72, %r72, 4;
$L__BB3_21:
	and.b32  	%r22, %r54, 3;
	setp.eq.s32 	%p16, %r22, 0;
	@%p16 bra 	$L__BB3_26;
	ld.param.u64 	%rd134, [rmsnorm_backward_kernel1_param_1];
	cvta.to.global.u64 	%rd17, %rd134;
	setp.eq.s32 	%p17, %r22, 1;
	@%p17 bra 	$L__BB3_24;
	mul.wide.u32 	%rd80, %r72, 4;
	add.s64 	%rd81, %rd6, %rd80;
	ld.global.f32 	%f153, [%rd81];
	div.rn.f32 	%f154, %f153, %f15;
	add.s64 	%rd82, %rd17, %rd80;
	add.s64 	%rd83, %rd16, %rd80;
	ld.global.f32 	%f155, [%rd83];
	mul.f32 	%f156, %f154, %f155;
	atom.global.add.f32 	%f157, [%rd82], %f156;
	ld.global.f32 	%f158, [%rd81+4];
	div.rn.f32 	%f159, %f158, %f15;
	ld.global.f32 	%f160, [%rd83+4];
	mul.f32 	%f161, %f159, %f160;
	atom.global.add.f32 	%f162, [%rd82+4], %f161;
	add.s32 	%r72, %r72, 2;
$L__BB3_24:
	and.b32  	%r63, %r54, 1;
	setp.eq.b32 	%p18, %r63, 1;
	not.pred 	%p19, %p18;
	@%p19 bra 	$L__BB3_26;
	mul.wide.u32 	%rd84, %r72, 4;
	add.s64 	%rd85, %rd6, %rd84;
	ld.global.f32 	%f163, [%rd85];
	div.rn.f32 	%f164, %f163, %f15;
	add.s64 	%rd86, %rd17, %rd84;
	add.s64 	%rd87, %rd16, %rd84;
	ld.global.f32 	%f165, [%rd87];
	mul.f32 	%f166, %f164, %f165;
	atom.global.add.f32 	%f167, [%rd86], %f166;
$L__BB3_26:
	and.b32  	%r25, %r54, 15;
	setp.lt.u32 	%p20, %r54, 16;
	mov.f32 	%f440, 0f00000000;
	mov.b32 	%r77, 0;
	@%p20 bra 	$L__BB3_29;
	ld.param.u64 	%rd137, [rmsnorm_backward_kernel1_param_2];
	and.b32  	%r77, %r54, 2147483632;
	neg.s32 	%r76, %r77;
	add.s64 	%rd89, %rd74, 32;
	add.s64 	%rd148, %rd4, %rd89;
	cvta.to.global.u64 	%rd90, %rd137;
	add.s64 	%rd147, %rd90, %rd89;
	add.s64 	%rd146, %rd2, 32;
	mov.f32 	%f440, 0f00000000;
$L__BB3_28:
	.pragma "nounroll";
	ld.global.f32 	%f171, [%rd148+-32];
	ld.global.f32 	%f172, [%rd147+-32];
	mul.f32 	%f173, %f171, %f172;
	ld.global.f32 	%f174, [%rd146+-32];
	fma.rn.f32 	%f175, %f173, %f174, %f440;
	ld.global.f32 	%f176, [%rd148+-28];
	ld.global.f32 	%f177, [%rd147+-28];
	mul.f32 	%f178, %f176, %f177;
	ld.global.f32 	%f179, [%rd146+-28];
	fma.rn.f32 	%f180, %f178, %f179, %f175;
	ld.global.f32 	%f181, [%rd148+-24];
	ld.global.f32 	%f182, [%rd147+-24];
	mul.f32 	%f183, %f181, %f182;
	ld.global.f32 	%f184, [%rd146+-24];
	fma.rn.f32 	%f185, %f183, %f184, %f180;
	ld.global.f32 	%f186, [%rd148+-20];
	ld.global.f32 	%f187, [%rd147+-20];
	mul.f32 	%f188, %f186, %f187;
	ld.global.f32 	%f189, [%rd146+-20];
	fma.rn.f32 	%f190, %f188, %f189, %f185;
	ld.global.f32 	%f191, [%rd148+-16];
	ld.global.f32 	%f192, [%rd147+-16];
	mul.f32 	%f193, %f191, %f192;
	ld.global.f32 	%f194, [%rd146+-16];
	fma.rn.f32 	%f195, %f193, %f194, %f190;
	ld.global.f32 	%f196, [%rd148+-12];
	ld.global.f32 	%f197, [%rd147+-12];
	mul.f32 	%f198, %f196, %f197;
	ld.global.f32 	%f199, [%rd146+-12];
	fma.rn.f32 	%f200, %f198, %f199, %f195;
	ld.global.f32 	%f201, [%rd148+-8];
	ld.global.f32 	%f202, [%rd147+-8];
	mul.f32 	%f203, %f201, %f202;
	ld.global.f32 	%f204, [%rd146+-8];
	fma.rn.f32 	%f205, %f203, %f204, %f200;
	ld.global.f32 	%f206, [%rd148+-4];
	ld.global.f32 	%f207, [%rd147+-4];
	mul.f32 	%f208, %f206, %f207;
	ld.global.f32 	%f209, [%rd146+-4];
	fma.rn.f32 	%f210, %f208, %f209, %f205;
	ld.global.f32 	%f211, [%rd148];
	ld.global.f32 	%f212, [%rd147];
	mul.f32 	%f213, %f211, %f212;
	ld.global.f32 	%f214, [%rd146];
	fma.rn.f32 	%f215, %f213, %f214, %f210;
	ld.global.f32 	%f216, [%rd148+4];
	ld.global.f32 	%f217, [%rd147+4];
	mul.f32 	%f218, %f216, %f217;
	ld.global.f32 	%f219, [%rd146+4];
	fma.rn.f32 	%f220, %f218, %f219, %f215;
	ld.global.f32 	%f221, [%rd148+8];
	ld.global.f32 	%f222, [%rd147+8];
	mul.f32 	%f223, %f221, %f222;
	ld.global.f32 	%f224, [%rd146+8];
	fma.rn.f32 	%f225, %f223, %f224, %f220;
	ld.global.f32 	%f226, [%rd148+12];
	ld.global.f32 	%f227, [%rd147+12];
	mul.f32 	%f228, %f226, %f227;
	ld.global.f32 	%f229, [%rd146+12];
	fma.rn.f32 	%f230, %f228, %f229, %f225;
	ld.global.f32 	%f231, [%rd148+16];
	ld.global.f32 	%f232, [%rd147+16];
	mul.f32 	%f233, %f231, %f232;
	ld.global.f32 	%f234, [%rd146+16];
	fma.rn.f32 	%f235, %f233, %f234, %f230;
	ld.global.f32 	%f236, [%rd148+20];
	ld.global.f32 	%f237, [%rd147+20];
	mul.f32 	%f238, %f236, %f237;
	ld.global.f32 	%f239, [%rd146+20];
	fma.rn.f32 	%f240, %f238, %f239, %f235;
	ld.global.f32 	%f241, [%rd148+24];
	ld.global.f32 	%f242, [%rd147+24];
	mul.f32 	%f243, %f241, %f242;
	ld.global.f32 	%f244, [%rd146+24];
	fma.rn.f32 	%f245, %f243, %f244, %f240;
	ld.global.f32 	%f246, [%rd148+28];
	ld.global.f32 	%f247, [%rd147+28];
	mul.f32 	%f248, %f246, %f247;
	ld.global.f32 	%f249, [%rd146+28];
	fma.rn.f32 	%f440, %f248, %f249, %f245;
	add.s32 	%r76, %r76, 16;
	add.s64 	%rd148, %rd148, 64;
	add.s64 	%rd147, %rd147, 64;
	add.s64 	%rd146, %rd146, 64;
	setp.ne.s32 	%p21, %r76, 0;
	@%p21 bra 	$L__BB3_28;
$L__BB3_29:
	setp.eq.s32 	%p22, %r25, 0;
	@%p22 bra 	$L__BB3_38;
	setp.lt.u32 	%p23, %r25, 8;
	@%p23 bra 	$L__BB3_32;
	mul.wide.u32 	%rd91, %r77, 4;
	add.s64 	%rd92, %rd6, %rd91;
	ld.global.f32 	%f251, [%rd92];
	add.s64 	%rd93, %rd16, %rd91;
	ld.global.f32 	%f252, [%rd93];
	mul.f32 	%f253, %f251, %f252;
	add.s64 	%rd94, %rd2, %rd91;
	ld.global.f32 	%f254, [%rd94];
	fma.rn.f32 	%f255, %f253, %f254, %f440;
	ld.global.f32 	%f256, [%rd92+4];
	ld.global.f32 	%f257, [%rd93+4];
	mul.f32 	%f258, %f256, %f257;
	ld.global.f32 	%f259, [%rd94+4];
	fma.rn.f32 	%f260, %f258, %f259, %f255;
	ld.global.f32 	%f261, [%rd92+8];
	ld.global.f32 	%f262, [%rd93+8];
	mul.f32 	%f263, %f261, %f262;
	ld.global.f32 	%f264, [%rd94+8];
	fma.rn.f32 	%f265, %f263, %f264, %f260;
	ld.global.f32 	%f266, [%rd92+12];
	ld.global.f32 	%f267, [%rd93+12];
	mul.f32 	%f268, %f266, %f267;
	ld.global.f32 	%f269, [%rd94+12];
	fma.rn.f32 	%f270, %f268, %f269, %f265;
	ld.global.f32 	%f271, [%rd92+16];
	ld.global.f32 	%f272, [%rd93+16];
	mul.f32 	%f273, %f271, %f272;
	ld.global.f32 	%f274, [%rd94+16];
	fma.rn.f32 	%f275, %f273, %f274, %f270;
	ld.global.f32 	%f276, [%rd92+20];
	ld.global.f32 	%f277, [%rd93+20];
	mul.f32 	%f278, %f276, %f277;
	ld.global.f32 	%f279, [%rd94+20];
	fma.rn.f32 	%f280, %f278, %f279, %f275;
	ld.global.f32 	%f281, [%rd92+24];
	ld.global.f32 	%f282, [%rd93+24];
	mul.f32 	%f283, %f281, %f282;
	ld.global.f32 	%f284, [%rd94+24];
	fma.rn.f32 	%f285, %f283, %f284, %f280;
	ld.global.f32 	%f286, [%rd92+28];
	ld.global.f32 	%f287, [%rd93+28];
	mul.f32 	%f288, %f286, %f287;
	ld.global.f32 	%f289, [%rd94+28];
	fma.rn.f32 	%f440, %f288, %f289, %f285;
	add.s32 	%r77, %r77, 8;
$L__BB3_32:
	setp.eq.s32 	%p24, %r19, 0;
	@%p24 bra 	$L__BB3_38;
	and.b32  	%r37, %r54, 3;
	setp.lt.u32 	%p25, %r19, 4;
	@%p25 bra 	$L__BB3_35;
	mul.wide.u32 	%rd95, %r77, 4;
	add.s64 	%rd96, %rd6, %rd95;
	ld.global.f32 	%f291, [%rd96];
	add.s64 	%rd97, %rd16, %rd95;
	ld.global.f32 	%f292, [%rd97];
	mul.f32 	%f293, %f291, %f292;
	add.s64 	%rd98, %rd2, %rd95;
	ld.global.f32 	%f294, [%rd98];
	fma.rn.f32 	%f295, %f293, %f294, %f440;
	ld.global.f32 	%f296, [%rd96+4];
	ld.global.f32 	%f297, [%rd97+4];
	mul.f32 	%f298, %f296, %f297;
	ld.global.f32 	%f299, [%rd98+4];
	fma.rn.f32 	%f300, %f298, %f299, %f295;
	ld.global.f32 	%f301, [%rd96+8];
	ld.global.f32 	%f302, [%rd97+8];
	mul.f32 	%f303, %f301, %f302;
	ld.global.f32 	%f304, [%rd98+8];
	fma.rn.f32 	%f305, %f303, %f304, %f300;
	ld.global.f32 	%f306, [%rd96+12];
	ld.global.f32 	%f307, [%rd97+12];
	mul.f32 	%f308, %f306, %f307;
	ld.global.f32 	%f309, [%rd98+12];
	fma.rn.f32 	%f440, %f308, %f309, %f305;
	add.s32 	%r77, %r77, 4;
$L__BB3_35:
	setp.eq.s32 	%p26, %r37, 0;
	@%p26 bra 	$L__BB3_38;
	ld.param.u64 	%rd138, [rmsnorm_backward_kernel1_param_2];
	mul.wide.u32 	%rd99, %r77, 4;
	add.s64 	%rd151, %rd2, %rd99;
	add.s64 	%rd101, %rd74, %rd99;
	cvta.to.global.u64 	%rd102, %rd138;
	add.s64 	%rd150, %rd102, %rd101;
	add.s64 	%rd149, %rd4, %rd101;
	neg.s32 	%r80, %r37;
$L__BB3_37:
	.pragma "nounroll";
	ld.global.f32 	%f310, [%rd149];
	ld.global.f32 	%f311, [%rd150];
	mul.f32 	%f312, %f310, %f311;
	ld.global.f32 	%f313, [%rd151];
	fma.rn.f32 	%f440, %f312, %f313, %f440;
	add.s64 	%rd151, %rd151, 4;
	add.s64 	%rd150, %rd150, 4;
	add.s64 	%rd149, %rd149, 4;
	add.s32 	%r80, %r80, 1;
	setp.ne.s32 	%p27, %r80, 0;
	@%p27 bra 	$L__BB3_37;
$L__BB3_38:
	setp.lt.s32 	%p28, %r54, 1;
	mul.f32 	%f314, %f15, %f15;
	mul.f32 	%f315, %f15, %f314;
	mul.f32 	%f316, %f315, %f14;
	rcp.rn.f32 	%f317, %f316;
	mul.f32 	%f29, %f317, %f440;
	@%p28 bra 	$L__BB3_50;
	ld.param.u64 	%rd132, [rmsnorm_backward_kernel1_param_0];
	cvta.to.global.u64 	%rd42, %rd132;
	and.b32  	%r43, %r54, 7;
	setp.lt.u32 	%p29, %r54, 8;
	mov.b32 	%r83, 0;
	@%p29 bra 	$L__BB3_42;
	ld.param.u64 	%rd139, [rmsnorm_backward_kernel1_param_2];
	and.b32  	%r83, %r54, 2147483640;
	neg.s32 	%r81, %r83;
	shl.b64 	%rd103, %rd5, 2;
	add.s64 	%rd104, %rd103, 16;
	cvta.to.global.u64 	%rd105, %rd139;
	add.s64 	%rd155, %rd105, %rd104;
	add.s64 	%rd154, %rd2, 16;
	add.s64 	%rd153, %rd4, %rd104;
	add.s64 	%rd152, %rd42, %rd104;
$L__BB3_41:
	.pragma "nounroll";
	ld.global.f32 	%f318, [%rd155+-16];
	ld.global.f32 	%f319, [%rd154+-16];
	mul.f32 	%f320, %f318, %f319;
	div.rn.f32 	%f321, %f320, %f15;
	ld.global.f32 	%f322, [%rd153+-16];
	mul.f32 	%f323, %f29, %f322;
	sub.f32 	%f324, %f321, %f323;
	st.global.f32 	[%rd152+-16], %f324;
	ld.global.f32 	%f325, [%rd155+-12];
	ld.global.f32 	%f326, [%rd154+-12];
	mul.f32 	%f327, %f325, %f326;
	div.rn.f32 	%f328, %f327, %f15;
	ld.global.f32 	%f329, [%rd153+-12];
	mul.f32 	%f330, %f29, %f329;
	sub.f32 	%f331, %f328, %f330;
	st.global.f32 	[%rd152+-12], %f331;
	ld.global.f32 	%f332, [%rd155+-8];
	ld.global.f32 	%f333, [%rd154+-8];
	mul.f32 	%f334, %f332, %f333;
	div.rn.f32 	%f335, %f334, %f15;
	ld.global.f32 	%f336, [%rd153+-8];
	mul.f32 	%f337, %f29, %f336;
	sub.f32 	%f338, %f335, %f337;
	st.global.f32 	[%rd152+-8], %f338;
	ld.global.f32 	%f339, [%rd155+-4];
	ld.global.f32 	%f340, [%rd154+-4];
	mul.f32 	%f341, %f339, %f340;
	div.rn.f32 	%f342, %f341, %f15;
	ld.global.f32 	%f343, [%rd153+-4];
	mul.f32 	%f344, %f29, %f343;
	sub.f32 	%f345, %f342, %f344;
	st.global.f32 	[%rd152+-4], %f345;
	ld.global.f32 	%f346, [%rd155];
	ld.global.f32 	%f347, [%rd154];
	mul.f32 	%f348, %f346, %f347;
	div.rn.f32 	%f349, %f348, %f15;
	ld.global.f32 	%f350, [%rd153];
	mul.f32 	%f351, %f29, %f350;
	sub.f32 	%f352, %f349, %f351;
	st.global.f32 	[%rd152], %f352;
	ld.global.f32 	%f353, [%rd155+4];
	ld.global.f32 	%f354, [%rd154+4];
	mul.f32 	%f355, %f353, %f354;
	div.rn.f32 	%f356, %f355, %f15;
	ld.global.f32 	%f357, [%rd153+4];
	mul.f32 	%f358, %f29, %f357;
	sub.f32 	%f359, %f356, %f358;
	st.global.f32 	[%rd152+4], %f359;
	ld.global.f32 	%f360, [%rd155+8];
	ld.global.f32 	%f361, [%rd154+8];
	mul.f32 	%f362, %f360, %f361;
	div.rn.f32 	%f363, %f362, %f15;
	ld.global.f32 	%f364, [%rd153+8];
	mul.f32 	%f365, %f29, %f364;
	sub.f32 	%f366, %f363, %f365;
	st.global.f32 	[%rd152+8], %f366;
	ld.global.f32 	%f367, [%rd155+12];
	ld.global.f32 	%f368, [%rd154+12];
	mul.f32 	%f369, %f367, %f368;
	div.rn.f32 	%f370, %f369, %f15;
	ld.global.f32 	%f371, [%rd153+12];
	mul.f32 	%f372, %f29, %f371;
	sub.f32 	%f373, %f370, %f372;
	st.global.f32 	[%rd152+12], %f373;
	add.s32 	%r81, %r81, 8;
	add.s64 	%rd155, %rd155, 32;
	add.s64 	%rd154, %rd154, 32;
	add.s64 	%rd153, %rd153, 32;
	add.s64 	%rd152, %rd152, 32;
	setp.ne.s32 	%p30, %r81, 0;
	@%p30 bra 	$L__BB3_41;
$L__BB3_42:
	setp.eq.s32 	%p31, %r43, 0;
	@%p31 bra 	$L__BB3_50;
	ld.param.u64 	%rd140, [rmsnorm_backward_kernel1_param_2];
	cvta.to.global.u64 	%rd106, %rd140;
	shl.b64 	%rd107, %rd5, 2;
	add.s64 	%rd55, %rd106, %rd107;
	and.b32  	%r49, %r54, 3;
	setp.lt.u32 	%p32, %r43, 4;
	@%p32 bra 	$L__BB3_45;
	cvt.u64.u32 	%rd108, %r83;
	mul.wide.u32 	%rd109, %r83, 4;
	add.s64 	%rd110, %rd55, %rd109;
	ld.global.f32 	%f374, [%rd110];
	add.s64 	%rd111, %rd2, %rd109;
	ld.global.f32 	%f375, [%rd111];
	mul.f32 	%f376, %f374, %f375;
	div.rn.f32 	%f377, %f376, %f15;
	add.s64 	%rd112, %rd6, %rd109;
	ld.global.f32 	%f378, [%rd112];
	mul.f32 	%f379, %f29, %f378;
	sub.f32 	%f380, %f377, %f379;
	add.s64 	%rd113, %rd108, %rd5;
	shl.b64 	%rd114, %rd113, 2;
	add.s64 	%rd115, %rd42, %rd114;
	st.global.f32 	[%rd115], %f380;
	ld.global.f32 	%f381, [%rd110+4];
	ld.global.f32 	%f382, [%rd111+4];
	mul.f32 	%f383, %f381, %f382;
	div.rn.f32 	%f384, %f383, %f15;
	ld.global.f32 	%f385, [%rd112+4];
	mul.f32 	%f386, %f29, %f385;
	sub.f32 	%f387, %f384, %f386;
	st.global.f32 	[%rd115+4], %f387;
	ld.global.f32 	%f388, [%rd110+8];
	ld.global.f32 	%f389, [%rd111+8];
	mul.f32 	%f390, %f388, %f389;
	div.rn.f32 	%f391, %f390, %f15;
	ld.global.f32 	%f392, [%rd112+8];
	mul.f32 	%f393, %f29, %f392;
	sub.f32 	%f394, %f391, %f393;
	st.global.f32 	[%rd115+8], %f394;
	ld.global.f32 	%f395, [%rd110+12];
	ld.global.f32 	%f396, [%rd111+12];
	mul.f32 	%f397, %f395, %f396;
	div.rn.f32 	%f398, %f397, %f15;
	ld.global.f32 	%f399, [%rd112+12];
	mul.f32 	%f400, %f29, %f399;
	sub.f32 	%f401, %f398, %f400;
	st.global.f32 	[%rd115+12], %f401;
	add.s32 	%r83, %r83, 4;
$L__BB3_45:
	setp.eq.s32 	%p33, %r49, 0;
	@%p33 bra 	$L__BB3_50;
	setp.eq.s32 	%p34, %r49, 1;
	@%p34 bra 	$L__BB3_48;
	cvt.u64.u32 	%rd116, %r83;
	mul.wide.u32 	%rd117, %r83, 4;
	add.s64 	%rd118, %rd55, %rd117;
	ld.global.f32 	%f402, [%rd118];
	add.s64 	%rd119, %rd2, %rd117;
	ld.global.f32 	%f403, [%rd119];
	mul.f32 	%f404, %f402, %f403;
	div.rn.f32 	%f405, %f404, %f15;
	add.s64 	%rd120, %rd6, %rd117;
	ld.global.f32 	%f406, [%rd120];
	mul.f32 	%f407, %f29, %f406;
	sub.f32 	%f408, %f405, %f407;
	add.s64 	%rd121, %rd116, %rd5;
	shl.b64 	%rd122, %rd121, 2;
	add.s64 	%rd123, %rd42, %rd122;
	st.global.f32 	[%rd123], %f408;
	ld.global.f32 	%f409, [%rd118+4];
	ld.global.f32 	%f410, [%rd119+4];
	mul.f32 	%f411, %f409, %f410;
	div.rn.f32 	%f412, %f411, %f15;
	ld.global.f32 	%f413, [%rd120+4];
	mul.f32 	%f414, %f29, %f413;
	sub.f32 	%f415, %f412, %f414;
	st.global.f32 	[%rd123+4], %f415;
	add.s32 	%r83, %r83, 2;
$L__BB3_48:
	and.b32  	%r66, %r54, 1;
	setp.eq.b32 	%p35, %r66, 1;
	not.pred 	%p36, %p35;
	@%p36 bra 	$L__BB3_50;
	cvt.u64.u32 	%rd124, %r83;
	mul.wide.u32 	%rd125, %r83, 4;
	add.s64 	%rd126, %rd55, %rd125;
	ld.global.f32 	%f416, [%rd126];
	add.s64 	%rd127, %rd2, %rd125;
	ld.global.f32 	%f417, [%rd127];
	mul.f32 	%f418, %f416, %f417;
	div.rn.f32 	%f419, %f418, %f15;
	add.s64 	%rd128, %rd6, %rd125;
	ld.global.f32 	%f420, [%rd128];
	mul.f32 	%f421, %f29, %f420;
	sub.f32 	%f422, %f419, %f421;
	add.s64 	%rd129, %rd124, %rd5;
	shl.b64 	%rd130, %rd129, 2;
	add.s64 	%rd131, %rd42, %rd130;
	st.global.f32 	[%rd131], %f422;
$L__BB3_50:
	ret;

}
	// .globl	rmsnorm_forward_kernel2
.visible .entry rmsnorm_forward_kernel2(
	.param .u64 .ptr .align 1 rmsnorm_forward_kernel2_param_0,
	.param .u64 .ptr .align 1 rmsnorm_forward_kernel2_param_1,
	.param .u64 .ptr .align 1 rmsnorm_forward_kernel2_param_2,
	.param .u32 rmsnorm_forward_kernel2_param_3,
	.param .u32 rmsnorm_forward_kernel2_param_4
)
{
	.reg .pred 	%p<24>;
	.reg .b32 	%r<85>;
	.reg .b32 	%f<157>;
	.reg .b64 	%rd<81>;

	ld.param.u64 	%rd12, [rmsnorm_forward_kernel2_param_0];
	ld.param.u64 	%rd13, [rmsnorm_forward_kernel2_param_1];
	ld.param.u64 	%rd14, [rmsnorm_forward_kernel2_param_2];
	ld.param.u32 	%r37, [rmsnorm_forward_kernel2_param_3];
	ld.param.u32 	%r36, [rmsnorm_forward_kernel2_param_4];
	cvta.to.global.u64 	%rd1, %rd14;
	mov.u32 	%r38, %tid.x;
	mov.u32 	%r39, %tid.y;
	mov.u32 	%r40, %tid.z;
	mov.u32 	%r41, %ntid.x;
	mov.u32 	%r42, %ntid.y;
	mad.lo.s32 	%r43, %r40, %r42, %r39;
	mad.lo.s32 	%r1, %r43, %r41, %r38;
	mul.lo.s32 	%r44, %r41, %r42;
	mov.u32 	%r45, %ntid.z;
	mad.lo.s32 	%r46, %r44, %r45, 31;
	shr.u32 	%r47, %r46, 5;
	and.b32  	%r48, %r47, 65535;
	mov.u32 	%r49, %ctaid.x;
	shr.u32 	%r50, %r1, 5;
	and.b32  	%r51, %r50, 65535;
	mad.lo.s32 	%r2, %r48, %r49, %r51;
	setp.ge.s32 	%p1, %r2, %r37;
	@%p1 bra 	$L__BB4_26;
	cvta.to.global.u64 	%rd2, %rd13;
	mul.lo.s32 	%r52, %r2, %r36;
	cvt.s64.s32 	%rd3, %r52;
	and.b32  	%r82, %r1, 31;
	setp.ge.s32 	%p2, %r82, %r36;
	mov.f32 	%f156, 0f00000000;
	@%p2 bra 	$L__BB4_14;
	not.b32 	%r53, %r82;
	add.s32 	%r54, %r36, %r53;
	shr.u32 	%r55, %r54, 5;
	add.s32 	%r4, %r55, 1;
	and.b32  	%r5, %r4, 15;
	setp.lt.u32 	%p3, %r54, 480;
	mov.f32 	%f156, 0f00000000;
	mov.u32 	%r79, %r82;
	@%p3 bra 	$L__BB4_5;
	and.b32  	%r56, %r4, 268435440;
	neg.s32 	%r78, %r56;
	cvt.u64.u32 	%rd15, %r1;
	and.b64  	%rd16, %rd15, 31;
	add.s64 	%rd17, %rd3, %rd16;
	shl.b64 	%rd18, %rd17, 2;
	add.s64 	%rd19, %rd18, %rd2;
	add.s64 	%rd79, %rd19, 1024;
	mov.f32 	%f156, 0f00000000;
	mov.u32 	%r79, %r82;
$L__BB4_4:
	.pragma "nounroll";
	ld.global.f32 	%f19, [%rd79+-1024];
	fma.rn.f32 	%f20, %f19, %f19, %f156;
	ld.global.f32 	%f21, [%rd79+-896];
	fma.rn.f32 	%f22, %f21, %f21, %f20;
	ld.global.f32 	%f23, [%rd79+-768];
	fma.rn.f32 	%f24, %f23, %f23, %f22;
	ld.global.f32 	%f25, [%rd79+-640];
	fma.rn.f32 	%f26, %f25, %f25, %f24;
	ld.global.f32 	%f27, [%rd79+-512];
	fma.rn.f32 	%f28, %f27, %f27, %f26;
	ld.global.f32 	%f29, [%rd79+-384];
	fma.rn.f32 	%f30, %f29, %f29, %f28;
	ld.global.f32 	%f31, [%rd79+-256];
	fma.rn.f32 	%f32, %f31, %f31, %f30;
	ld.global.f32 	%f33, [%rd79+-128];
	fma.rn.f32 	%f34, %f33, %f33, %f32;
	ld.global.f32 	%f35, [%rd79];
	fma.rn.f32 	%f36, %f35, %f35, %f34;
	ld.global.f32 	%f37, [%rd79+128];
	fma.rn.f32 	%f38, %f37, %f37, %f36;
	ld.global.f32 	%f39, [%rd79+256];
	fma.rn.f32 	%f40, %f39, %f39, %f38;
	ld.global.f32 	%f41, [%rd79+384];
	fma.rn.f32 	%f42, %f41, %f41, %f40;
	ld.global.f32 	%f43, [%rd79+512];
	fma.rn.f32 	%f44, %f43, %f43, %f42;
	ld.global.f32 	%f45, [%rd79+640];
	fma.rn.f32 	%f46, %f45, %f45, %f44;
	ld.global.f32 	%f47, [%rd79+768];
	fma.rn.f32 	%f48, %f47, %f47, %f46;
	ld.global.f32 	%f49, [%rd79+896];
	fma.rn.f32 	%f156, %f49, %f49, %f48;
	add.s32 	%r79, %r79, 512;
	add.s32 	%r78, %r78, 16;
	add.s64 	%rd79, %rd79, 2048;
	setp.eq.s32 	%p4, %r78, 0;
	@%p4 bra 	$L__BB4_5;
	bra.uni 	$L__BB4_4;
$L__BB4_5:
	setp.eq.s32 	%p5, %r5, 0;
	@%p5 bra 	$L__BB4_14;
	and.b32  	%r8, %r4, 7;
	setp.lt.u32 	%p6, %r5, 8;
	@%p6 bra 	$L__BB4_8;
	cvt.s64.s32 	%rd20, %r79;
	add.s64 	%rd21, %rd20, %rd3;
	shl.b64 	%rd22, %rd21, 2;
	add.s64 	%rd23, %rd2, %rd22;
	ld.global.f32 	%f51, [%rd23];
	fma.rn.f32 	%f52, %f51, %f51, %f156;
	ld.global.f32 	%f53, [%rd23+128];
	fma.rn.f32 	%f54, %f53, %f53, %f52;
	ld.global.f32 	%f55, [%rd23+256];
	fma.rn.f32 	%f56, %f55, %f55, %f54;
	ld.global.f32 	%f57, [%rd23+384];
	fma.rn.f32 	%f58, %f57, %f57, %f56;
	ld.global.f32 	%f59, [%rd23+512];
	fma.rn.f32 	%f60, %f59, %f59, %f58;
	ld.global.f32 	%f61, [%rd23+640];
	fma.rn.f32 	%f62, %f61, %f61, %f60;
	ld.global.f32 	%f63, [%rd23+768];
	fma.rn.f32 	%f64, %f63, %f63, %f62;
	ld.global.f32 	%f65, [%rd23+896];
	fma.rn.f32 	%f156, %f65, %f65, %f64;
	add.s32 	%r79, %r79, 256;
$L__BB4_8:
	setp.eq.s32 	%p7, %r8, 0;
	@%p7 bra 	$L__BB4_14;
	and.b32  	%r11, %r4, 3;
	setp.lt.u32 	%p8, %r8, 4;
	@%p8 bra 	$L__BB4_11;
	cvt.s64.s32 	%rd24, %r79;
	add.s64 	%rd25, %rd24, %rd3;
	shl.b64 	%rd26, %rd25, 2;
	add.s64 	%rd27, %rd2, %rd26;
	ld.global.f32 	%f67, [%rd27];
	fma.rn.f32 	%f68, %f67, %f67, %f156;
	ld.global.f32 	%f69, [%rd27+128];
	fma.rn.f32 	%f70, %f69, %f69, %f68;
	ld.global.f32 	%f71, [%rd27+256];
	fma.rn.f32 	%f72, %f71, %f71, %f70;
	ld.global.f32 	%f73, [%rd27+384];
	fma.rn.f32 	%f156, %f73, %f73, %f72;
	add.s32 	%r79, %r79, 128;
$L__BB4_11:
	setp.eq.s32 	%p9, %r11, 0;
	@%p9 bra 	$L__BB4_14;
	neg.s32 	%r76, %r11;
$L__BB4_13:
	.pragma "nounroll";
	cvt.s64.s32 	%rd28, %r79;
	add.s64 	%rd29, %rd3, %rd28;
	shl.b64 	%rd30, %rd29, 2;
	add.s64 	%rd31, %rd2, %rd30;
	ld.global.f32 	%f74, [%rd31];
	fma.rn.f32 	%f156, %f74, %f74, %f156;
	add.s32 	%r79, %r79, 32;
	add.s32 	%r76, %r76, 1;
	setp.eq.s32 	%p10, %r76, 0;
	@%p10 bra 	$L__BB4_14;
	bra.uni 	$L__BB4_13;
$L__BB4_14:
	setp.ge.s32 	%p11, %r82, %r36;
	mov.b32 	%r57, %f156;
	shfl.sync.bfly.b32	%r58|%p12, %r57, 16, 31, -1;
	mov.b32 	%f75, %r58;
	add.f32 	%f76, %f156, %f75;
	mov.b32 	%r59, %f76;
	shfl.sync.bfly.b32	%r60|%p13, %r59, 8, 31, -1;
	mov.b32 	%f77, %r60;
	add.f32 	%f78, %f76, %f77;
	mov.b32 	%r61, %f78;
	shfl.sync.bfly.b32	%r62|%p14, %r61, 4, 31, -1;
	mov.b32 	%f79, %r62;
	add.f32 	%f80, %f78, %f79;
	mov.b32 	%r63, %f80;
	shfl.sync.bfly.b32	%r64|%p15, %r63, 2, 31, -1;
	mov.b32 	%f81, %r64;
	add.f32 	%f82, %f80, %f81;
	mov.b32 	%r65, %f82;
	shfl.sync.bfly.b32	%r66|%p16, %r65, 1, 31, -1;
	mov.b32 	%f83, %r66;
	add.f32 	%f84, %f82, %f83;
	cvt.rn.f32.s32 	%f85, %r36;
	div.rn.f32 	%f86, %f84, %f85;
	add.f32 	%f87, %f86, 0f3727C5AC;
	sqrt.rn.f32 	%f14, %f87;
	@%p11 bra 	$L__BB4_26;
	not.b32 	%r67, %r82;
	add.s32 	%r23, %r36, %r67;
	shr.u32 	%r68, %r23, 5;
	add.s32 	%r24, %r68, 1;
	and.b32  	%r25, %r24, 7;
	setp.lt.u32 	%p17, %r23, 224;
	@%p17 bra 	$L__BB4_18;
	shl.b64 	%rd32, %rd3, 2;
	add.s64 	%rd7, %rd12, %rd32;
	and.b32  	%r69, %r1, 31;
	mul.wide.u32 	%rd80, %r69, 4;
	add.s64 	%rd9, %rd13, %rd32;
	and.b32  	%r70, %r24, 268435448;
	neg.s32 	%r80, %r70;
$L__BB4_17:
	.pragma "nounroll";
	add.s64 	%rd33, %rd9, %rd80;
	// begin inline asm
	ld.global.cs.f32 %f88, [%rd33];
	// end inline asm
	div.rn.f32 	%f104, %f88, %f14;
	add.s64 	%rd34, %rd7, %rd80;
	add.s64 	%rd49, %rd1, %rd80;
	ld.global.nc.f32 	%f105, [%rd49];
	mul.f32 	%f89, %f104, %f105;
	// begin inline asm
	st.global.cs.f32 [%rd34], %f89;
	// end inline asm
	add.s64 	%rd35, %rd33, 128;
	// begin inline asm
	ld.global.cs.f32 %f90, [%rd35];
	// end inline asm
	div.rn.f32 	%f106, %f90, %f14;
	add.s64 	%rd36, %rd34, 128;
	ld.global.nc.f32 	%f107, [%rd49+128];
	mul.f32 	%f91, %f106, %f107;
	// begin inline asm
	st.global.cs.f32 [%rd36], %f91;
	// end inline asm
	add.s64 	%rd37, %rd33, 256;
	// begin inline asm
	ld.global.cs.f32 %f92, [%rd37];
	// end inline asm
	div.rn.f32 	%f108, %f92, %f14;
	add.s64 	%rd38, %rd34, 256;
	ld.global.nc.f32 	%f109, [%rd49+256];
	mul.f32 	%f93, %f108, %f109;
	// begin inline asm
	st.global.cs.f32 [%rd38], %f93;
	// end inline asm
	add.s64 	%rd39, %rd33, 384;
	// begin inline asm
	ld.global.cs.f32 %f94, [%rd39];
	// end inline asm
	div.rn.f32 	%f110, %f94, %f14;
	add.s64 	%rd40, %rd34, 384;
	ld.global.nc.f32 	%f111, [%rd49+384];
	mul.f32 	%f95, %f110, %f111;
	// begin inline asm
	st.global.cs.f32 [%rd40], %f95;
	// end inline asm
	add.s64 	%rd41, %rd33, 512;
	// begin inline asm
	ld.global.cs.f32 %f96, [%rd41];
	// end inline asm
	div.rn.f32 	%f112, %f96, %f14;
	add.s64 	%rd42, %rd34, 512;
	ld.global.nc.f32 	%f113, [%rd49+512];
	mul.f32 	%f97, %f112, %f113;
	// begin inline asm
	st.global.cs.f32 [%rd42], %f97;
	// end inline asm
	add.s64 	%rd43, %rd33, 640;
	// begin inline asm
	ld.global.cs.f32 %f98, [%rd43];
	// end inline asm
	div.rn.f32 	%f114, %f98, %f14;
	add.s64 	%rd44, %rd34, 640;
	ld.global.nc.f32 	%f115, [%rd49+640];
	mul.f32 	%f99, %f114, %f115;
	// begin inline asm
	st.global.cs.f32 [%rd44], %f99;
	// end inline asm
	add.s64 	%rd45, %rd33, 768;
	// begin inline asm
	ld.global.cs.f32 %f100, [%rd45];
	// end inline asm
	div.rn.f32 	%f116, %f100, %f14;
	add.s64 	%rd46, %rd34, 768;
	ld.global.nc.f32 	%f117, [%rd49+768];
	mul.f32 	%f101, %f116, %f117;
	// begin inline asm
	st.global.cs.f32 [%rd46], %f101;
	// end inline asm
	add.s64 	%rd47, %rd33, 896;
	// begin inline asm
	ld.global.cs.f32 %f102, [%rd47];
	// end inline asm
	div.rn.f32 	%f118, %f102, %f14;
	add.s64 	%rd48, %rd34, 896;
	ld.global.nc.f32 	%f119, [%rd49+896];
	mul.f32 	%f103, %f118, %f119;
	// begin inline asm
	st.global.cs.f32 [%rd48], %f103;
	// end inline asm
	add.s32 	%r82, %r82, 256;
	add.s64 	%rd80, %rd80, 1024;
	add.s32 	%r80, %r80, 8;
	setp.ne.s32 	%p18, %r80, 0;
	@%p18 bra 	$L__BB4_17;
$L__BB4_18:
	setp.eq.s32 	%p19, %r25, 0;
	@%p19 bra 	$L__BB4_26;
	setp.lt.u32 	%p20, %r25, 4;
	@%p20 bra 	$L__BB4_21;
	cvt.s64.s32 	%rd58, %r82;
	add.s64 	%rd59, %rd58, %rd3;
	shl.b64 	%rd60, %rd59, 2;
	add.s64 	%rd50, %rd13, %rd60;
	// begin inline asm
	ld.global.cs.f32 %f120, [%rd50];
	// end inline asm
	div.rn.f32 	%f128, %f120, %f14;
	add.s64 	%rd51, %rd12, %rd60;
	mul.wide.s32 	%rd61, %r82, 4;
	add.s64 	%rd62, %rd1, %rd61;
	ld.global.nc.f32 	%f129, [%rd62];
	mul.f32 	%f121, %f128, %f129;
	// begin inline asm
	st.global.cs.f32 [%rd51], %f121;
	// end inline asm
	add.s64 	%rd52, %rd50, 128;
	// begin inline asm
	ld.global.cs.f32 %f122, [%rd52];
	// end inline asm
	div.rn.f32 	%f130, %f122, %f14;
	add.s64 	%rd53, %rd51, 128;
	ld.global.nc.f32 	%f131, [%rd62+128];
	mul.f32 	%f123, %f130, %f131;
	// begin inline asm
	st.global.cs.f32 [%rd53], %f123;
	// end inline asm
	add.s64 	%rd54, %rd50, 256;
	// begin inline asm
	ld.global.cs.f32 %f124, [%rd54];
	// end inline asm
	div.rn.f32 	%f132, %f124, %f14;
	add.s64 	%rd55, %rd51, 256;
	ld.global.nc.f32 	%f133, [%rd62+256];
	mul.f32 	%f125, %f132, %f133;
	// begin inline asm
	st.global.cs.f32 [%rd55], %f125;
	// end inline asm
	add.s64 	%rd56, %rd50, 384;
	// begin inline asm
	ld.global.cs.f32 %f126, [%rd56];
	// end inline asm
	div.rn.f32 	%f134, %f126, %f14;
	add.s64 	%rd57, %rd51, 384;
	ld.global.nc.f32 	%f135, [%rd62+384];
	mul.f32 	%f127, %f134, %f135;
	// begin inline asm
	st.global.cs.f32 [%rd57], %f127;
	// end inline asm
	add.s32 	%r82, %r82, 128;
$L__BB4_21:
	and.b32  	%r71, %r24, 3;
	setp.eq.s32 	%p21, %r71, 0;
	@%p21 bra 	$L__BB4_26;
	setp.eq.s32 	%p22, %r71, 1;
	@%p22 bra 	$L__BB4_24;
	cvt.s64.s32 	%rd67, %r82;
	add.s64 	%rd68, %rd67, %rd3;
	shl.b64 	%rd69, %rd68, 2;
	add.s64 	%rd63, %rd13, %rd69;
	// begin inline asm
	ld.global.cs.f32 %f136, [%rd63];
	// end inline asm
	div.rn.f32 	%f140, %f136, %f14;
	add.s64 	%rd64, %rd12, %rd69;
	mul.wide.s32 	%rd70, %r82, 4;
	add.s64 	%rd71, %rd1, %rd70;
	ld.global.nc.f32 	%f141, [%rd71];
	mul.f32 	%f137, %f140, %f141;
	// begin inline asm
	st.global.cs.f32 [%rd64], %f137;
	// end inline asm
	add.s64 	%rd65, %rd63, 128;
	// begin inline asm
	ld.global.cs.f32 %f138, [%rd65];
	// end inline asm
	div.rn.f32 	%f142, %f138, %f14;
	add.s64 	%rd66, %rd64, 128;
	ld.global.nc.f32 	%f143, [%rd71+128];
	mul.f32 	%f139, %f142, %f143;
	// begin inline asm
	st.global.cs.f32 [%rd66], %f139;
	// end inline asm
	add.s32 	%r82, %r82, 64;
$L__BB4_24:
	and.b32  	%r72, %r23, 32;
	setp.ne.s32 	%p23, %r72, 0;
	@%p23 bra 	$L__BB4_26;
	cvt.s64.s32 	%rd74, %r82;
	add.s64 	%rd75, %rd74, %rd3;
	shl.b64 	%rd76, %rd75, 2;
	add.s64 	%rd72, %rd13, %rd76;
	// begin inline asm
	ld.global.cs.f32 %f144, [%rd72];
	// end inline asm
	div.rn.f32 	%f146, %f144, %f14;
	add.s64 	%rd73, %rd12, %rd76;
	mul.wide.s32 	%rd77, %r82, 4;
	add.s64 	%rd78, %rd1, %rd77;
	ld.global.nc.f32 	%f147, [%rd78];
	mul.f32 	%f145, %f146, %f147;
	// begin inline asm
	st.global.cs.f32 [%rd73], %f145;
	// end inline asm
$L__BB4_26:
	ret;

}
	// .globl	rmsnorm_backward_kernel2
.visible .entry rmsnorm_backward_kernel2(
	.param .u64 .ptr .align 1 rmsnorm_backward_kernel2_param_0,
	.param .u64 .ptr .align 1 rmsnorm_backward_kernel2_param_1,
	.param .u64 .ptr .align 1 rmsnorm_backward_kernel2_param_2,
	.param .u64 .ptr .align 1 rmsnorm_backward_kernel2_param_3,
	.param .u64 .ptr .align 1 rmsnorm_backward_kernel2_param_4,
	.param .u32 rmsnorm_backward_kernel2_param_5,
	.param .u32 rmsnorm_backward_kernel2_param_6
)
{
	.reg .pred 	%p<42>;
	.reg .b32 	%r<142>;
	.reg .b32 	%f<391>;
	.reg .b64 	%rd<130>;

	ld.param.u64 	%rd52, [rmsnorm_backward_kernel2_param_1];
	ld.param.u64 	%rd50, [rmsnorm_backward_kernel2_param_2];
	ld.param.u64 	%rd51, [rmsnorm_backward_kernel2_param_3];
	ld.param.u64 	%rd53, [rmsnorm_backward_kernel2_param_4];
	ld.param.u32 	%r63, [rmsnorm_backward_kernel2_param_5];
	ld.param.u32 	%r62, [rmsnorm_backward_kernel2_param_6];
	cvta.to.global.u64 	%rd1, %rd52;
	cvta.to.global.u64 	%rd2, %rd53;
	mov.u32 	%r64, %tid.x;
	mov.u32 	%r65, %tid.y;
	mov.u32 	%r66, %tid.z;
	mov.u32 	%r67, %ntid.x;
	mov.u32 	%r68, %ntid.y;
	mad.lo.s32 	%r69, %r66, %r68, %r65;
	mad.lo.s32 	%r1, %r69, %r67, %r64;
	mul.lo.s32 	%r70, %r67, %r68;
	mov.u32 	%r71, %ntid.z;
	mad.lo.s32 	%r72, %r70, %r71, 31;
	shr.u32 	%r73, %r72, 5;
	and.b32  	%r74, %r73, 65535;
	mov.u32 	%r75, %ctaid.x;
	shr.u32 	%r76, %r1, 5;
	and.b32  	%r77, %r76, 65535;
	mad.lo.s32 	%r2, %r74, %r75, %r77;
	setp.ge.s32 	%p1, %r2, %r63;
	@%p1 bra 	$L__BB5_45;
	cvta.to.global.u64 	%rd3, %rd50;
	cvta.to.global.u64 	%rd4, %rd51;
	mul.lo.s32 	%r78, %r2, %r62;
	cvt.s64.s32 	%rd5, %r78;
	mul.wide.s32 	%rd54, %r78, 4;
	add.s64 	%rd6, %rd4, %rd54;
	and.b32  	%r141, %r1, 31;
	setp.ge.s32 	%p2, %r141, %r62;
	mov.f32 	%f381, 0f00000000;
	@%p2 bra 	$L__BB5_14;
	not.b32 	%r79, %r141;
	add.s32 	%r80, %r62, %r79;
	shr.u32 	%r81, %r80, 5;
	add.s32 	%r4, %r81, 1;
	and.b32  	%r5, %r4, 15;
	setp.lt.u32 	%p3, %r80, 480;
	mov.f32 	%f381, 0f00000000;
	mov.u32 	%r126, %r141;
	@%p3 bra 	$L__BB5_5;
	and.b32  	%r82, %r4, 268435440;
	neg.s32 	%r125, %r82;
	shl.b64 	%rd55, %rd5, 2;
	and.b32  	%r83, %r1, 31;
	mul.wide.u32 	%rd56, %r83, 4;
	add.s64 	%rd57, %rd55, %rd56;
	add.s64 	%rd58, %rd57, %rd4;
	add.s64 	%rd119, %rd58, 1024;
	mov.f32 	%f381, 0f00000000;
	mov.u32 	%r126, %r141;
$L__BB5_4:
	.pragma "nounroll";
	ld.global.nc.f32 	%f34, [%rd119+-1024];
	fma.rn.f32 	%f35, %f34, %f34, %f381;
	ld.global.nc.f32 	%f36, [%rd119+-896];
	fma.rn.f32 	%f37, %f36, %f36, %f35;
	ld.global.nc.f32 	%f38, [%rd119+-768];
	fma.rn.f32 	%f39, %f38, %f38, %f37;
	ld.global.nc.f32 	%f40, [%rd119+-640];
	fma.rn.f32 	%f41, %f40, %f40, %f39;
	ld.global.nc.f32 	%f42, [%rd119+-512];
	fma.rn.f32 	%f43, %f42, %f42, %f41;
	ld.global.nc.f32 	%f44, [%rd119+-384];
	fma.rn.f32 	%f45, %f44, %f44, %f43;
	ld.global.nc.f32 	%f46, [%rd119+-256];
	fma.rn.f32 	%f47, %f46, %f46, %f45;
	ld.global.nc.f32 	%f48, [%rd119+-128];
	fma.rn.f32 	%f49, %f48, %f48, %f47;
	ld.global.nc.f32 	%f50, [%rd119];
	fma.rn.f32 	%f51, %f50, %f50, %f49;
	ld.global.nc.f32 	%f52, [%rd119+128];
	fma.rn.f32 	%f53, %f52, %f52, %f51;
	ld.global.nc.f32 	%f54, [%rd119+256];
	fma.rn.f32 	%f55, %f54, %f54, %f53;
	ld.global.nc.f32 	%f56, [%rd119+384];
	fma.rn.f32 	%f57, %f56, %f56, %f55;
	ld.global.nc.f32 	%f58, [%rd119+512];
	fma.rn.f32 	%f59, %f58, %f58, %f57;
	ld.global.nc.f32 	%f60, [%rd119+640];
	fma.rn.f32 	%f61, %f60, %f60, %f59;
	ld.global.nc.f32 	%f62, [%rd119+768];
	fma.rn.f32 	%f63, %f62, %f62, %f61;
	ld.global.nc.f32 	%f64, [%rd119+896];
	fma.rn.f32 	%f381, %f64, %f64, %f63;
	add.s32 	%r126, %r126, 512;
	add.s32 	%r125, %r125, 16;
	add.s64 	%rd119, %rd119, 2048;
	setp.eq.s32 	%p4, %r125, 0;
	@%p4 bra 	$L__BB5_5;
	bra.uni 	$L__BB5_4;
$L__BB5_5:
	setp.eq.s32 	%p5, %r5, 0;
	@%p5 bra 	$L__BB5_14;
	and.b32  	%r8, %r4, 7;
	setp.lt.u32 	%p6, %r5, 8;
	@%p6 bra 	$L__BB5_8;
	mul.wide.s32 	%rd59, %r126, 4;
	add.s64 	%rd60, %rd6, %rd59;
	ld.global.nc.f32 	%f66, [%rd60];
	fma.rn.f32 	%f67, %f66, %f66, %f381;
	ld.global.nc.f32 	%f68, [%rd60+128];
	fma.rn.f32 	%f69, %f68, %f68, %f67;
	ld.global.nc.f32 	%f70, [%rd60+256];
	fma.rn.f32 	%f71, %f70, %f70, %f69;
	ld.global.nc.f32 	%f72, [%rd60+384];
	fma.rn.f32 	%f73, %f72, %f72, %f71;
	ld.global.nc.f32 	%f74, [%rd60+512];
	fma.rn.f32 	%f75, %f74, %f74, %f73;
	ld.global.nc.f32 	%f76, [%rd60+640];
	fma.rn.f32 	%f77, %f76, %f76, %f75;
	ld.global.nc.f32 	%f78, [%rd60+768];
	fma.rn.f32 	%f79, %f78, %f78, %f77;
	ld.global.nc.f32 	%f80, [%rd60+896];
	fma.rn.f32 	%f381, %f80, %f80, %f79;
	add.s32 	%r126, %r126, 256;
$L__BB5_8:
	setp.eq.s32 	%p7, %r8, 0;
	@%p7 bra 	$L__BB5_14;
	and.b32  	%r11, %r4, 3;
	setp.lt.u32 	%p8, %r8, 4;
	@%p8 bra 	$L__BB5_11;
	mul.wide.s32 	%rd61, %r126, 4;
	add.s64 	%rd62, %rd6, %rd61;
	ld.global.nc.f32 	%f82, [%rd62];
	fma.rn.f32 	%f83, %f82, %f82, %f381;
	ld.global.nc.f32 	%f84, [%rd62+128];
	fma.rn.f32 	%f85, %f84, %f84, %f83;
	ld.global.nc.f32 	%f86, [%rd62+256];
	fma.rn.f32 	%f87, %f86, %f86, %f85;
	ld.global.nc.f32 	%f88, [%rd62+384];
	fma.rn.f32 	%f381, %f88, %f88, %f87;
	add.s32 	%r126, %r126, 128;
$L__BB5_11:
	setp.eq.s32 	%p9, %r11, 0;
	@%p9 bra 	$L__BB5_14;
	shl.b64 	%rd63, %rd5, 2;
	add.s64 	%rd8, %rd4, %rd63;
	neg.s32 	%r123, %r11;
$L__BB5_13:
	.pragma "nounroll";
	mul.wide.s32 	%rd64, %r126, 4;
	add.s64 	%rd65, %rd8, %rd64;
	ld.global.nc.f32 	%f89, [%rd65];
	fma.rn.f32 	%f381, %f89, %f89, %f381;
	add.s32 	%r126, %r126, 32;
	add.s32 	%r123, %r123, 1;
	setp.eq.s32 	%p10, %r123, 0;
	@%p10 bra 	$L__BB5_14;
	bra.uni 	$L__BB5_13;
$L__BB5_14:
	setp.ge.s32 	%p11, %r141, %r62;
	mov.b32 	%r84, %f381;
	shfl.sync.bfly.b32	%r85|%p12, %r84, 16, 31, -1;
	mov.b32 	%f91, %r85;
	add.f32 	%f92, %f381, %f91;
	mov.b32 	%r86, %f92;
	shfl.sync.bfly.b32	%r87|%p13, %r86, 8, 31, -1;
	mov.b32 	%f93, %r87;
	add.f32 	%f94, %f92, %f93;
	mov.b32 	%r88, %f94;
	shfl.sync.bfly.b32	%r89|%p14, %r88, 4, 31, -1;
	mov.b32 	%f95, %r89;
	add.f32 	%f96, %f94, %f95;
	mov.b32 	%r90, %f96;
	shfl.sync.bfly.b32	%r91|%p15, %r90, 2, 31, -1;
	mov.b32 	%f97, %r91;
	add.f32 	%f98, %f96, %f97;
	mov.b32 	%r92, %f98;
	shfl.sync.bfly.b32	%r93|%p16, %r92, 1, 31, -1;
	mov.b32 	%f99, %r93;
	add.f32 	%f100, %f98, %f99;
	cvt.rn.f32.s32 	%f14, %r62;
	div.rn.f32 	%f101, %f100, %f14;
	add.f32 	%f102, %f101, 0f3727C5AC;
	sqrt.rn.f32 	%f15, %f102;
	mov.f32 	%f390, 0f00000000;
	@%p11 bra 	$L__BB5_38;
	not.b32 	%r94, %r141;
	add.s32 	%r23, %r62, %r94;
	shr.u32 	%r95, %r23, 5;
	add.s32 	%r24, %r95, 1;
	setp.lt.u32 	%p17, %r23, 224;
	mov.u32 	%r131, %r141;
	@%p17 bra 	$L__BB5_18;
	and.b32  	%r96, %r24, 268435448;
	neg.s32 	%r130, %r96;
	shl.b64 	%rd66, %rd5, 2;
	and.b32  	%r97, %r1, 31;
	mul.wide.u32 	%rd67, %r97, 4;
	add.s64 	%rd68, %rd66, %rd67;
	add.s64 	%rd69, %rd68, 512;
	add.s64 	%rd122, %rd3, %rd69;
	add.s64 	%rd121, %rd4, %rd69;
	add.s64 	%rd70, %rd67, %rd1;
	add.s64 	%rd120, %rd70, 512;
	mov.u32 	%r131, %r141;
$L__BB5_17:
	.pragma "nounroll";
	ld.global.nc.f32 	%f103, [%rd121+-512];
	div.rn.f32 	%f104, %f103, %f15;
	ld.global.nc.f32 	%f105, [%rd122+-512];
	mul.f32 	%f106, %f104, %f105;
	atom.global.add.f32 	%f107, [%rd120+-512], %f106;
	ld.global.nc.f32 	%f108, [%rd121+-384];
	div.rn.f32 	%f109, %f108, %f15;
	ld.global.nc.f32 	%f110, [%rd122+-384];
	mul.f32 	%f111, %f109, %f110;
	atom.global.add.f32 	%f112, [%rd120+-384], %f111;
	ld.global.nc.f32 	%f113, [%rd121+-256];
	div.rn.f32 	%f114, %f113, %f15;
	ld.global.nc.f32 	%f115, [%rd122+-256];
	mul.f32 	%f116, %f114, %f115;
	atom.global.add.f32 	%f117, [%rd120+-256], %f116;
	ld.global.nc.f32 	%f118, [%rd121+-128];
	div.rn.f32 	%f119, %f118, %f15;
	ld.global.nc.f32 	%f120, [%rd122+-128];
	mul.f32 	%f121, %f119, %f120;
	atom.global.add.f32 	%f122, [%rd120+-128], %f121;
	ld.global.nc.f32 	%f123, [%rd121];
	div.rn.f32 	%f124, %f123, %f15;
	ld.global.nc.f32 	%f125, [%rd122];
	mul.f32 	%f126, %f124, %f125;
	atom.global.add.f32 	%f127, [%rd120], %f126;
	ld.global.nc.f32 	%f128, [%rd121+128];
	div.rn.f32 	%f129, %f128, %f15;
	ld.global.nc.f32 	%f130, [%rd122+128];
	mul.f32 	%f131, %f129, %f130;
	atom.global.add.f32 	%f132, [%rd120+128], %f131;
	ld.global.nc.f32 	%f133, [%rd121+256];
	div.rn.f32 	%f134, %f133, %f15;
	ld.global.nc.f32 	%f135, [%rd122+256];
	mul.f32 	%f136, %f134, %f135;
	atom.global.add.f32 	%f137, [%rd120+256], %f136;
	ld.global.nc.f32 	%f138, [%rd121+384];
	div.rn.f32 	%f139, %f138, %f15;
	ld.global.nc.f32 	%f140, [%rd122+384];
	mul.f32 	%f141, %f139, %f140;
	atom.global.add.f32 	%f142, [%rd120+384], %f141;
	add.s32 	%r131, %r131, 256;
	add.s32 	%r130, %r130, 8;
	add.s64 	%rd122, %rd122, 1024;
	add.s64 	%rd121, %rd121, 1024;
	add.s64 	%rd120, %rd120, 1024;
	setp.eq.s32 	%p18, %r130, 0;
	@%p18 bra 	$L__BB5_18;
	bra.uni 	$L__BB5_17;
$L__BB5_18:
	shl.b64 	%rd71, %rd5, 2;
	add.s64 	%rd14, %rd3, %rd71;
	and.b32  	%r27, %r24, 7;
	setp.eq.s32 	%p19, %r27, 0;
	@%p19 bra 	$L__BB5_26;
	setp.lt.u32 	%p20, %r27, 4;
	@%p20 bra 	$L__BB5_21;
	mul.wide.s32 	%rd72, %r131, 4;
	add.s64 	%rd73, %rd6, %rd72;
	ld.global.nc.f32 	%f143, [%rd73];
	div.rn.f32 	%f144, %f143, %f15;
	add.s64 	%rd74, %rd1, %rd72;
	add.s64 	%rd75, %rd14, %rd72;
	ld.global.nc.f32 	%f145, [%rd75];
	mul.f32 	%f146, %f144, %f145;
	atom.global.add.f32 	%f147, [%rd74], %f146;
	ld.global.nc.f32 	%f148, [%rd73+128];
	div.rn.f32 	%f149, %f148, %f15;
	ld.global.nc.f32 	%f150, [%rd75+128];
	mul.f32 	%f151, %f149, %f150;
	atom.global.add.f32 	%f152, [%rd74+128], %f151;
	ld.global.nc.f32 	%f153, [%rd73+256];
	div.rn.f32 	%f154, %f153, %f15;
	ld.global.nc.f32 	%f155, [%rd75+256];
	mul.f32 	%f156, %f154, %f155;
	atom.global.add.f32 	%f157, [%rd74+256], %f156;
	ld.global.nc.f32 	%f158, [%rd73+384];
	div.rn.f32 	%f159, %f158, %f15;
	ld.global.nc.f32 	%f160, [%rd75+384];
	mul.f32 	%f161, %f159, %f160;
	atom.global.add.f32 	%f162, [%rd74+384], %f161;
	add.s32 	%r131, %r131, 128;
$L__BB5_21:
	and.b32  	%r98, %r24, 3;
	setp.eq.s32 	%p21, %r98, 0;
	@%p21 bra 	$L__BB5_26;
	setp.eq.s32 	%p22, %r98, 1;
	@%p22 bra 	$L__BB5_24;
	mul.wide.s32 	%rd76, %r131, 4;
	add.s64 	%rd77, %rd6, %rd76;
	ld.global.nc.f32 	%f163, [%rd77];
	div.rn.f32 	%f164, %f163, %f15;
	add.s64 	%rd78, %rd1, %rd76;
	add.s64 	%rd79, %rd14, %rd76;
	ld.global.nc.f32 	%f165, [%rd79];
	mul.f32 	%f166, %f164, %f165;
	atom.global.add.f32 	%f167, [%rd78], %f166;
	ld.global.nc.f32 	%f168, [%rd77+128];
	div.rn.f32 	%f169, %f168, %f15;
	ld.global.nc.f32 	%f170, [%rd79+128];
	mul.f32 	%f171, %f169, %f170;
	atom.global.add.f32 	%f172, [%rd78+128], %f171;
	add.s32 	%r131, %r131, 64;
$L__BB5_24:
	and.b32  	%r99, %r23, 32;
	setp.ne.s32 	%p23, %r99, 0;
	@%p23 bra 	$L__BB5_26;
	mul.wide.s32 	%rd80, %r131, 4;
	add.s64 	%rd81, %rd6, %rd80;
	ld.global.nc.f32 	%f173, [%rd81];
	div.rn.f32 	%f174, %f173, %f15;
	add.s64 	%rd82, %rd1, %rd80;
	add.s64 	%rd83, %rd14, %rd80;
	ld.global.nc.f32 	%f175, [%rd83];
	mul.f32 	%f176, %f174, %f175;
	atom.global.add.f32 	%f177, [%rd82], %f176;
$L__BB5_26:
	and.b32  	%r32, %r24, 15;
	setp.lt.u32 	%p24, %r23, 480;
	mov.f32 	%f390, 0f00000000;
	mov.u32 	%r138, %r141;
	@%p24 bra 	$L__BB5_29;
	and.b32  	%r100, %r24, 268435440;
	neg.s32 	%r137, %r100;
	and.b32  	%r101, %r1, 31;
	mul.wide.u32 	%rd84, %r101, 4;
	or.b64  	%rd85, %rd84, 1024;
	add.s64 	%rd125, %rd2, %rd85;
	shl.b64 	%rd86, %rd5, 2;
	add.s64 	%rd87, %rd85, %rd86;
	add.s64 	%rd124, %rd3, %rd87;
	add.s64 	%rd123, %rd4, %rd87;
	mov.f32 	%f390, 0f00000000;
	mov.u32 	%r138, %r141;
$L__BB5_28:
	.pragma "nounroll";
	ld.global.nc.f32 	%f181, [%rd123+-1024];
	ld.global.nc.f32 	%f182, [%rd124+-1024];
	mul.f32 	%f183, %f181, %f182;
	ld.global.nc.f32 	%f184, [%rd125+-1024];
	fma.rn.f32 	%f185, %f183, %f184, %f390;
	ld.global.nc.f32 	%f186, [%rd123+-896];
	ld.global.nc.f32 	%f187, [%rd124+-896];
	mul.f32 	%f188, %f186, %f187;
	ld.global.nc.f32 	%f189, [%rd125+-896];
	fma.rn.f32 	%f190, %f188, %f189, %f185;
	ld.global.nc.f32 	%f191, [%rd123+-768];
	ld.global.nc.f32 	%f192, [%rd124+-768];
	mul.f32 	%f193, %f191, %f192;
	ld.global.nc.f32 	%f194, [%rd125+-768];
	fma.rn.f32 	%f195, %f193, %f194, %f190;
	ld.global.nc.f32 	%f196, [%rd123+-640];
	ld.global.nc.f32 	%f197, [%rd124+-640];
	mul.f32 	%f198, %f196, %f197;
	ld.global.nc.f32 	%f199, [%rd125+-640];
	fma.rn.f32 	%f200, %f198, %f199, %f195;
	ld.global.nc.f32 	%f201, [%rd123+-512];
	ld.global.nc.f32 	%f202, [%rd124+-512];
	mul.f32 	%f203, %f201, %f202;
	ld.global.nc.f32 	%f204, [%rd125+-512];
	fma.rn.f32 	%f205, %f203, %f204, %f200;
	ld.global.nc.f32 	%f206, [%rd123+-384];
	ld.global.nc.f32 	%f207, [%rd124+-384];
	mul.f32 	%f208, %f206, %f207;
	ld.global.nc.f32 	%f209, [%rd125+-384];
	fma.rn.f32 	%f210, %f208, %f209, %f205;
	ld.global.nc.f32 	%f211, [%rd123+-256];
	ld.global.nc.f32 	%f212, [%rd124+-256];
	mul.f32 	%f213, %f211, %f212;
	ld.global.nc.f32 	%f214, [%rd125+-256];
	fma.rn.f32 	%f215, %f213, %f214, %f210;
	ld.global.nc.f32 	%f216, [%rd123+-128];
	ld.global.nc.f32 	%f217, [%rd124+-128];
	mul.f32 	%f218, %f216, %f217;
	ld.global.nc.f32 	%f219, [%rd125+-128];
	fma.rn.f32 	%f220, %f218, %f219, %f215;
	ld.global.nc.f32 	%f221, [%rd123];
	ld.global.nc.f32 	%f222, [%rd124];
	mul.f32 	%f223, %f221, %f222;
	ld.global.nc.f32 	%f224, [%rd125];
	fma.rn.f32 	%f225, %f223, %f224, %f220;
	ld.global.nc.f32 	%f226, [%rd123+128];
	ld.global.nc.f32 	%f227, [%rd124+128];
	mul.f32 	%f228, %f226, %f227;
	ld.global.nc.f32 	%f229, [%rd125+128];
	fma.rn.f32 	%f230, %f228, %f229, %f225;
	ld.global.nc.f32 	%f231, [%rd123+256];
	ld.global.nc.f32 	%f232, [%rd124+256];
	mul.f32 	%f233, %f231, %f232;
	ld.global.nc.f32 	%f234, [%rd125+256];
	fma.rn.f32 	%f235, %f233, %f234, %f230;
	ld.global.nc.f32 	%f236, [%rd123+384];
	ld.global.nc.f32 	%f237, [%rd124+384];
	mul.f32 	%f238, %f236, %f237;
	ld.global.nc.f32 	%f239, [%rd125+384];
	fma.rn.f32 	%f240, %f238, %f239, %f235;
	ld.global.nc.f32 	%f241, [%rd123+512];
	ld.global.nc.f32 	%f242, [%rd124+512];
	mul.f32 	%f243, %f241, %f242;
	ld.global.nc.f32 	%f244, [%rd125+512];
	fma.rn.f32 	%f245, %f243, %f244, %f240;
	ld.global.nc.f32 	%f246, [%rd123+640];
	ld.global.nc.f32 	%f247, [%rd124+640];
	mul.f32 	%f248, %f246, %f247;
	ld.global.nc.f32 	%f249, [%rd125+640];
	fma.rn.f32 	%f250, %f248, %f249, %f245;
	ld.global.nc.f32 	%f251, [%rd123+768];
	ld.global.nc.f32 	%f252, [%rd124+768];
	mul.f32 	%f253, %f251, %f252;
	ld.global.nc.f32 	%f254, [%rd125+768];
	fma.rn.f32 	%f255, %f253, %f254, %f250;
	ld.global.nc.f32 	%f256, [%rd123+896];
	ld.global.nc.f32 	%f257, [%rd124+896];
	mul.f32 	%f258, %f256, %f257;
	ld.global.nc.f32 	%f259, [%rd125+896];
	fma.rn.f32 	%f390, %f258, %f259, %f255;
	add.s32 	%r138, %r138, 512;
	add.s32 	%r137, %r137, 16;
	add.s64 	%rd125, %rd125, 2048;
	add.s64 	%rd124, %rd124, 2048;
	add.s64 	%rd123, %rd123, 2048;
	setp.eq.s32 	%p25, %r137, 0;
	@%p25 bra 	$L__BB5_29;
	bra.uni 	$L__BB5_28;
$L__BB5_29:
	setp.eq.s32 	%p26, %r32, 0;
	@%p26 bra 	$L__BB5_38;
	setp.lt.u32 	%p27, %r32, 8;
	@%p27 bra 	$L__BB5_32;
	mul.wide.s32 	%rd88, %r138, 4;
	add.s64 	%rd89, %rd6, %rd88;
	ld.global.nc.f32 	%f261, [%rd89];
	add.s64 	%rd90, %rd14, %rd88;
	ld.global.nc.f32 	%f262, [%rd90];
	mul.f32 	%f263, %f261, %f262;
	add.s64 	%rd91, %rd2, %rd88;
	ld.global.nc.f32 	%f264, [%rd91];
	fma.rn.f32 	%f265, %f263, %f264, %f390;
	ld.global.nc.f32 	%f266, [%rd89+128];
	ld.global.nc.f32 	%f267, [%rd90+128];
	mul.f32 	%f268, %f266, %f267;
	ld.global.nc.f32 	%f269, [%rd91+128];
	fma.rn.f32 	%f270, %f268, %f269, %f265;
	ld.global.nc.f32 	%f271, [%rd89+256];
	ld.global.nc.f32 	%f272, [%rd90+256];
	mul.f32 	%f273, %f271, %f272;
	ld.global.nc.f32 	%f274, [%rd91+256];
	fma.rn.f32 	%f275, %f273, %f274, %f270;
	ld.global.nc.f32 	%f276, [%rd89+384];
	ld.global.nc.f32 	%f277, [%rd90+384];
	mul.f32 	%f278, %f276, %f277;
	ld.global.nc.f32 	%f279, [%rd91+384];
	fma.rn.f32 	%f280, %f278, %f279, %f275;
	ld.global.nc.f32 	%f281, [%rd89+512];
	ld.global.nc.f32 	%f282, [%rd90+512];
	mul.f32 	%f283, %f281, %f282;
	ld.global.nc.f32 	%f284, [%rd91+512];
	fma.rn.f32 	%f285, %f283, %f284, %f280;
	ld.global.nc.f32 	%f286, [%rd89+640];
	ld.global.nc.f32 	%f287, [%rd90+640];
	mul.f32 	%f288, %f286, %f287;
	ld.global.nc.f32 	%f289, [%rd91+640];
	fma.rn.f32 	%f290, %f288, %f289, %f285;
	ld.global.nc.f32 	%f291, [%rd89+768];
	ld.global.nc.f32 	%f292, [%rd90+768];
	mul.f32 	%f293, %f291, %f292;
	ld.global.nc.f32 	%f294, [%rd91+768];
	fma.rn.f32 	%f295, %f293, %f294, %f290;
	ld.global.nc.f32 	%f296, [%rd89+896];
	ld.global.nc.f32 	%f297, [%rd90+896];
	mul.f32 	%f298, %f296, %f297;
	ld.global.nc.f32 	%f299, [%rd91+896];
	fma.rn.f32 	%f390, %f298, %f299, %f295;
	add.s32 	%r138, %r138, 256;
$L__BB5_32:
	and.b32  	%r41, %r24, 7;
	setp.eq.s32 	%p28, %r41, 0;
	@%p28 bra 	$L__BB5_38;
	and.b32  	%r42, %r24, 3;
	setp.lt.u32 	%p29, %r41, 4;
	@%p29 bra 	$L__BB5_35;
	mul.wide.s32 	%rd92, %r138, 4;
	add.s64 	%rd93, %rd6, %rd92;
	ld.global.nc.f32 	%f301, [%rd93];
	add.s64 	%rd94, %rd14, %rd92;
	ld.global.nc.f32 	%f302, [%rd94];
	mul.f32 	%f303, %f301, %f302;
	add.s64 	%rd95, %rd2, %rd92;
	ld.global.nc.f32 	%f304, [%rd95];
	fma.rn.f32 	%f305, %f303, %f304, %f390;
	ld.global.nc.f32 	%f306, [%rd93+128];
	ld.global.nc.f32 	%f307, [%rd94+128];
	mul.f32 	%f308, %f306, %f307;
	ld.global.nc.f32 	%f309, [%rd95+128];
	fma.rn.f32 	%f310, %f308, %f309, %f305;
	ld.global.nc.f32 	%f311, [%rd93+256];
	ld.global.nc.f32 	%f312, [%rd94+256];
	mul.f32 	%f313, %f311, %f312;
	ld.global.nc.f32 	%f314, [%rd95+256];
	fma.rn.f32 	%f315, %f313, %f314, %f310;
	ld.global.nc.f32 	%f316, [%rd93+384];
	ld.global.nc.f32 	%f317, [%rd94+384];
	mul.f32 	%f318, %f316, %f317;
	ld.global.nc.f32 	%f319, [%rd95+384];
	fma.rn.f32 	%f390, %f318, %f319, %f315;
	add.s32 	%r138, %r138, 128;
$L__BB5_35:
	setp.eq.s32 	%p30, %r42, 0;
	@%p30 bra 	$L__BB5_38;
	shl.b64 	%rd96, %rd5, 2;
	add.s64 	%rd24, %rd3, %rd96;
	add.s64 	%rd25, %rd4, %rd96;
	neg.s32 	%r135, %r42;
$L__BB5_37:
	.pragma "nounroll";
	mul.wide.s32 	%rd97, %r138, 4;
	add.s64 	%rd98, %rd2, %rd97;
	add.s64 	%rd99, %rd24, %rd97;
	add.s64 	%rd100, %rd25, %rd97;
	ld.global.nc.f32 	%f320, [%rd100];
	ld.global.nc.f32 	%f321, [%rd99];
	mul.f32 	%f322, %f320, %f321;
	ld.global.nc.f32 	%f323, [%rd98];
	fma.rn.f32 	%f390, %f322, %f323, %f390;
	add.s32 	%r138, %r138, 32;
	add.s32 	%r135, %r135, 1;
	setp.eq.s32 	%p31, %r135, 0;
	@%p31 bra 	$L__BB5_38;
	bra.uni 	$L__BB5_37;
$L__BB5_38:
	setp.ge.s32 	%p32, %r141, %r62;
	mov.b32 	%r102, %f390;
	shfl.sync.bfly.b32	%r103|%p33, %r102, 16, 31, -1;
	mov.b32 	%f324, %r103;
	add.f32 	%f325, %f390, %f324;
	mov.b32 	%r104, %f325;
	shfl.sync.bfly.b32	%r105|%p34, %r104, 8, 31, -1;
	mov.b32 	%f326, %r105;
	add.f32 	%f327, %f325, %f326;
	mov.b32 	%r106, %f327;
	shfl.sync.bfly.b32	%r107|%p35, %r106, 4, 31, -1;
	mov.b32 	%f328, %r107;
	add.f32 	%f329, %f327, %f328;
	mov.b32 	%r108, %f329;
	shfl.sync.bfly.b32	%r109|%p36, %r108, 2, 31, -1;
	mov.b32 	%f330, %r109;
	add.f32 	%f331, %f329, %f330;
	mov.b32 	%r110, %f331;
	shfl.sync.bfly.b32	%r111|%p37, %r110, 1, 31, -1;
	mov.b32 	%f332, %r111;
	add.f32 	%f333, %f331, %f332;
	mul.f32 	%f334, %f15, %f15;
	mul.f32 	%f335, %f15, %f334;
	mul.f32 	%f336, %f335, %f14;
	rcp.rn.f32 	%f337, %f336;
	mul.f32 	%f29, %f337, %f333;
	@%p32 bra 	$L__BB5_45;
	ld.param.u64 	%rd118, [rmsnorm_backward_kernel2_param_0];
	cvta.to.global.u64 	%rd32, %rd118;
	not.b32 	%r112, %r141;
	add.s32 	%r54, %r62, %r112;
	and.b32  	%r113, %r54, 96;
	setp.eq.s32 	%p38, %r113, 96;
	@%p38 bra 	$L__BB5_42;
	shr.u32 	%r114, %r54, 5;
	add.s32 	%r115, %r114, 1;
	and.b32  	%r116, %r115, 3;
	shl.b64 	%rd101, %rd5, 2;
	cvt.u64.u32 	%rd102, %r1;
	and.b64  	%rd103, %rd102, 31;
	and.b32  	%r117, %r1, 31;
	mul.wide.u32 	%rd104, %r117, 4;
	add.s64 	%rd105, %rd101, %rd104;
	add.s64 	%rd129, %rd3, %rd105;
	add.s64 	%rd128, %rd2, %rd104;
	add.s64 	%rd127, %rd4, %rd105;
	add.s64 	%rd106, %rd5, %rd103;
	shl.b64 	%rd107, %rd106, 2;
	add.s64 	%rd126, %rd32, %rd107;
	neg.s32 	%r139, %r116;
	shl.b32 	%r118, %r115, 5;
	and.b32  	%r119, %r118, 96;
	or.b32  	%r141, %r119, %r141;
$L__BB5_41:
	.pragma "nounroll";
	ld.global.nc.f32 	%f338, [%rd129];
	ld.global.nc.f32 	%f339, [%rd128];
	mul.f32 	%f340, %f338, %f339;
	div.rn.f32 	%f341, %f340, %f15;
	ld.global.nc.f32 	%f342, [%rd127];
	mul.f32 	%f343, %f29, %f342;
	sub.f32 	%f344, %f341, %f343;
	st.global.f32 	[%rd126], %f344;
	add.s64 	%rd129, %rd129, 128;
	add.s64 	%rd128, %rd128, 128;
	add.s64 	%rd127, %rd127, 128;
	add.s64 	%rd126, %rd126, 128;
	add.s32 	%r139, %r139, 1;
	setp.ne.s32 	%p39, %r139, 0;
	@%p39 bra 	$L__BB5_41;
$L__BB5_42:
	setp.lt.u32 	%p40, %r54, 96;
	@%p40 bra 	$L__BB5_45;
	shl.b64 	%rd108, %rd5, 2;
	add.s64 	%rd109, %rd108, 256;
	add.s64 	%rd45, %rd3, %rd109;
	add.s64 	%rd46, %rd2, 256;
	add.s64 	%rd47, %rd4, %rd109;
	add.s64 	%rd48, %rd32, 256;
$L__BB5_44:
	cvt.s64.s32 	%rd110, %r141;
	mul.wide.s32 	%rd111, %r141, 4;
	add.s64 	%rd112, %rd45, %rd111;
	add.s64 	%rd113, %rd46, %rd111;
	add.s64 	%rd114, %rd47, %rd111;
	add.s64 	%rd115, %rd5, %rd110;
	shl.b64 	%rd116, %rd115, 2;
	add.s64 	%rd117, %rd48, %rd116;
	ld.global.nc.f32 	%f345, [%rd112+-256];
	ld.global.nc.f32 	%f346, [%rd113+-256];
	mul.f32 	%f347, %f345, %f346;
	div.rn.f32 	%f348, %f347, %f15;
	ld.global.nc.f32 	%f349, [%rd114+-256];
	mul.f32 	%f350, %f29, %f349;
	sub.f32 	%f351, %f348, %f350;
	st.global.f32 	[%rd117+-256], %f351;
	ld.global.nc.f32 	%f352, [%rd112+-128];
	ld.global.nc.f32 	%f353, [%rd113+-128];
	mul.f32 	%f354, %f352, %f353;
	div.rn.f32 	%f355, %f354, %f15;
	ld.global.nc.f32 	%f356, [%rd114+-128];
	mul.f32 	%f357, %f29, %f356;
	sub.f32 	%f358, %f355, %f357;
	st.global.f32 	[%rd117+-128], %f358;
	ld.global.nc.f32 	%f359, [%rd112];
	ld.global.nc.f32 	%f360, [%rd113];
	mul.f32 	%f361, %f359, %f360;
	div.rn.f32 	%f362, %f361, %f15;
	ld.global.nc.f32 	%f363, [%rd114];
	mul.f32 	%f364, %f29, %f363;
	sub.f32 	%f365, %f362, %f364;
	st.global.f32 	[%rd117], %f365;
	ld.global.nc.f32 	%f366, [%rd112+128];
	ld.global.nc.f32 	%f367, [%rd113+128];
	mul.f32 	%f368, %f366, %f367;
	div.rn.f32 	%f369, %f368, %f15;
	ld.global.nc.f32 	%f370, [%rd114+128];
	mul.f32 	%f371, %f29, %f370;
	sub.f32 	%f372, %f369, %f371;
	st.global.f32 	[%rd117+128], %f372;
	add.s32 	%r141, %r141, 128;
	setp.lt.s32 	%p41, %r141, %r62;
	@%p41 bra 	$L__BB5_44;
$L__BB5_45:
	ret;

}


// ===== COMPILED SASS (sm_100) =====

	.target	sm_100

	.elftype	@"ET_EXEC"


//--------------------- .note.nv.tkinfo           --------------------------
	.section	.note.nv.tkinfo,"",@"SHT_NOTE"
	.sectionflags	@"SHF_NOTE_NV_TKINFO"
	.tkinfo
        /*0018*/ 	.word	0x00000002
        /*0030*/ 	.string	""
        /*0030*/ 	.string	"ptxas"
        /*0030*/ 	.string	"Cuda compilation tools, release 13.0, V13.0.88"
        /*0030*/ 	.string	"Build cuda_13.0.r13.0/compiler.36424714_0"
        /*0030*/ 	.string	"-arch sm_100 -m 64 "



//--------------------- .note.nv.cuinfo           --------------------------
	.section	.note.nv.cuinfo,"",@"SHT_NOTE"
	.sectionflags	@"SHF_NOTE_NV_CUINFO"
        /*0018*/ 	.short	0x0002
        /*001a*/ 	.short	0x0064
        /*001c*/ 	.short	0x0082
	.zero		2


//--------------------- .nv.info                  --------------------------
	.section	.nv.info,"",@"SHT_CUDA_INFO"
	.align	4


	//----- nvinfo : EIATTR_REGCOUNT
	.align		4
        /*0000*/ 	.byte	0x04, 0x2f
        /*0002*/ 	.short	(.L_11 - .L_10)
	.align		4
.L_10:
        /*0004*/ 	.word	index@(rmsnorm_forward_kernel)
        /*0008*/ 	.word	0x00000013


	//----- nvinfo : EIATTR_FRAME_SIZE
	.align		4
.L_11:
        /*000c*/ 	.byte	0x04, 0x11
        /*000e*/ 	.short	(.L_13 - .L_12)
	.align		4
.L_12:
        /*0010*/ 	.word	index@($__internal_11_$__cuda_sm3x_div_rn_noftz_f32_slowpath)
        /*0014*/ 	.word	0x00000000


	//----- nvinfo : EIATTR_FRAME_SIZE
	.align		4
.L_13:
        /*0018*/ 	.byte	0x04, 0x11
        /*001a*/ 	.short	(.L_15 - .L_14)
	.align		4
.L_14:
        /*001c*/ 	.word	index@(rmsnorm_forward_kernel)
        /*0020*/ 	.word	0x00000000


	//----- nvinfo : EIATTR_REGCOUNT
	.align		4
.L_15:
        /*0024*/ 	.byte	0x04, 0x2f
        /*0026*/ 	.short	(.L_17 - .L_16)
	.align		4
.L_16:
        /*0028*/ 	.word	index@(rmsnorm_backward_kernel)
        /*002c*/ 	.word	0x0000001f


	//----- nvinfo : EIATTR_FRAME_SIZE
	.align		4
.L_17:
        /*0030*/ 	.byte	0x04, 0x11
        /*0032*/ 	.short	(.L_19 - .L_18)
	.align		4
.L_18:
        /*0034*/ 	.word	index@($__internal_10_$__cuda_sm3x_div_rn_noftz_f32_slowpath)
        /*0038*/ 	.word	0x00000000


	//----- nvinfo : EIATTR_FRAME_SIZE
	.align		4
.L_19:
        /*003c*/ 	.byte	0x04, 0x11
        /*003e*/ 	.short	(.L_21 - .L_20)
	.align		4
.L_20:
        /*0040*/ 	.word	index@(rmsnorm_backward_kernel)
        /*0044*/ 	.word	0x00000000


	//----- nvinfo : EIATTR_REGCOUNT
	.align		4
.L_21:
        /*0048*/ 	.byte	0x04, 0x2f
        /*004a*/ 	.short	(.L_23 - .L_22)
	.align		4
.L_22:
        /*004c*/ 	.word	index@(rmsnorm_forward_kernel1)
        /*0050*/ 	.word	0x0000001d


	//----- nvinfo : EIATTR_FRAME_SIZE
	.align		4
.L_23:
        /*0054*/ 	.byte	0x04, 0x11
        /*0056*/ 	.short	(.L_25 - .L_24)
	.align		4
.L_24:
        /*0058*/ 	.word	index@($__internal_9_$__cuda_sm3x_div_rn_noftz_f32_slowpath)
        /*005c*/ 	.word	0x00000000


	//----- nvinfo : EIATTR_FRAME_SIZE
	.align		4
.L_25:
        /*0060*/ 	.byte	0x04, 0x11
        /*0062*/ 	.short	(.L_27 - .L_26)
	.align		4
.L_26:
        /*0064*/ 	.word	index@($__internal_8_$__cuda_sm20_sqrt_rn_f32_slowpath)
        /*0068*/ 	.word	0x00000000


	//----- nvinfo : EIATTR_FRAME_SIZE
	.align		4
.L_27:
        /*006c*/ 	.byte	0x04, 0x11
        /*006e*/ 	.short	(.L_29 - .L_28)
	.align		4
.L_28:
        /*0070*/ 	.word	index@(rmsnorm_forward_kernel1)
        /*0074*/ 	.word	0x00000000


	//----- nvinfo : EIATTR_REGCOUNT
	.align		4
.L_29:
        /*0078*/ 	.byte	0x04, 0x2f
        /*007a*/ 	.short	(.L_31 - .L_30)
	.align		4
.L_30:
        /*007c*/ 	.word	index@(rmsnorm_backward_kernel1)
        /*0080*/ 	.word	0x00000020


	//----- nvinfo : EIATTR_FRAME_SIZE
	.align		4
.L_31:
        /*0084*/ 	.byte	0x04, 0x11
        /*0086*/ 	.short	(.L_33 - .L_32)
	.align		4
.L_32:
        /*0088*/ 	.word	index@($__internal_7_$__cuda_sm3x_div_rn_noftz_f32_slowpath)
        /*008c*/ 	.word	0x00000000


	//----- nvinfo : EIATTR_FRAME_SIZE
	.align		4
.L_33:
        /*0090*/ 	.byte	0x04, 0x11
        /*0092*/ 	.short	(.L_35 - .L_34)
	.align		4
.L_34:
        /*0094*/ 	.word	index@($__internal_6_$__cuda_sm20_sqrt_rn_f32_slowpath)
        /*0098*/ 	.word	0x00000000


	//----- nvinfo : EIATTR_FRAME_SIZE
	.align		4
.L_35:
        /*009c*/ 	.byte	0x04, 0x11
        /*009e*/ 	.short	(.L_37 - .L_36)
	.align		4
.L_36:
        /*00a0*/ 	.word	index@($__internal_5_$__cuda_sm20_rcp_rn_f32_slowpath)
        /*00a4*/ 	.word	0x00000000


	//----- nvinfo : EIATTR_FRAME_SIZE
	.align		4
.L_37:
        /*00a8*/ 	.byte	0x04, 0x11
        /*00aa*/ 	.short	(.L_39 - .L_38)
	.align		4
.L_38:
        /*00ac*/ 	.word	index@(rmsnorm_backward_kernel1)
        /*00b0*/ 	.word	0x00000000


	//----- nvinfo : EIATTR_REGCOUNT
	.align		4
.L_39:
        /*00b4*/ 	.byte	0x04, 0x2f
        /*00b6*/ 	.short	(.L_41 - .L_40)
	.align		4
.L_40:
        /*00b8*/ 	.word	index@(rmsnorm_forward_kernel2)
        /*00bc*/ 	.word	0x00000025


	//----- nvinfo : EIATTR_FRAME_SIZE
	.align		4
.L_41:
        /*00c0*/ 	.byte	0x04, 0x11
        /*00c2*/ 	.short	(.L_43 - .L_42)
	.align		4
.L_42:
        /*00c4*/ 	.word	index@($__internal_4_$__cuda_sm3x_div_rn_noftz_f32_slowpath)
        /*00c8*/ 	.word	0x00000000


	//----- nvinfo : EIATTR_FRAME_SIZE
	.align		4
.L_43:
        /*00cc*/ 	.byte	0x04, 0x11
        /*00ce*/ 	.short	(.L_45 - .L_44)
	.align		4
.L_44:
        /*00d0*/ 	.word	index@($__internal_3_$__cuda_sm20_sqrt_rn_f32_slowpath)
        /*00d4*/ 	.word	0x00000000


	//----- nvinfo : EIATTR_FRAME_SIZE
	.align		4
.L_45:
        /*00d8*/ 	.byte	0x04, 0x11
        /*00da*/ 	.short	(.L_47 - .L_46)
	.align		4
.L_46:
        /*00dc*/ 	.word	index@(rmsnorm_forward_kernel2)
        /*00e0*/ 	.word	0x00000000


	//----- nvinfo : EIATTR_REGCOUNT
	.align		4
.L_47:
        /*00e4*/ 	.byte	0x04, 0x2f
        /*00e6*/ 	.short	(.L_49 - .L_48)
	.align		4
.L_48:
        /*00e8*/ 	.word	index@(rmsnorm_backward_kernel2)
        /*00ec*/ 	.word	0x00000028


	//----- nvinfo : EIATTR_FRAME_SIZE
	.align		4
.L_49:
        /*00f0*/ 	.byte	0x04, 0x11
        /*00f2*/ 	.short	(.L_51 - .L_50)
	.align		4
.L_50:
        /*00f4*/ 	.word	index@($__internal_2_$__cuda_sm3x_div_rn_noftz_f32_slowpath)
        /*00f8*/ 	.word	0x00000000


	//----- nvinfo : EIATTR_FRAME_SIZE
	.align		4
.L_51:
        /*00fc*/ 	.byte	0x04, 0x11
        /*00fe*/ 	.short	(.L_53 - .L_52)
	.align		4
.L_52:
        /*0100*/ 	.word	index@($__internal_1_$__cuda_sm20_sqrt_rn_f32_slowpath)
        /*0104*/ 	.word	0x00000000


	//----- nvinfo : EIATTR_FRAME_SIZE
	.align		4
.L_53:
        /*0108*/ 	.byte	0x04, 0x11
        /*010a*/ 	.short	(.L_55 - .L_54)
	.align		4
.L_54:
        /*010c*/ 	.word	index@($__internal_0_$__cuda_sm20_rcp_rn_f32_slowpath)
        /*0110*/ 	.word	0x00000000


	//----- nvinfo : EIATTR_FRAME_SIZE
	.align		4
.L_55:
        /*0114*/ 	.byte	0x04, 0x11
        /*0116*/ 	.short	(.L_57 - .L_56)
	.align		4
.L_56:
        /*0118*/ 	.word	index@(rmsnorm_backward_kernel2)
        /*011c*/ 	.word	0x00000000


	//----- nvinfo : EIATTR_MIN_STACK_SIZE
	.align		4
.L_57:
        /*0120*/ 	.byte	0x04, 0x12
        /*0122*/ 	.short	(.L_59 - .L_58)
	.align		4
.L_58:
        /*0124*/ 	.word	index@(rmsnorm_backward_kernel2)
        /*0128*/ 	.word	0x00000000


	//----- nvinfo : EIATTR_MIN_STACK_SIZE
	.align		4
.L_59:
        /*012c*/ 	.byte	0x04, 0x12
        /*012e*/ 	.short	(.L_61 - .L_60)
	.align		4
.L_60:
        /*0130*/ 	.word	index@(rmsnorm_forward_kernel2)
        /*0134*/ 	.word	0x00000000


	//----- nvinfo : EIATTR_MIN_STACK_SIZE
	.align		4
.L_61:
        /*0138*/ 	.byte	0x04, 0x12
        /*013a*/ 	.short	(.L_63 - .L_62)
	.align		4
.L_62:
        /*013c*/ 	.word	index@(rmsnorm_backward_kernel1)
        /*0140*/ 	.word	0x00000000


	//----- nvinfo : EIATTR_MIN_STACK_SIZE
	.align		4
.L_63:
        /*0144*/ 	.byte	0x04, 0x12
        /*0146*/ 	.short	(.L_65 - .L_64)
	.align		4
.L_64:
        /*0148*/ 	.word	index@(rmsnorm_forward_kernel1)
        /*014c*/ 	.word	0x00000000


	//----- nvinfo : EIATTR_MIN_STACK_SIZE
	.align		4
.L_65:
        /*0150*/ 	.byte	0x04, 0x12
        /*0152*/ 	.short	(.L_67 - .L_66)
	.align		4
.L_66:
        /*0154*/ 	.word	index@(rmsnorm_backward_kernel)
        /*0158*/ 	.word	0x00000000


	//----- nvinfo : EIATTR_MIN_STACK_SIZE
	.align		4
.L_67:
        /*015c*/ 	.byte	0x04, 0x12
        /*015e*/ 	.short	(.L_69 - .L_68)
	.align		4
.L_68:
        /*0160*/ 	.word	index@(rmsnorm_forward_kernel)
        /*0164*/ 	.word	0x00000000
.L_69:


//--------------------- .nv.compat                --------------------------
	.section	.nv.compat,"",@"SHT_CUDA_COMPAT_INFO"
	.align	4
        /*0000*/ 	.byte	0x02, 0x09, 0x00, 0x00, 0x02, 0x02, 0x01, 0x00, 0x02, 0x05, 0x05, 0x00, 0x03, 0x07, 0x01, 0x01
        /*0010*/ 	.byte	0x02, 0x03, 0x00, 0x00, 0x02, 0x06, 0x01, 0x00, 0x04, 0x0b, 0x08, 0x00, 0x01, 0x00, 0x00, 0x00
        /*0020*/ 	.byte	0x00, 0x00, 0x00, 0x00


//--------------------- .nv.info.rmsnorm_backward_kernel2 --------------------------
	.section	.nv.info.rmsnorm_backward_kernel2,"",@"SHT_CUDA_INFO"
	.sectionflags	@""
	.align	4


	//----- nvinfo : EIATTR_CUDA_API_VERSION
	.align		4
        /*0000*/ 	.byte	0x04, 0x37
        /*0002*/ 	.short	(.L_71 - .L_70)
.L_70:
        /*0004*/ 	.word	0x00000082


	//----- nvinfo : EIATTR_KPARAM_INFO
	.align		4
.L_71:
        /*0008*/ 	.byte	0x04, 0x17
        /*000a*/ 	.short	(.L_73 - .L_72)
.L_72:
        /*000c*/ 	.word	0x00000000
        /*0010*/ 	.short	0x0006
        /*0012*/ 	.short	0x002c
        /*0014*/ 	.byte	0x00, 0xf0, 0x11, 0x00


	//----- nvinfo : EIATTR_KPARAM_INFO
	.align		4
.L_73:
        /*0018*/ 	.byte	0x04, 0x17
        /*001a*/ 	.short	(.L_75 - .L_74)
.L_74:
        /*001c*/ 	.word	0x00000000
        /*0020*/ 	.short	0x0005
        /*0022*/ 	.short	0x0028
        /*0024*/ 	.byte	0x00, 0xf0, 0x11, 0x00


	//----- nvinfo : EIATTR_KPARAM_INFO
	.align		4
.L_75:
        /*0028*/ 	.byte	0x04, 0x17
        /*002a*/ 	.short	(.L_77 - .L_76)
.L_76:
        /*002c*/ 	.word	0x00000000
        /*0030*/ 	.short	0x0004
        /*0032*/ 	.short	0x0020
        /*0034*/ 	.byte	0x00, 0xf5, 0x21, 0x00


	//----- nvinfo : EIATTR_KPARAM_INFO
	.align		4
.L_77:
        /*0038*/ 	.byte	0x04, 0x17
        /*003a*/ 	.short	(.L_79 - .L_78)
.L_78:
        /*003c*/ 	.word	0x00000000
        /*0040*/ 	.short	0x0003
        /*0042*/ 	.short	0x0018
        /*0044*/ 	.byte	0x00, 0xf5, 0x21, 0x00


	//----- nvinfo : EIATTR_KPARAM_INFO
	.align		4
.L_79:
        /*0048*/ 	.byte	0x04, 0x17
        /*004a*/ 	.short	(.L_81 - .L_80)
.L_80:
        /*004c*/ 	.word	0x00000000
        /*0050*/ 	.short	0x0002
        /*0052*/ 	.short	0x0010
        /*0054*/ 	.byte	0x00, 0xf5, 0x21, 0x00


	//----- nvinfo : EIATTR_KPARAM_INFO
	.align		4
.L_81:
        /*0058*/ 	.byte	0x04, 0x17
        /*005a*/ 	.short	(.L_83 - .L_82)
.L_82:
        /*005c*/ 	.word	0x00000000
        /*0060*/ 	.short	0x0001
        /*0062*/ 	.short	0x0008
        /*0064*/ 	.byte	0x00, 0xf5, 0x21, 0x00


	//----- nvinfo : EIATTR_KPARAM_INFO
	.align		4
.L_83:
        /*0068*/ 	.byte	0x04, 0x17
        /*006a*/ 	.short	(.L_85 - .L_84)
.L_84:
        /*006c*/ 	.word	0x00000000
        /*0070*/ 	.short	0x0000
        /*0072*/ 	.short	0x0000
        /*0074*/ 	.byte	0x00, 0xf5, 0x21, 0x00


	//----- nvinfo : EIATTR_SPARSE_MMA_MASK
	.align		4
.L_85:
        /*0078*/ 	.byte	0x03, 0x50
        /*007a*/ 	.short	0x0000


	//----- nvinfo : EIATTR_MAXREG_COUNT
	.align		4
        /*007c*/ 	.byte	0x03, 0x1b
        /*007e*/ 	.short	0x00ff


	//----- nvinfo : EIATTR_MERCURY_ISA_VERSION
	.align		4
        /*0080*/ 	.byte	0x03, 0x5f
        /*0082*/ 	.short	0x0101


	//----- nvinfo : EIATTR_COOP_GROUP_MASK_REGIDS
	.align		4
        /*0084*/ 	.byte	0x04, 0x29
        /*0086*/ 	.short	(.L_87 - .L_86)


	//   ....[0]....
.L_86:
        /*0088*/ 	.word	0xffffffff


	//   ....[1]....
        /*008c*/ 	.word	0xffffffff


	//   ....[2]....
        /*0090*/ 	.word	0xffffffff


	//   ....[3]....
        /*0094*/ 	.word	0xffffffff


	//   ....[4]....
        /*0098*/ 	.word	0xffffffff


	//   ....[5]....
        /*009c*/ 	.word	0xffffffff


	//   ....[6]....
        /*00a0*/ 	.word	0xffffffff


	//   ....[7]....
        /*00a4*/ 	.word	0xffffffff


	//   ....[8]....
        /*00a8*/ 	.word	0xffffffff


	//   ....[9]....
        /*00ac*/ 	.word	0xffffffff


	//   ....[10]....
        /*00b0*/ 	.word	0x0500000a


	//   ....[11]....
        /*00b4*/ 	.word	0x0500000a


	//   ....[12]....
        /*00b8*/ 	.word	0x0500000a


	//   ....[13]....
        /*00bc*/ 	.word	0x0500000a


	//   ....[14]....
        /*00c0*/ 	.word	0x0500000a


	//----- nvinfo : EIATTR_COOP_GROUP_INSTR_OFFSETS
	.align		4
.L_87:
        /*00c4*/ 	.byte	0x04, 0x28
        /*00c6*/ 	.short	(.L_89 - .L_88)


	//   ....[0]....
.L_88:
        /*00c8*/ 	.word	0x00000920


	//   ....[1]....
        /*00cc*/ 	.word	0x00000990


	//   ....[2]....
        /*00d0*/ 	.word	0x000009d0


	//   ....[3]....
        /*00d4*/ 	.word	0x000009f0


	//   ....[4]....
        /*00d8*/ 	.word	0x00000a10


	//   ....[5]....
        /*00dc*/ 	.word	0x00002e80


	//   ....[6]....
        /*00e0*/ 	.word	0x00002ea0


	//   ....[7]....
        /*00e4*/ 	.word	0x00002ec0


	//   ....[8]....
        /*00e8*/ 	.word	0x00002ee0


	//   ....[9]....
        /*00ec*/ 	.word	0x00002f00


	//   ....[10]....
        /*00f0*/ 	.word	0x00003b50


	//   ....[11]....
        /*00f4*/ 	.word	0x00003be0


	//   ....[12]....
        /*00f8*/ 	.word	0x00003c50


	//   ....[13]....
        /*00fc*/ 	.word	0x00003cc0


	//   ....[14]....
        /*0100*/ 	.word	0x00003d30


	//----- nvinfo : EIATTR_VRC_CTA_INIT_COUNT
	.align		4
.L_89:
        /*0104*/ 	.byte	0x02, 0x4a
	.zero		1
	.zero		1


	//----- nvinfo : EIATTR_EXIT_INSTR_OFFSETS
	.align		4
        /*0108*/ 	.byte	0x04, 0x1c
        /*010a*/ 	.short	(.L_91 - .L_90)


	//   ....[0]....
.L_90:
        /*010c*/ 	.word	0x00000130


	//   ....[1]....
        /*0110*/ 	.word	0x00003020


	//   ....[2]....
        /*0114*/ 	.word	0x00003490


	//   ....[3]....
        /*0118*/ 	.word	0x00003ae0


	//----- nvinfo : EIATTR_CRS_STACK_SIZE
	.align		4
.L_91:
        /*011c*/ 	.byte	0x04, 0x1e
        /*011e*/ 	.short	(.L_93 - .L_92)
.L_92:
        /*0120*/ 	.word	0x00000000


	//----- nvinfo : EIATTR_CBANK_PARAM_SIZE
	.align		4
.L_93:
        /*0124*/ 	.byte	0x03, 0x19
        /*0126*/ 	.short	0x0030


	//----- nvinfo : EIATTR_PARAM_CBANK
	.align		4
        /*0128*/ 	.byte	0x04, 0x0a
        /*012a*/ 	.short	(.L_95 - .L_94)
	.align		4
.L_94:
        /*012c*/ 	.word	index@(.nv.constant0.rmsnorm_backward_kernel2)
        /*0130*/ 	.short	0x0380
        /*0132*/ 	.short	0x0030


	//----- nvinfo : EIATTR_SW_WAR
	.align		4
.L_95:
        /*0134*/ 	.byte	0x04, 0x36
        /*0136*/ 	.short	(.L_97 - .L_96)
.L_96:
        /*0138*/ 	.word	0x00000008
.L_97:


//--------------------- .nv.info.rmsnorm_forward_kernel2 --------------------------
	.section	.nv.info.rmsnorm_forward_kernel2,"",@"SHT_CUDA_INFO"
	.sectionflags	@""
	.align	4


	//----- nvinfo : EIATTR_CUDA_API_VERSION
	.align		4
        /*0000*/ 	.byte	0x04, 0x37
        /*0002*/ 	.short	(.L_99 - .L_98)
.L_98:
        /*0004*/ 	.word	0x00000082


	//----- nvinfo : EIATTR_KPARAM_INFO
	.align		4
.L_99:
        /*0008*/ 	.byte	0x04, 0x17
        /*000a*/ 	.short	(.L_101 - .L_100)
.L_100:
        /*000c*/ 	.word	0x00000000
        /*0010*/ 	.short	0x0004
        /*0012*/ 	.short	0x001c
        /*0014*/ 	.byte	0x00, 0xf0, 0x11, 0x00


	//----- nvinfo : EIATTR_KPARAM_INFO
	.align		4
.L_101:
        /*0018*/ 	.byte	0x04, 0x17
        /*001a*/ 	.short	(.L_103 - .L_102)
.L_102:
        /*001c*/ 	.word	0x00000000
        /*0020*/ 	.short	0x0003
        /*0022*/ 	.short	0x0018
        /*0024*/ 	.byte	0x00, 0xf0, 0x11, 0x00


	//----- nvinfo : EIATTR_KPARAM_INFO
	.align		4
.L_103:
        /*0028*/ 	.byte	0x04, 0x17
        /*002a*/ 	.short	(.L_105 - .L_104)
.L_104:
        /*002c*/ 	.word	0x00000000
        /*0030*/ 	.short	0x0002
        /*0032*/ 	.short	0x0010
        /*0034*/ 	.byte	0x00, 0xf5, 0x21, 0x00


	//----- nvinfo : EIATTR_KPARAM_INFO
	.align		4
.L_105:
        /*0038*/ 	.byte	0x04, 0x17
        /*003a*/ 	.short	(.L_107 - .L_106)
.L_106:
        /*003c*/ 	.word	0x00000000
        /*0040*/ 	.short	0x0001
        /*0042*/ 	.short	0x0008
        /*0044*/ 	.byte	0x00, 0xf5, 0x21, 0x00


	//----- nvinfo : EIATTR_KPARAM_INFO
	.align		4
.L_107:
        /*0048*/ 	.byte	0x04, 0x17
        /*004a*/ 	.short	(.L_109 - .L_108)
.L_108:
        /*004c*/ 	.word	0x00000000
        /*0050*/ 	.short	0x0000
        /*0052*/ 	.short	0x0000
        /*0054*/ 	.byte	0x00, 0xf5, 0x21, 0x00


	//----- nvinfo : EIATTR_SPARSE_MMA_MASK
	.align		4
.L_109:
        /*0058*/ 	.byte	0x03, 0x50
        /*005a*/ 	.short	0x0000


	//----- nvinfo : EIATTR_MAXREG_COUNT
	.align		4
        /*005c*/ 	.byte	0x03, 0x1b
        /*005e*/ 	.short	0x00ff


	//----- nvinfo : EIATTR_MERCURY_ISA_VERSION
	.align		4
        /*0060*/ 	.byte	0x03, 0x5f
        /*0062*/ 	.short	0x0101


	//----- nvinfo : EIATTR_COOP_GROUP_MASK_REGIDS
	.align		4
        /*0064*/ 	.byte	0x04, 0x29
        /*0066*/ 	.short	(.L_111 - .L_110)


	//   ....[0]....
.L_110:
        /*0068*/ 	.word	0xffffffff


	//   ....[1]....
        /*006c*/ 	.word	0xffffffff


	//   ....[2]....
        /*0070*/ 	.word	0xffffffff


	//   ....[3]....
        /*0074*/ 	.word	0xffffffff


	//   ....[4]....
        /*0078*/ 	.word	0xffffffff


	//----- nvinfo : EIATTR_COOP_GROUP_INSTR_OFFSETS
	.align		4
.L_111:
        /*007c*/ 	.byte	0x04, 0x28
        /*007e*/ 	.short	(.L_113 - .L_112)


	//   ....[0]....
.L_112:
        /*0080*/ 	.word	0x00000990


	//   ....[1]....
        /*0084*/ 	.word	0x000009e0


	//   ....[2]....
        /*0088*/ 	.word	0x00000a10


	//   ....[3]....
        /*008c*/ 	.word	0x00000a60


	//   ....[4]....
        /*0090*/ 	.word	0x00000a80


	//----- nvinfo : EIATTR_VRC_CTA_INIT_COUNT
	.align		4
.L_113:
        /*0094*/ 	.byte	0x02, 0x4a
	.zero		1
	.zero		1


	//----- nvinfo : EIATTR_EXIT_INSTR_OFFSETS
	.align		4
        /*0098*/ 	.byte	0x04, 0x1c
        /*009a*/ 	.short	(.L_115 - .L_114)


	//   ....[0]....
.L_114:
        /*009c*/ 	.word	0x00000130


	//   ....[1]....
        /*00a0*/ 	.word	0x00000c20


	//   ....[2]....
        /*00a4*/ 	.word	0x000016d0


	//   ....[3]....
        /*00a8*/ 	.word	0x00001c40


	//   ....[4]....
        /*00ac*/ 	.word	0x00001f90


	//   ....[5]....
        /*00b0*/ 	.word	0x00002170


	//----- nvinfo : EIATTR_CRS_STACK_SIZE
	.align		4
.L_115:
        /*00b4*/ 	.byte	0x04, 0x1e
        /*00b6*/ 	.short	(.L_117 - .L_116)
.L_116:
        /*00b8*/ 	.word	0x00000000


	//----- nvinfo : EIATTR_CBANK_PARAM_SIZE
	.align		4
.L_117:
        /*00bc*/ 	.byte	0x03, 0x19
        /*00be*/ 	.short	0x0020


	//----- nvinfo : EIATTR_PARAM_CBANK
	.align		4
        /*00c0*/ 	.byte	0x04, 0x0a
        /*00c2*/ 	.short	(.L_119 - .L_118)
	.align		4
.L_118:
        /*00c4*/ 	.word	index@(.nv.constant0.rmsnorm_forward_kernel2)
        /*00c8*/ 	.short	0x0380
        /*00ca*/ 	.short	0x0020


	//----- nvinfo : EIATTR_SW_WAR
	.align		4
.L_119:
        /*00cc*/ 	.byte	0x04, 0x36
        /*00ce*/ 	.short	(.L_121 - .L_120)
.L_120:
        /*00d0*/ 	.word	0x00000008
.L_121:


//--------------------- .nv.info.rmsnorm_backward_kernel1 --------------------------
	.section	.nv.info.rmsnorm_backward_kernel1,"",@"SHT_CUDA_INFO"
	.sectionflags	@""
	.align	4


	//----- nvinfo : EIATTR_CUDA_API_VERSION
	.align		4
        /*0000*/ 	.byte	0x04, 0x37
        /*0002*/ 	.short	(.L_123 - .L_122)
.L_122:
        /*0004*/ 	.word	0x00000082


	//----- nvinfo : EIATTR_KPARAM_INFO
	.align		4
.L_123:
        /*0008*/ 	.byte	0x04, 0x17
        /*000a*/ 	.short	(.L_125 - .L_124)
.L_124:
        /*000c*/ 	.word	0x00000000
        /*0010*/ 	.short	0x0006
        /*0012*/ 	.short	0x002c
        /*0014*/ 	.byte	0x00, 0xf0, 0x11, 0x00


	//----- nvinfo : EIATTR_KPARAM_INFO
	.align		4
.L_125:
        /*0018*/ 	.byte	0x04, 0x17
        /*001a*/ 	.short	(.L_127 - .L_126)
.L_126:
        /*001c*/ 	.word	0x00000000
        /*0020*/ 	.short	0x0005
        /*0022*/ 	.short	0x0028
        /*0024*/ 	.byte	0x00, 0xf0, 0x11, 0x00


	//----- nvinfo : EIATTR_KPARAM_INFO
	.align		4
.L_127:
        /*0028*/ 	.byte	0x04, 0x17
        /*002a*/ 	.short	(.L_129 - .L_128)
.L_128:
        /*002c*/ 	.word	0x00000000
        /*0030*/ 	.short	0x0004
        /*0032*/ 	.short	0x0020
        /*0034*/ 	.byte	0x00, 0xf5, 0x21, 0x00


	//----- nvinfo : EIATTR_KPARAM_INFO
	.align		4
.L_129:
        /*0038*/ 	.byte	0x04, 0x17
        /*003a*/ 	.short	(.L_131 - .L_130)
.L_130:
        /*003c*/ 	.word	0x00000000
        /*0040*/ 	.short	0x0003
        /*0042*/ 	.short	0x0018
        /*0044*/ 	.byte	0x00, 0xf5, 0x21, 0x00


	//----- nvinfo : EIATTR_KPARAM_INFO
	.align		4
.L_131:
        /*0048*/ 	.byte	0x04, 0x17
        /*004a*/ 	.short	(.L_133 - .L_132)
.L_132:
        /*004c*/ 	.word	0x00000000
        /*0050*/ 	.short	0x0002
        /*0052*/ 	.short	0x0010
        /*0054*/ 	.byte	0x00, 0xf5, 0x21, 0x00


	//----- nvinfo : EIATTR_KPARAM_INFO
	.align		4
.L_133:
        /*0058*/ 	.byte	0x04, 0x17
        /*005a*/ 	.short	(.L_135 - .L_134)
.L_134:
        /*005c*/ 	.word	0x00000000
        /*0060*/ 	.short	0x0001
        /*0062*/ 	.short	0x0008
        /*0064*/ 	.byte	0x00, 0xf5, 0x21, 0x00


	//----- nvinfo : EIATTR_KPARAM_INFO
	.align		4
.L_135:
        /*0068*/ 	.byte	0x04, 0x17
        /*006a*/ 	.short	(.L_137 - .L_136)
.L_136:
        /*006c*/ 	.word	0x00000000
        /*0070*/ 	.short	0x0000
        /*0072*/ 	.short	0x0000
        /*0074*/ 	.byte	0x00, 0xf5, 0x21, 0x00


	//----- nvinfo : EIATTR_SPARSE_MMA_MASK
	.align		4
.L_137:
        /*0078*/ 	.byte	0x03, 0x50
        /*007a*/ 	.short	0x0000


	//----- nvinfo : EIATTR_MAXREG_COUNT
	.align		4
        /*007c*/ 	.byte	0x03, 0x1b
        /*007e*/ 	.short	0x00ff


	//----- nvinfo : EIATTR_MERCURY_ISA_VERSION
	.align		4
        /*0080*/ 	.byte	0x03, 0x5f
        /*0082*/ 	.short	0x0101


	//----- nvinfo : EIATTR_VRC_CTA_INIT_COUNT
	.align		4
        /*0084*/ 	.byte	0x02, 0x4a
	.zero		1
	.zero		1


	//----- nvinfo : EIATTR_EXIT_INSTR_OFFSETS
	.align		4
        /*0088*/ 	.byte	0x04, 0x1c
        /*008a*/ 	.short	(.L_139 - .L_138)


	//   ....[0]....
.L_138:
        /*008c*/ 	.word	0x00000070


	//   ....[1]....
        /*0090*/ 	.word	0x00002ca0


	//   ....[2]....
        /*0094*/ 	.word	0x00003890


	//   ....[3]....
        /*0098*/ 	.word	0x00003e80


	//   ....[4]....
        /*009c*/ 	.word	0x000041e0


	//   ....[5]....
        /*00a0*/ 	.word	0x000043b0


	//----- nvinfo : EIATTR_CRS_STACK_SIZE
	.align		4
.L_139:
        /*00a4*/ 	.byte	0x04, 0x1e
        /*00a6*/ 	.short	(.L_141 - .L_140)
.L_140:
        /*00a8*/ 	.word	0x00000000


	//----- nvinfo : EIATTR_CBANK_PARAM_SIZE
	.align		4
.L_141:
        /*00ac*/ 	.byte	0x03, 0x19
        /*00ae*/ 	.short	0x0030


	//----- nvinfo : EIATTR_PARAM_CBANK
	.align		4
        /*00b0*/ 	.byte	0x04, 0x0a
        /*00b2*/ 	.short	(.L_143 - .L_142)
	.align		4
.L_142:
        /*00b4*/ 	.word	index@(.nv.constant0.rmsnorm_backward_kernel1)
        /*00b8*/ 	.short	0x0380
        /*00ba*/ 	.short	0x0030


	//----- nvinfo : EIATTR_SW_WAR
	.align		4
.L_143:
        /*00bc*/ 	.byte	0x04, 0x36
        /*00be*/ 	.short	(.L_145 - .L_144)
.L_144:
        /*00c0*/ 	.word	0x00000008
.L_145:


//--------------------- .nv.info.rmsnorm_forward_kernel1 --------------------------
	.section	.nv.info.rmsnorm_forward_kernel1,"",@"SHT_CUDA_INFO"
	.sectionflags	@""
	.align	4


	//----- nvinfo : EIATTR_CUDA_API_VERSION
	.align		4
        /*0000*/ 	.byte	0x04, 0x37
        /*0002*/ 	.short	(.L_147 - .L_146)
.L_146:
        /*0004*/ 	.word	0x00000082


	//----- nvinfo : EIATTR_KPARAM_INFO
	.align		4
.L_147:
        /*0008*/ 	.byte	0x04, 0x17
        /*000a*/ 	.short	(.L_149 - .L_148)
.L_148:
        /*000c*/ 	.word	0x00000000
        /*0010*/ 	.short	0x0004
        /*0012*/ 	.short	0x001c
        /*0014*/ 	.byte	0x00, 0xf0, 0x11, 0x00


	//----- nvinfo : EIATTR_KPARAM_INFO
	.align		4
.L_149:
        /*0018*/ 	.byte	0x04, 0x17
        /*001a*/ 	.short	(.L_151 - .L_150)
.L_150:
        /*001c*/ 	.word	0x00000000
        /*0020*/ 	.short	0x0003
        /*0022*/ 	.short	0x0018
        /*0024*/ 	.byte	0x00, 0xf0, 0x11, 0x00


	//----- nvinfo : EIATTR_KPARAM_INFO
	.align		4
.L_151:
        /*0028*/ 	.byte	0x04, 0x17
        /*002a*/ 	.short	(.L_153 - .L_152)
.L_152:
        /*002c*/ 	.word	0x00000000
        /*0030*/ 	.short	0x0002
        /*0032*/ 	.short	0x0010
        /*0034*/ 	.byte	0x00, 0xf5, 0x21, 0x00


	//----- nvinfo : EIATTR_KPARAM_INFO
	.align		4
.L_153:
        /*0038*/ 	.byte	0x04, 0x17
        /*003a*/ 	.short	(.L_155 - .L_154)
.L_154:
        /*003c*/ 	.word	0x00000000
        /*0040*/ 	.short	0x0001
        /*0042*/ 	.short	0x0008
        /*0044*/ 	.byte	0x00, 0xf5, 0x21, 0x00


	//----- nvinfo : EIATTR_KPARAM_INFO
	.align		4
.L_155:
        /*0048*/ 	.byte	0x04, 0x17
        /*004a*/ 	.short	(.L_157 - .L_156)
.L_156:
        /*004c*/ 	.word	0x00000000
        /*0050*/ 	.short	0x0000
        /*0052*/ 	.short	0x0000
        /*0054*/ 	.byte	0x00, 0xf5, 0x21, 0x00


	//----- nvinfo : EIATTR_SPARSE_MMA_MASK
	.align		4
.L_157:
        /*0058*/ 	.byte	0x03, 0x50
        /*005a*/ 	.short	0x0000


	//----- nvinfo : EIATTR_MAXREG_COUNT
	.align		4
        /*005c*/ 	.byte	0x03, 0x1b
        /*005e*/ 	.short	0x00ff


	//----- nvinfo : EIATTR_MERCURY_ISA_VERSION
	.align		4
        /*0060*/ 	.byte	0x03, 0x5f
        /*0062*/ 	.short	0x0101


	//----- nvinfo : EIATTR_VRC_CTA_INIT_COUNT
	.align		4
        /*0064*/ 	.byte	0x02, 0x4a
	.zero		1
	.zero		1


	//----- nvinfo : EIATTR_EXIT_INSTR_OFFSETS
	.align		4
        /*0068*/ 	.byte	0x04, 0x1c
        /*006a*/ 	.short	(.L_159 - .L_158)


	//   ....[0]....
.L_158:
        /*006c*/ 	.word	0x00000070


	//   ....[1]....
        /*0070*/ 	.word	0x00000980


	//   ....[2]....
        /*0074*/ 	.word	0x00001480


	//   ....[3]....
        /*0078*/ 	.word	0x000019f0


	//   ....[4]....
        /*007c*/ 	.word	0x00001d20


	//   ....[5]....
        /*0080*/ 	.word	0x00001ed0


	//----- nvinfo : EIATTR_CRS_STACK_SIZE
	.align		4
.L_159:
        /*0084*/ 	.byte	0x04, 0x1e
        /*0086*/ 	.short	(.L_161 - .L_160)
.L_160:
        /*0088*/ 	.word	0x00000000


	//----- nvinfo : EIATTR_CBANK_PARAM_SIZE
	.align		4
.L_161:
        /*008c*/ 	.byte	0x03, 0x19
        /*008e*/ 	.short	0x0020


	//----- nvinfo : EIATTR_PARAM_CBANK
	.align		4
        /*0090*/ 	.byte	0x04, 0x0a
        /*0092*/ 	.short	(.L_163 - .L_162)
	.align		4
.L_162:
        /*0094*/ 	.word	index@(.nv.constant0.rmsnorm_forward_kernel1)
        /*0098*/ 	.short	0x0380
        /*009a*/ 	.short	0x0020


	//----- nvinfo : EIATTR_SW_WAR
	.align		4
.L_163:
        /*009c*/ 	.byte	0x04, 0x36
        /*009e*/ 	.short	(.L_165 - .L_164)
.L_164:
        /*00a0*/ 	.word	0x00000008
.L_165:


//--------------------- .nv.info.rmsnorm_backward_kernel --------------------------
	.section	.nv.info.rmsnorm_backward_kernel,"",@"SHT_CUDA_INFO"
	.sectionflags	@""
	.align	4


	//----- nvinfo : EIATTR_CUDA_API_VERSION
	.align		4
        /*0000*/ 	.byte	0x04, 0x37
        /*0002*/ 	.short	(.L_167 - .L_166)
.L_166:
        /*0004*/ 	.word	0x00000082


	//----- nvinfo : EIATTR_KPARAM_INFO
	.align		4
.L_167:
        /*0008*/ 	.byte	0x04, 0x17
        /*000a*/ 	.short	(.L_169 - .L_168)
.L_168:
        /*000c*/ 	.word	0x00000000
        /*0010*/ 	.short	0x0008
        /*0012*/ 	.short	0x003c
        /*0014*/ 	.byte	0x00, 0xf0, 0x11, 0x00


	//----- nvinfo : EIATTR_KPARAM_INFO
	.align		4
.L_169:
        /*0018*/ 	.byte	0x04, 0x17
        /*001a*/ 	.short	(.L_171 - .L_170)
.L_170:
        /*001c*/ 	.word	0x00000000
        /*0020*/ 	.short	0x0007
        /*0022*/ 	.short	0x0038
        /*0024*/ 	.byte	0x00, 0xf0, 0x11, 0x00


	//----- nvinfo : EIATTR_KPARAM_INFO
	.align		4
.L_171:
        /*0028*/ 	.byte	0x04, 0x17
        /*002a*/ 	.short	(.L_173 - .L_172)
.L_172:
        /*002c*/ 	.word	0x00000000
        /*0030*/ 	.short	0x0006
        /*0032*/ 	.short	0x0030
        /*0034*/ 	.byte	0x00, 0xf5, 0x21, 0x00


	//----- nvinfo : EIATTR_KPARAM_INFO
	.align		4
.L_173:
        /*0038*/ 	.byte	0x04, 0x17
        /*003a*/ 	.short	(.L_175 - .L_174)
.L_174:
        /*003c*/ 	.word	0x00000000
        /*0040*/ 	.short	0x0005
        /*0042*/ 	.short	0x0028
        /*0044*/ 	.byte	0x00, 0xf5, 0x21, 0x00


	//----- nvinfo : EIATTR_KPARAM_INFO
	.align		4
.L_175:
        /*0048*/ 	.byte	0x04, 0x17
        /*004a*/ 	.short	(.L_177 - .L_176)
.L_176:
        /*004c*/ 	.word	0x00000000
        /*0050*/ 	.short	0x0004
        /*0052*/ 	.short	0x0020
        /*0054*/ 	.byte	0x00, 0xf5, 0x21, 0x00


	//----- nvinfo : EIATTR_KPARAM_INFO
	.align		4
.L_177:
        /*0058*/ 	.byte	0x04, 0x17
        /*005a*/ 	.short	(.L_179 - .L_178)
.L_178:
        /*005c*/ 	.word	0x00000000
        /*0060*/ 	.short	0x0003
        /*0062*/ 	.short	0x0018
        /*0064*/ 	.byte	0x00, 0xf5, 0x21, 0x00


	//----- nvinfo : EIATTR_KPARAM_INFO
	.align		4
.L_179:
        /*0068*/ 	.byte	0x04, 0x17
        /*006a*/ 	.short	(.L_181 - .L_180)
.L_180:
        /*006c*/ 	.word	0x00000000
        /*0070*/ 	.short	0x0002
        /*0072*/ 	.short	0x0010
        /*0074*/ 	.byte	0x00, 0xf5, 0x21, 0x00


	//----- nvinfo : EIATTR_KPARAM_INFO
	.align		4
.L_181:
        /*0078*/ 	.byte	0x04, 0x17
        /*007a*/ 	.short	(.L_183 - .L_182)
.L_182:
        /*007c*/ 	.word	0x00000000
        /*0080*/ 	.short	0x0001
        /*0082*/ 	.short	0x0008
        /*0084*/ 	.byte	0x00, 0xf5, 0x21, 0x00


	//----- nvinfo : EIATTR_KPARAM_INFO
	.align		4
.L_183:
        /*0088*/ 	.byte	0x04, 0x17
        /*008a*/ 	.short	(.L_185 - .L_184)
.L_184:
        /*008c*/ 	.word	0x00000000
        /*0090*/ 	.short	0x0000
        /*0092*/ 	.short	0x0000
        /*0094*/ 	.byte	0x00, 0xf5, 0x21, 0x00


	//----- nvinfo : EIATTR_SPARSE_MMA_MASK
	.align		4
.L_185:
        /*0098*/ 	.byte	0x03, 0x50
        /*009a*/ 	.short	0x0000


	//----- nvinfo : EIATTR_MAXREG_COUNT
	.align		4
        /*009c*/ 	.byte	0x03, 0x1b
        /*009e*/ 	.short	0x00ff


	//----- nvinfo : EIATTR_NUM_BARRIERS
	.align		4
        /*00a0*/ 	.byte	0x02, 0x4c
        /*00a2*/ 	.byte	0x01
	.zero		1


	//----- nvinfo : EIATTR_MERCURY_ISA_VERSION
	.align		4
        /*00a4*/ 	.byte	0x03, 0x5f
        /*00a6*/ 	.short	0x0101


	//----- nvinfo : EIATTR_COOP_GROUP_MASK_REGIDS
	.align		4
        /*00a8*/ 	.byte	0x04, 0x29
        /*00aa*/ 	.short	(.L_187 - .L_186)


	//   ....[0]....
.L_186:
        /*00ac*/ 	.word	0xffffffff


	//   ....[1]....
        /*00b0*/ 	.word	0xffffffff


	//   ....[2]....
        /*00b4*/ 	.word	0xffffffff


	//   ....[3]....
        /*00b8*/ 	.word	0xffffffff


	//   ....[4]....
        /*00bc*/ 	.word	0xffffffff


	//   ....[5]....
        /*00c0*/ 	.word	0xffffffff


	//   ....[6]....
        /*00c4*/ 	.word	0xffffffff


	//   ....[7]....
        /*00c8*/ 	.word	0xffffffff


	//   ....[8]....
        /*00cc*/ 	.word	0xffffffff


	//   ....[9]....
        /*00d0*/ 	.word	0xffffffff


	//----- nvinfo : EIATTR_COOP_GROUP_INSTR_OFFSETS
	.align		4
.L_187:
        /*00d4*/ 	.byte	0x04, 0x28
        /*00d6*/ 	.short	(.L_189 - .L_188)


	//   ....[0]....
.L_188:
        /*00d8*/ 	.word	0x00000900


	//   ....[1]....
        /*00dc*/ 	.word	0x000009c0


	//   ....[2]....
        /*00e0*/ 	.word	0x00000a00


	//   ....[3]....
        /*00e4*/ 	.word	0x00000a50


	//   ....[4]....
        /*00e8*/ 	.word	0x00000a70


	//   ....[5]....
        /*00ec*/ 	.word	0x00000ad0


	//   ....[6]....
        /*00f0*/ 	.word	0x00000af0


	//   ....[7]....
        /*00f4*/ 	.word	0x00000b10


	//   ....[8]....
        /*00f8*/ 	.word	0x00000b30


	//   ....[9]....
        /*00fc*/ 	.word	0x00000b50


	//----- nvinfo : EIATTR_VRC_CTA_INIT_COUNT
	.align		4
.L_189:
        /*0100*/ 	.byte	0x02, 0x4a
	.zero		1
	.zero		1


	//----- nvinfo : EIATTR_EXIT_INSTR_OFFSETS
	.align		4
        /*0104*/ 	.byte	0x04, 0x1c
        /*0106*/ 	.short	(.L_191 - .L_190)


	//   ....[0]....
.L_190:
        /*0108*/ 	.word	0x00000ed0


	//   ....[1]....
        /*010c*/ 	.word	0x00000f80


	//----- nvinfo : EIATTR_CRS_STACK_SIZE
	.align		4
.L_191:
        /*0110*/ 	.byte	0x04, 0x1e
        /*0112*/ 	.short	(.L_193 - .L_192)
.L_192:
        /*0114*/ 	.word	0x00000000


	//----- nvinfo : EIATTR_CBANK_PARAM_SIZE
	.align		4
.L_193:
        /*0118*/ 	.byte	0x03, 0x19
        /*011a*/ 	.short	0x0040


	//----- nvinfo : EIATTR_PARAM_CBANK
	.align		4
        /*011c*/ 	.byte	0x04, 0x0a
        /*011e*/ 	.short	(.L_195 - .L_194)
	.align		4
.L_194:
        /*0120*/ 	.word	index@(.nv.constant0.rmsnorm_backward_kernel)
        /*0124*/ 	.short	0x0380
        /*0126*/ 	.short	0x0040


	//----- nvinfo : EIATTR_SW_WAR
	.align		4
.L_195:
        /*0128*/ 	.byte	0x04, 0x36
        /*012a*/ 	.short	(.L_197 - .L_196)
.L_196:
        /*012c*/ 	.word	0x00000008
.L_197:


//--------------------- .nv.info.rmsnorm_forward_kernel --------------------------
	.section	.nv.info.rmsnorm_forward_kernel,"",@"SHT_CUDA_INFO"
	.sectionflags	@""
	.align	4


	//----- nvinfo : EIATTR_CUDA_API_VERSION
	.align		4
        /*0000*/ 	.byte	0x04, 0x37
        /*0002*/ 	.short	(.L_199 - .L_198)
.L_198:
        /*0004*/ 	.word	0x00000082


	//----- nvinfo : EIATTR_KPARAM_INFO
	.align		4
.L_199:
        /*0008*/ 	.byte	0x04, 0x17
        /*000a*/ 	.short	(.L_201 - .L_200)
.L_200:
        /*000c*/ 	.word	0x00000000
        /*0010*/ 	.short	0x0006
        /*0012*/ 	.short	0x002c
        /*0014*/ 	.byte	0x00, 0xf0, 0x11, 0x00


	//----- nvinfo : EIATTR_KPARAM_INFO
	.align		4
.L_201:
        /*0018*/ 	.byte	0x04, 0x17
        /*001a*/ 	.short	(.L_203 - .L_202)
.L_202:
        /*001c*/ 	.word	0x00000000
        /*0020*/ 	.short	0x0005
        /*0022*/ 	.short	0x0028
        /*0024*/ 	.byte	0x00, 0xf0, 0x11, 0x00


	//----- nvinfo : EIATTR_KPARAM_INFO
	.align		4
.L_203:
        /*0028*/ 	.byte	0x04, 0x17
        /*002a*/ 	.short	(.L_205 - .L_204)
.L_204:
        /*002c*/ 	.word	0x00000000
        /*0030*/ 	.short	0x0004
        /*0032*/ 	.short	0x0020
        /*0034*/ 	.byte	0x00, 0xf5, 0x21, 0x00


	//----- nvinfo : EIATTR_KPARAM_INFO
	.align		4
.L_205:
        /*0038*/ 	.byte	0x04, 0x17
        /*003a*/ 	.short	(.L_207 - .L_206)
.L_206:
        /*003c*/ 	.word	0x00000000
        /*0040*/ 	.short	0x0003
        /*0042*/ 	.short	0x0018
        /*0044*/ 	.byte	0x00, 0xf5, 0x21, 0x00


	//----- nvinfo : EIATTR_KPARAM_INFO
	.align		4
.L_207:
        /*0048*/ 	.byte	0x04, 0x17
        /*004a*/ 	.short	(.L_209 - .L_208)
.L_208:
        /*004c*/ 	.word	0x00000000
        /*0050*/ 	.short	0x0002
        /*0052*/ 	.short	0x0010
        /*0054*/ 	.byte	0x00, 0xf5, 0x21, 0x00


	//----- nvinfo : EIATTR_KPARAM_INFO
	.align		4
.L_209:
        /*0058*/ 	.byte	0x04, 0x17
        /*005a*/ 	.short	(.L_211 - .L_210)
.L_210:
        /*005c*/ 	.word	0x00000000
        /*0060*/ 	.short	0x0001
        /*0062*/ 	.short	0x0008
        /*0064*/ 	.byte	0x00, 0xf5, 0x21, 0x00


	//----- nvinfo : EIATTR_KPARAM_INFO
	.align		4
.L_211:
        /*0068*/ 	.byte	0x04, 0x17
        /*006a*/ 	.short	(.L_213 - .L_212)
.L_212:
        /*006c*/ 	.word	0x00000000
        /*0070*/ 	.short	0x0000
        /*0072*/ 	.short	0x0000
        /*0074*/ 	.byte	0x00, 0xf5, 0x21, 0x00


	//----- nvinfo : EIATTR_SPARSE_MMA_MASK
	.align		4
.L_213:
        /*0078*/ 	.byte	0x03, 0x50
        /*007a*/ 	.short	0x0000


	//----- nvinfo : EIATTR_MAXREG_COUNT
	.align		4
        /*007c*/ 	.byte	0x03, 0x1b
        /*007e*/ 	.short	0x00ff


	//----- nvinfo : EIATTR_NUM_BARRIERS
	.align		4
        /*0080*/ 	.byte	0x02, 0x4c
        /*0082*/ 	.byte	0x01
	.zero		1


	//----- nvinfo : EIATTR_MERCURY_ISA_VERSION
	.align		4
        /*0084*/ 	.byte	0x03, 0x5f
        /*0086*/ 	.short	0x0101


	//----- nvinfo : EIATTR_COOP_GROUP_MASK_REGIDS
	.align		4
        /*0088*/ 	.byte	0x04, 0x29
        /*008a*/ 	.short	(.L_215 - .L_214)


	//   ....[0]....
.L_214:
        /*008c*/ 	.word	0xffffffff


	//   ....[1]....
        /*0090*/ 	.word	0xffffffff


	//   ....[2]....
        /*0094*/ 	.word	0xffffffff


	//   ....[3]....
        /*0098*/ 	.word	0xffffffff


	//   ....[4]....
        /*009c*/ 	.word	0xffffffff


	//   ....[5]....
        /*00a0*/ 	.word	0xffffffff


	//   ....[6]....
        /*00a4*/ 	.word	0xffffffff


	//   ....[7]....
        /*00a8*/ 	.word	0xffffffff


	//   ....[8]....
        /*00ac*/ 	.word	0xffffffff


	//   ....[9]....
        /*00b0*/ 	.word	0xffffffff


	//----- nvinfo : EIATTR_COOP_GROUP_INSTR_OFFSETS
	.align		4
.L_215:
        /*00b4*/ 	.byte	0x04, 0x28
        /*00b6*/ 	.short	(.L_217 - .L_216)


	//   ....[0]....
.L_216:
        /*00b8*/ 	.word	0x00000160


	//   ....[1]....
        /*00bc*/ 	.word	0x000001c0


	//   ....[2]....
        /*00c0*/ 	.word	0x00000230


	//   ....[3]....
        /*00c4*/ 	.word	0x00000270


	//   ....[4]....
        /*00c8*/ 	.word	0x00000290


	//   ....[5]....
        /*00cc*/ 	.word	0x000002e0


	//   ....[6]....
        /*00d0*/ 	.word	0x00000310


	//   ....[7]....
        /*00d4*/ 	.word	0x00000360


	//   ....[8]....
        /*00d8*/ 	.word	0x00000380


	//   ....[9]....
        /*00dc*/ 	.word	0x000003a0


	//----- nvinfo : EIATTR_VRC_CTA_INIT_COUNT
	.align		4
.L_217:
        /*00e0*/ 	.byte	0x02, 0x4a
	.zero		1
	.zero		1


	//----- nvinfo : EIATTR_EXIT_INSTR_OFFSETS
	.align		4
        /*00e4*/ 	.byte	0x04, 0x1c
        /*00e6*/ 	.short	(.L_219 - .L_218)


	//   ....[0]....
.L_218:
        /*00e8*/ 	.word	0x000005c0


	//   ....[1]....
        /*00ec*/ 	.word	0x000006c0


	//----- nvinfo : EIATTR_CRS_STACK_SIZE
	.align		4
.L_219:
        /*00f0*/ 	.byte	0x04, 0x1e
        /*00f2*/ 	.short	(.L_221 - .L_220)
.L_220:
        /*00f4*/ 	.word	0x00000000


	//----- nvinfo : EIATTR_CBANK_PARAM_SIZE
	.align		4
.L_221:
        /*00f8*/ 	.byte	0x03, 0x19
        /*00fa*/ 	.short	0x0030


	//----- nvinfo : EIATTR_PARAM_CBANK
	.align		4
        /*00fc*/ 	.byte	0x04, 0x0a
        /*00fe*/ 	.short	(.L_223 - .L_222)
	.align		4
.L_222:
        /*0100*/ 	.word	index@(.nv.constant0.rmsnorm_forward_kernel)
        /*0104*/ 	.short	0x0380
        /*0106*/ 	.short	0x0030


	//----- nvinfo : EIATTR_SW_WAR
	.align		4
.L_223:
        /*0108*/ 	.byte	0x04, 0x36
        /*010a*/ 	.short	(.L_225 - .L_224)
.L_224:
        /*010c*/ 	.word	0x00000008
.L_225:


//--------------------- .nv.callgraph             --------------------------
	.section	.nv.callgraph,"",@"SHT_CUDA_CALLGRAPH"
	.align	4
	.sectionentsize	8
	.align		4
        /*0000*/ 	.word	0x00000000
	.align		4
        /*0004*/ 	.word	0xffffffff
	.align		4
        /*0008*/ 	.word	0x00000000
	.align		4
        /*000c*/ 	.word	0xfffffffe
	.align		4
        /*0010*/ 	.word	0x00000000
	.align		4
        /*0014*/ 	.word	0xfffffffd
	.align		4
        /*0018*/ 	.word	0x00000000
	.align		4
        /*001c*/ 	.word	0xfffffffc


//--------------------- .nv.constant4             --------------------------
	.section	.nv.constant4,"a",@progbits
	.align	8
	.align		8
.nv.constant4:
        /*0000*/ 	.dword	_ZN34_INTERNAL_049792d0_4_k_cu_f27a55504cuda3std3__436_GLOBAL__N__049792d0_4_k_cu_f27a55506ignoreE
	.align		8
        /*0008*/ 	.dword	_ZN34_INTERNAL_049792d0_4_k_cu_f27a55504cuda3std3__45__cpo5beginE
	.align		8
        /*0010*/ 	.dword	_ZN34_INTERNAL_049792d0_4_k_cu_f27a55504cuda3std3__45__cpo3endE
	.align		8
        /*0018*/ 	.dword	_ZN34_INTERNAL_049792d0_4_k_cu_f27a55504cuda3std3__45__cpo6cbeginE
	.align		8
        /*0020*/ 	.dword	_ZN34_INTERNAL_049792d0_4_k_cu_f27a55504cuda3std3__45__cpo4cendE
	.align		8
        /*0028*/ 	.dword	_ZN34_INTERNAL_049792d0_4_k_cu_f27a55504cuda3std3__419piecewise_constructE
	.align		8
        /*0030*/ 	.dword	_ZN34_INTERNAL_049792d0_4_k_cu_f27a55504cuda3std3__48in_placeE
	.align		8
        /*0038*/ 	.dword	_ZN34_INTERNAL_049792d0_4_k_cu_f27a55504cuda3std6ranges3__45__cpo4swapE
	.align		8
        /*0040*/ 	.dword	_ZN34_INTERNAL_049792d0_4_k_cu_f27a55504cuda3std6ranges3__45__cpo9iter_moveE
	.align		8
        /*0048*/ 	.dword	_ZN34_INTERNAL_049792d0_4_k_cu_f27a55504cuda3std6ranges3__45__cpo7advanceE


//--------------------- .text.rmsnorm_backward_kernel2 --------------------------
	.section	.text.rmsnorm_backward_kernel2,"ax",@progbits
	.align	128
        .global         rmsnorm_backward_kernel2
        .type           rmsnorm_backward_kernel2,@function
        .size           rmsnorm_backward_kernel2,(.L_x_381 - rmsnorm_backward_kernel2)
        .other          rmsnorm_backward_kernel2,@"STO_CUDA_ENTRY STV_DEFAULT"
rmsnorm_backward_kernel2:
.text.rmsnorm_backward_kernel2:
[----:B------:R-:W-:Y:S01]  /*0000*/  LDC R1, c[0x0][0x37c] ;  /* 0x0000df00ff017b82 */ /* 0x000fe20000000800 */
[----:B------:R-:W0:Y:S01]  /*0010*/  S2R R6, SR_TID.Y ;  /* 0x0000000000067919 */ /* 0x000e220000002200 */
[----:B------:R-:W1:Y:S01]  /*0020*/  LDCU UR6, c[0x0][0x360] ;  /* 0x00006c00ff0677ac */ /* 0x000e620008000800 */
[----:B------:R-:W0:Y:S01]  /*0030*/  S2R R5, SR_TID.Z ;  /* 0x0000000000057919 */ /* 0x000e220000002300 */
[----:B------:R-:W1:Y:S01]  /*0040*/  LDCU UR7, c[0x0][0x364] ;  /* 0x00006c80ff0777ac */ /* 0x000e620008000800 */
[----:B------:R-:W2:Y:S01]  /*0050*/  S2R R3, SR_TID.X ;  /* 0x0000000000037919 */ /* 0x000ea20000002100 */
[----:B------:R-:W3:Y:S01]  /*0060*/  LDCU UR5, c[0x0][0x368] ;  /* 0x00006d00ff0577ac */ /* 0x000ee20008000800 */
[----:B------:R-:W4:Y:S01]  /*0070*/  S2R R7, SR_CTAID.X ;  /* 0x0000000000077919 */ /* 0x000f220000002500 */
[----:B-1----:R-:W-:-:S04]  /*0080*/  UIMAD UR4, UR6, UR7, URZ ;  /* 0x00000007060472a4 */ /* 0x002fc8000f8e02ff */
[----:B---3--:R-:W-:Y:S01]  /*0090*/  UIMAD UR4, UR4, UR5, 0x1f ;  /* 0x0000001f040474a4 */ /* 0x008fe2000f8e0205 */
[----:B------:R-:W1:Y:S03]  /*00a0*/  LDCU UR5, c[0x0][0x3a8] ;  /* 0x00007500ff0577ac */ /* 0x000e660008000800 */
[----:B------:R-:W-:Y:S01]  /*00b0*/  USHF.R.U32.HI UR4, URZ, 0x5, UR4 ;  /* 0x00000005ff047899 */ /* 0x000fe20008011604 */
[----:B0-----:R-:W-:-:S03]  /*00c0*/  IMAD R6, R5, UR7, R6 ;  /* 0x0000000705067c24 */ /* 0x001fc6000f8e0206 */
[----:B------:R-:W-:Y:S01]  /*00d0*/  ULOP3.LUT UR4, UR4, 0xffff, URZ, 0xc0, !UPT ;  /* 0x0000ffff04047892 */ /* 0x000fe2000f8ec0ff */
[----:B--2---:R-:W-:-:S05]  /*00e0*/  IMAD R6, R6, UR6, R3 ;  /* 0x0000000606067c24 */ /* 0x004fca000f8e0203 */
[----:B------:R-:W-:-:S04]  /*00f0*/  SHF.R.U32.HI R0, RZ, 0x5, R6 ;  /* 0x00000005ff007819 */ /* 0x000fc80000011606 */
[----:B------:R-:W-:-:S05]  /*0100*/  LOP3.LUT R0, R0, 0xffff, RZ, 0xc0, !PT ;  /* 0x0000ffff00007812 */ /* 0x000fca00078ec0ff */
[----:B----4-:R-:W-:-:S05]  /*0110*/  IMAD R0, R7, UR4, R0 ;  /* 0x0000000407007c24 */ /* 0x010fca000f8e0200 */
[----:B-1----:R-:W-:-:S13]  /*0120*/  ISETP.GE.AND P0, PT, R0, UR5, PT ;  /* 0x0000000500007c0c */ /* 0x002fda000bf06270 */
[----:B------:R-:W-:Y:S05]  /*0130*/  @P0 EXIT ;  /* 0x000000000000094d */ /* 0x000fea0003800000 */
[----:B------:R-:W0:Y:S01]  /*0140*/  LDCU UR6, c[0x0][0x3ac] ;  /* 0x00007580ff0677ac */ /* 0x000e220008000800 */
[----:B------:R-:W1:Y:S01]  /*0150*/  LDC.64 R22, c[0x0][0x398] ;  /* 0x0000e600ff167b82 */ /* 0x000e620000000a00 */
[----:B------:R-:W-:Y:S01]  /*0160*/  LOP3.LUT R9, R6, 0x1f, RZ, 0xc0, !PT ;  /* 0x0000001f06097812 */ /* 0x000fe200078ec0ff */
[----:B------:R-:W-:Y:S01]  /*0170*/  BSSY.RECONVERGENT B0, `(.L_x_0) ;  /* 0x000007a000007945 */ /* 0x000fe20003800200 */
[----:B------:R-:W2:Y:S02]  /*0180*/  LDCU.64 UR4, c[0x0][0x358] ;  /* 0x00006b00ff0477ac */ /* 0x000ea40008000a00 */
[----:B0-----:R-:W-:Y:S01]  /*0190*/  ISETP.GE.AND P0, PT, R9, UR6, PT ;  /* 0x0000000609007c0c */ /* 0x001fe2000bf06270 */
[----:B------:R-:W-:Y:S02]  /*01a0*/  IMAD R11, R0, UR6, RZ ;  /* 0x00000006000b7c24 */ /* 0x000fe4000f8e02ff */
[----:B------:R-:W-:-:S03]  /*01b0*/  HFMA2 R0, -RZ, RZ, 0, 0 ;  /* 0x00000000ff007431 */ /* 0x000fc600000001ff */
[----:B------:R-:W-:Y:S01]  /*01c0*/  SHF.R.S32.HI R8, RZ, 0x1f, R11 ;  /* 0x0000001fff087819 */ /* 0x000fe2000001140b */
[----:B-1----:R-:W-:-:S06]  /*01d0*/  IMAD.WIDE R22, R11, 0x4, R22 ;  /* 0x000000040b167825 */ /* 0x002fcc00078e0216 */
[----:B--2---:R-:W-:Y:S05]  /*01e0*/  @P0 BRA `(.L_x_1) ;  /* 0x0000000400c80947 */ /* 0x004fea0003800000 */
[-C--:B------:R-:W-:Y:S01]  /*01f0*/  LOP3.LUT R0, RZ, R9.reuse, RZ, 0x33, !PT ;  /* 0x00000009ff007212 */ /* 0x080fe200078e33ff */
[----:B------:R-:W-:Y:S01]  /*0200*/  BSSY.RECONVERGENT B1, `(.L_x_2) ;  /* 0x000003a000017945 */ /* 0x000fe20003800200 */
[----:B------:R-:W-:Y:S02]  /*0210*/  MOV R5, R9 ;  /* 0x0000000900057202 */ /* 0x000fe40000000f00 */
[----:B------:R-:W-:-:S04]  /*0220*/  IADD3 R0, PT, PT, R0, UR6, RZ ;  /* 0x0000000600007c10 */ /* 0x000fc8000fffe0ff */
[C---:B------:R-:W-:Y:S02]  /*0230*/  ISETP.GE.U32.AND P1, PT, R0.reuse, 0x1e0, PT ;  /* 0x000001e00000780c */ /* 0x040fe40003f26070 */
[----:B------:R-:W-:Y:S02]  /*0240*/  LEA.HI R4, R0, 0x1, RZ, 0x1b ;  /* 0x0000000100047811 */ /* 0x000fe400078fd8ff */
[----:B------:R-:W-:Y:S02]  /*0250*/  MOV R0, RZ ;  /* 0x000000ff00007202 */ /* 0x000fe40000000f00 */
[----:B------:R-:W-:-:S04]  /*0260*/  LOP3.LUT R18, R4, 0xf, RZ, 0xc0, !PT ;  /* 0x0000000f04127812 */ /* 0x000fc800078ec0ff */
[----:B------:R-:W-:-:S03]  /*0270*/  ISETP.NE.AND P0, PT, R18, RZ, PT ;  /* 0x000000ff1200720c */ /* 0x000fc60003f05270 */
[----:B------:R-:W-:Y:S10]  /*0280*/  @!P1 BRA `(.L_x_3) ;  /* 0x0000000000c49947 */ /* 0x000ff40003800000 */
[----:B------:R-:W0:Y:S01]  /*0290*/  LDCU.64 UR8, c[0x0][0x398] ;  /* 0x00007300ff0877ac */ /* 0x000e220008000a00 */
[C---:B------:R-:W-:Y:S01]  /*02a0*/  SHF.L.U64.HI R3, R11.reuse, 0x2, R8 ;  /* 0x000000020b037819 */ /* 0x040fe20000010208 */
[----:B------:R-:W-:Y:S01]  /*02b0*/  IMAD.SHL.U32 R2, R11, 0x4, RZ ;  /* 0x000000040b027824 */ /* 0x000fe200078e00ff */
[----:B------:R-:W-:Y:S02]  /*02c0*/  LOP3.LUT R7, R4, 0xffffff0, RZ, 0xc0, !PT ;  /* 0x0ffffff004077812 */ /* 0x000fe400078ec0ff */
[----:B------:R-:W-:Y:S01]  /*02d0*/  MOV R0, RZ ;  /* 0x000000ff00007202 */ /* 0x000fe20000000f00 */
[----:B------:R-:W-:Y:S01]  /*02e0*/  IMAD.WIDE.U32 R2, R9, 0x4, R2 ;  /* 0x0000000409027825 */ /* 0x000fe200078e0002 */
[----:B------:R-:W-:Y:S02]  /*02f0*/  MOV R5, R9 ;  /* 0x0000000900057202 */ /* 0x000fe40000000f00 */
[----:B------:R-:W-:Y:S02]  /*0300*/  IADD3 R7, PT, PT, -R7, RZ, RZ ;  /* 0x000000ff07077210 */ /* 0x000fe40007ffe1ff */
[----:B0-----:R-:W-:-:S04]  /*0310*/  IADD3 R2, P1, PT, R2, UR8, RZ ;  /* 0x0000000802027c10 */ /* 0x001fc8000ff3e0ff */
[----:B------:R-:W-:-:S04]  /*0320*/  IADD3 R2, P2, PT, R2, 0x400, RZ ;  /* 0x0000040002027810 */ /* 0x000fc80007f5e0ff */
[----:B------:R-:W-:-:S09]  /*0330*/  IADD3.X R3, PT, PT, RZ, UR9, R3, P2, P1 ;  /* 0x00000009ff037c10 */ /* 0x000fd200097e2403 */
.L_x_4:
[----:B------:R-:W2:Y:S04]  /*0340*/  LDG.E.CONSTANT R19, desc[UR4][R2.64+-0x400] ;  /* 0xfffc000402137981 */ /* 0x000ea8000c1e9900 */
[----:B------:R-:W3:Y:S04]  /*0350*/  LDG.E.CONSTANT R21, desc[UR4][R2.64+-0x380] ;  /* 0xfffc800402157981 */ /* 0x000ee8000c1e9900 */
[----:B------:R-:W4:Y:S04]  /*0360*/  LDG.E.CONSTANT R25, desc[UR4][R2.64+-0x300] ;  /* 0xfffd000402197981 */ /* 0x000f28000c1e9900 */
[----:B------:R-:W5:Y:S04]  /*0370*/  LDG.E.CONSTANT R27, desc[UR4][R2.64+-0x280] ;  /* 0xfffd8004021b7981 */ /* 0x000f68000c1e9900 */
        /* <DEDUP_REMOVED lines=11> */
[----:B------:R0:W5:Y:S01]  /*0430*/  LDG.E.CONSTANT R12, desc[UR4][R2.64+0x380] ;  /* 0x00038004020c7981 */ /* 0x000162000c1e9900 */
[----:B------:R-:W-:-:S02]  /*0440*/  IADD3 R7, PT, PT, R7, 0x10, RZ ;  /* 0x0000001007077810 */ /* 0x000fc40007ffe0ff */
[----:B------:R-:W-:Y:S02]  /*0450*/  IADD3 R5, PT, PT, R5, 0x200, RZ ;  /* 0x0000020005057810 */ /* 0x000fe40007ffe0ff */
[----:B------:R-:W-:Y:S02]  /*0460*/  ISETP.NE.AND P1, PT, R7, RZ, PT ;  /* 0x000000ff0700720c */ /* 0x000fe40003f25270 */
[----:B0-----:R-:W-:-:S05]  /*0470*/  IADD3 R2, P2, PT, R2, 0x800, RZ ;  /* 0x0000080002027810 */ /* 0x001fca0007f5e0ff */
[----:B------:R-:W-:Y:S02]  /*0480*/  IMAD.X R3, RZ, RZ, R3, P2 ;  /* 0x000000ffff037224 */ /* 0x000fe400010e0603 */
[----:B--2---:R-:W-:-:S04]  /*0490*/  FFMA R0, R19, R19, R0 ;  /* 0x0000001313007223 */ /* 0x004fc80000000000 */
[----:B---3--:R-:W-:-:S04]  /*04a0*/  FFMA R0, R21, R21, R0 ;  /* 0x0000001515007223 */ /* 0x008fc80000000000 */
[----:B----4-:R-:W-:-:S04]  /*04b0*/  FFMA R0, R25, R25, R0 ;  /* 0x0000001919007223 */ /* 0x010fc80000000000 */
[----:B-----5:R-:W-:-:S04]  /*04c0*/  FFMA R0, R27, R27, R0 ;  /* 0x0000001b1b007223 */ /* 0x020fc80000000000 */
[----:B------:R-:W-:-:S04]  /*04d0*/  FFMA R0, R29, R29, R0 ;  /* 0x0000001d1d007223 */ /* 0x000fc80000000000 */
        /* <DEDUP_REMOVED lines=10> */
[----:B------:R-:W-:Y:S01]  /*0580*/  FFMA R0, R12, R12, R13 ;  /* 0x0000000c0c007223 */ /* 0x000fe2000000000d */
[----:B------:R-:W-:Y:S06]  /*0590*/  @P1 BRA `(.L_x_4) ;  /* 0xfffffffc00681947 */ /* 0x000fec000383ffff */
.L_x_3:
[----:B------:R-:W-:Y:S05]  /*05a0*/  BSYNC.RECONVERGENT B1 ;  /* 0x0000000000017941 */ /* 0x000fea0003800200 */
.L_x_2:
[----:B------:R-:W-:Y:S05]  /*05b0*/  @!P0 BRA `(.L_x_1) ;  /* 0x0000000000d48947 */ /* 0x000fea0003800000 */
[----:B------:R-:W-:Y:S01]  /*05c0*/  ISETP.GE.U32.AND P0, PT, R18, 0x8, PT ;  /* 0x000000081200780c */ /* 0x000fe20003f06070 */
[----:B------:R-:W-:Y:S01]  /*05d0*/  BSSY.RECONVERGENT B1, `(.L_x_5) ;  /* 0x0000016000017945 */ /* 0x000fe20003800200 */
[----:B------:R-:W-:-:S04]  /*05e0*/  LOP3.LUT R10, R4, 0x7, RZ, 0xc0, !PT ;  /* 0x00000007040a7812 */ /* 0x000fc800078ec0ff */
[----:B------:R-:W-:-:S07]  /*05f0*/  ISETP.NE.AND P1, PT, R10, RZ, PT ;  /* 0x000000ff0a00720c */ /* 0x000fce0003f25270 */
[----:B------:R-:W-:Y:S06]  /*0600*/  @!P0 BRA `(.L_x_6) ;  /* 0x0000000000488947 */ /* 0x000fec0003800000 */
[----:B------:R-:W-:-:S05]  /*0610*/  IMAD.WIDE R2, R5, 0x4, R22 ;  /* 0x0000000405027825 */ /* 0x000fca00078e0216 */
[----:B------:R-:W2:Y:S04]  /*0620*/  LDG.E.CONSTANT R7, desc[UR4][R2.64] ;  /* 0x0000000402077981 */ /* 0x000ea8000c1e9900 */
[----:B------:R-:W3:Y:S04]  /*0630*/  LDG.E.CONSTANT R13, desc[UR4][R2.64+0x80] ;  /* 0x00008004020d7981 */ /* 0x000ee8000c1e9900 */
[----:B------:R-:W4:Y:S04]  /*0640*/  LDG.E.CONSTANT R15, desc[UR4][R2.64+0x100] ;  /* 0x00010004020f7981 */ /* 0x000f28000c1e9900 */
[----:B------:R-:W5:Y:S04]  /*0650*/  LDG.E.CONSTANT R17, desc[UR4][R2.64+0x180] ;  /* 0x0001800402117981 */ /* 0x000f68000c1e9900 */
[----:B------:R-:W5:Y:S04]  /*0660*/  LDG.E.CONSTANT R19, desc[UR4][R2.64+0x200] ;  /* 0x0002000402137981 */ /* 0x000f68000c1e9900 */
[----:B------:R-:W5:Y:S04]  /*0670*/  LDG.E.CONSTANT R21, desc[UR4][R2.64+0x280] ;  /* 0x0002800402157981 */ /* 0x000f68000c1e9900 */
[----:B------:R-:W5:Y:S04]  /*0680*/  LDG.E.CONSTANT R25, desc[UR4][R2.64+0x300] ;  /* 0x0003000402197981 */ /* 0x000f68000c1e9900 */
[----:B------:R-:W5:Y:S01]  /*0690*/  LDG.E.CONSTANT R27, desc[UR4][R2.64+0x380] ;  /* 0x00038004021b7981 */ /* 0x000f62000c1e9900 */
[----:B------:R-:W-:Y:S01]  /*06a0*/  IADD3 R5, PT, PT, R5, 0x100, RZ ;  /* 0x0000010005057810 */ /* 0x000fe20007ffe0ff */
[----:B--2---:R-:W-:-:S04]  /*06b0*/  FFMA R0, R7, R7, R0 ;  /* 0x0000000707007223 */ /* 0x004fc80000000000 */
[----:B---3--:R-:W-:-:S04]  /*06c0*/  FFMA R0, R13, R13, R0 ;  /* 0x0000000d0d007223 */ /* 0x008fc80000000000 */
[----:B----4-:R-:W-:-:S04]  /*06d0*/  FFMA R0, R15, R15, R0 ;  /* 0x0000000f0f007223 */ /* 0x010fc80000000000 */
[----:B-----5:R-:W-:-:S04]  /*06e0*/  FFMA R0, R17, R17, R0 ;  /* 0x0000001111007223 */ /* 0x020fc80000000000 */
[----:B------:R-:W-:-:S04]  /*06f0*/  FFMA R0, R19, R19, R0 ;  /* 0x0000001313007223 */ /* 0x000fc80000000000 */
[----:B------:R-:W-:-:S04]  /*0700*/  FFMA R0, R21, R21, R0 ;  /* 0x0000001515007223 */ /* 0x000fc80000000000 */
[----:B------:R-:W-:-:S04]  /*0710*/  FFMA R0, R25, R25, R0 ;  /* 0x0000001919007223 */ /* 0x000fc80000000000 */
[----:B------:R-:W-:-:S07]  /*0720*/  FFMA R0, R27, R27, R0 ;  /* 0x0000001b1b007223 */ /* 0x000fce0000000000 */
.L_x_6:
[----:B------:R-:W-:Y:S05]  /*0730*/  BSYNC.RECONVERGENT B1 ;  /* 0x0000000000017941 */ /* 0x000fea0003800200 */
.L_x_5:
        /* <DEDUP_REMOVED lines=10> */
[----:B------:R-:W5:Y:S01]  /*07e0*/  LDG.E.CONSTANT R17, desc[UR4][R2.64+0x180] ;  /* 0x0001800402117981 */ /* 0x000f62000c1e9900 */
[----:B------:R-:W-:Y:S01]  /*07f0*/  IADD3 R5, PT, PT, R5, 0x80, RZ ;  /* 0x0000008005057810 */ /* 0x000fe20007ffe0ff */
[----:B--2---:R-:W-:-:S04]  /*0800*/  FFMA R0, R7, R7, R0 ;  /* 0x0000000707007223 */ /* 0x004fc80000000000 */
[----:B---3--:R-:W-:-:S04]  /*0810*/  FFMA R0, R13, R13, R0 ;  /* 0x0000000d0d007223 */ /* 0x008fc80000000000 */
[----:B----4-:R-:W-:-:S04]  /*0820*/  FFMA R0, R15, R15, R0 ;  /* 0x0000000f0f007223 */ /* 0x010fc80000000000 */
[----:B-----5:R-:W-:-:S07]  /*0830*/  FFMA R0, R17, R17, R0 ;  /* 0x0000001111007223 */ /* 0x020fce0000000000 */
.L_x_8:
[----:B------:R-:W-:Y:S05]  /*0840*/  BSYNC.RECONVERGENT B1 ;  /* 0x0000000000017941 */ /* 0x000fea0003800200 */
.L_x_7:
[----:B------:R-:W-:Y:S05]  /*0850*/  @!P1 BRA `(.L_x_1) ;  /* 0x00000000002c9947 */ /* 0x000fea0003800000 */
[----:B------:R-:W0:Y:S01]  /*0860*/  LDCU.64 UR8, c[0x0][0x398] ;  /* 0x00007300ff0877ac */ /* 0x000e220008000a00 */
[----:B------:R-:W-:Y:S02]  /*0870*/  IADD3 R4, PT, PT, -R4, RZ, RZ ;  /* 0x000000ff04047210 */ /* 0x000fe40007ffe1ff */
[----:B0-----:R-:W-:-:S04]  /*0880*/  LEA R12, P0, R11, UR8, 0x2 ;  /* 0x000000080b0c7c11 */ /* 0x001fc8000f8010ff */
[----:B------:R-:W-:-:S09]  /*0890*/  LEA.HI.X R13, R11, UR9, R8, 0x2, P0 ;  /* 0x000000090b0d7c11 */ /* 0x000fd200080f1408 */
.L_x_9:
[----:B------:R-:W-:-:S06]  /*08a0*/  IMAD.WIDE R2, R5, 0x4, R12 ;  /* 0x0000000405027825 */ /* 0x000fcc00078e020c */
[----:B------:R-:W2:Y:S01]  /*08b0*/  LDG.E.CONSTANT R3, desc[UR4][R2.64] ;  /* 0x0000000402037981 */ /* 0x000ea2000c1e9900 */
[----:B------:R-:W-:Y:S01]  /*08c0*/  VIADD R4, R4, 0x1 ;  /* 0x0000000104047836 */ /* 0x000fe20000000000 */
[----:B------:R-:W-:-:S04]  /*08d0*/  IADD3 R5, PT, PT, R5, 0x20, RZ ;  /* 0x0000002005057810 */ /* 0x000fc80007ffe0ff */
[----:B------:R-:W-:Y:S01]  /*08e0*/  ISETP.NE.AND P0, PT, R4, RZ, PT ;  /* 0x000000ff0400720c */ /* 0x000fe20003f05270 */
[----:B--2---:R-:W-:-:S12]  /*08f0*/  FFMA R0, R3, R3, R0 ;  /* 0x0000000303007223 */ /* 0x004fd80000000000 */
[----:B------:R-:W-:Y:S05]  /*0900*/  @P0 BRA `(.L_x_9) ;  /* 0xfffffffc00e40947 */ /* 0x000fea000383ffff */
.L_x_1:
[----:B------:R-:W-:Y:S05]  /*0910*/  BSYNC.RECONVERGENT B0 ;  /* 0x0000000000007941 */ /* 0x000fea0003800200 */
.L_x_0:
[----:B------:R-:W0:Y:S01]  /*0920*/  SHFL.BFLY PT, R3, R0, 0x10, 0x1f ;  /* 0x0e001f0000037f89 */ /* 0x000e2200000e0000 */
[----:B------:R-:W1:Y:S01]  /*0930*/  LDCU UR6, c[0x0][0x3ac] ;  /* 0x00007580ff0677ac */ /* 0x000e620008000800 */
[----:B------:R-:W-:Y:S01]  /*0940*/  BSSY.RECONVERGENT B2, `(.L_x_10) ;  /* 0x0000018000027945 */ /* 0x000fe20003800200 */
[----:B-1----:R-:W-:Y:S02]  /*0950*/  I2FP.F32.S32 R14, UR6 ;  /* 0x00000006000e7c45 */ /* 0x002fe40008201400 */
[----:B------:R-:W-:Y:S02]  /*0960*/  ISETP.GE.AND P1, PT, R9, UR6, PT ;  /* 0x0000000609007c0c */ /* 0x000fe4000bf26270 */
[----:B------:R-:W1:Y:S01]  /*0970*/  MUFU.RCP R13, R14 ;  /* 0x0000000e000d7308 */ /* 0x000e620000001000 */
[----:B0-----:R-:W-:-:S05]  /*0980*/  FADD R3, R3, R0 ;  /* 0x0000000003037221 */ /* 0x001fca0000000000 */
[----:B------:R-:W0:Y:S01]  /*0990*/  SHFL.BFLY PT, R2, R3, 0x8, 0x1f ;  /* 0x0d001f0003027f89 */ /* 0x000e2200000e0000 */
[----:B-1----:R-:W-:-:S04]  /*09a0*/  FFMA R10, -R14, R13, 1 ;  /* 0x3f8000000e0a7423 */ /* 0x002fc8000000010d */
[----:B------:R-:W-:Y:S01]  /*09b0*/  FFMA R13, R13, R10, R13 ;  /* 0x0000000a0d0d7223 */ /* 0x000fe2000000000d */
[----:B0-----:R-:W-:-:S05]  /*09c0*/  FADD R2, R3, R2 ;  /* 0x0000000203027221 */ /* 0x001fca0000000000 */
[----:B------:R-:W0:Y:S02]  /*09d0*/  SHFL.BFLY PT, R5, R2, 0x4, 0x1f ;  /* 0x0c801f0002057f89 */ /* 0x000e2400000e0000 */
[----:B0-----:R-:W-:-:S05]  /*09e0*/  FADD R5, R2, R5 ;  /* 0x0000000502057221 */ /* 0x001fca0000000000 */
[----:B------:R-:W0:Y:S02]  /*09f0*/  SHFL.BFLY PT, R4, R5, 0x2, 0x1f ;  /* 0x0c401f0005047f89 */ /* 0x000e2400000e0000 */
[----:B0-----:R-:W-:-:S05]  /*0a00*/  FADD R4, R5, R4 ;  /* 0x0000000405047221 */ /* 0x001fca0000000000 */
[----:B------:R-:W0:Y:S02]  /*0a10*/  SHFL.BFLY PT, R7, R4, 0x1, 0x1f ;  /* 0x0c201f0004077f89 */ /* 0x000e2400000e0000 */
[----:B0-----:R-:W-:-:S04]  /*0a20*/  FADD R0, R4, R7 ;  /* 0x0000000704007221 */ /* 0x001fc80000000000 */
[----:B------:R-:W0:Y:S01]  /*0a30*/  FCHK P0, R0, R14 ;  /* 0x0000000e00007302 */ /* 0x000e220000000000 */
[----:B------:R-:W-:-:S04]  /*0a40*/  FFMA R2, R0, R13, RZ ;  /* 0x0000000d00027223 */ /* 0x000fc800000000ff */
[----:B------:R-:W-:-:S04]  /*0a50*/  FFMA R3, -R14, R2, R0 ;  /* 0x000000020e037223 */ /* 0x000fc80000000100 */
[----:B------:R-:W-:Y:S01]  /*0a60*/  FFMA R2, R13, R3, R2 ;  /* 0x000000030d027223 */ /* 0x000fe20000000002 */
[----:B0-----:R-:W-:Y:S06]  /*0a70*/  @!P0 BRA `(.L_x_11) ;  /* 0x0000000000108947 */ /* 0x001fec0003800000 */
[----:B------:R-:W-:Y:S02]  /*0a80*/  MOV R3, R14 ;  /* 0x0000000e00037202 */ /* 0x000fe40000000f00 */
[----:B------:R-:W-:-:S07]  /*0a90*/  MOV R10, 0xab0 ;  /* 0x00000ab0000a7802 */ /* 0x000fce0000000f00 */
[----:B------:R-:W-:Y:S05]  /*0aa0*/  CALL.REL.NOINC `($__internal_2_$__cuda_sm3x_div_rn_noftz_f32_slowpath) ;  /* 0x0000003400e07944 */ /* 0x000fea0003c00000 */
[----:B------:R-:W-:-:S07]  /*0ab0*/  MOV R2, R0 ;  /* 0x0000000000027202 */ /* 0x000fce0000000f00 */
.L_x_11:
[----:B------:R-:W-:Y:S05]  /*0ac0*/  BSYNC.RECONVERGENT B2 ;  /* 0x0000000000027941 */ /* 0x000fea0003800200 */
.L_x_10:
[----:B------:R-:W-:Y:S01]  /*0ad0*/  FADD R0, R2, 9.9999997473787516356e-06 ;  /* 0x3727c5ac02007421 */ /* 0x000fe20000000000 */
[----:B------:R-:W-:Y:S03]  /*0ae0*/  BSSY.RECONVERGENT B0, `(.L_x_12) ;  /* 0x000000d000007945 */ /* 0x000fe60003800200 */
[----:B------:R0:W1:Y:S01]  /*0af0*/  MUFU.RSQ R5, R0 ;  /* 0x0000000000057308 */ /* 0x0000620000001400 */
[----:B------:R-:W-:-:S04]  /*0b00*/  IADD3 R2, PT, PT, R0, -0xd000000, RZ ;  /* 0xf300000000027810 */ /* 0x000fc80007ffe0ff */
[----:B------:R-:W-:-:S13]  /*0b10*/  ISETP.GT.U32.AND P0, PT, R2, 0x727fffff, PT ;  /* 0x727fffff0200780c */ /* 0x000fda0003f04070 */
[----:B01----:R-:W-:Y:S05]  /*0b20*/  @!P0 BRA `(.L_x_13) ;  /* 0x0000000000108947 */ /* 0x003fea0003800000 */
[----:B------:R-:W-:-:S07]  /*0b30*/  MOV R10, 0xb50 ;  /* 0x00000b50000a7802 */ /* 0x000fce0000000f00 */
[----:B------:R-:W-:Y:S05]  /*0b40*/  CALL.REL.NOINC `($__internal_1_$__cuda_sm20_sqrt_rn_f32_slowpath) ;  /* 0x00000034005c7944 */ /* 0x000fea0003c00000 */
[----:B------:R-:W-:Y:S01]  /*0b50*/  IMAD.MOV.U32 R3, RZ, RZ, R0 ;  /* 0x000000ffff037224 */ /* 0x000fe200078e0000 */
[----:B------:R-:W-:Y:S06]  /*0b60*/  BRA `(.L_x_14) ;  /* 0x0000000000107947 */ /* 0x000fec0003800000 */
.L_x_13:
[----:B------:R-:W-:Y:S01]  /*0b70*/  FMUL.FTZ R3, R0, R5 ;  /* 0x0000000500037220 */ /* 0x000fe20000410000 */
[----:B------:R-:W-:-:S03]  /*0b80*/  FMUL.FTZ R2, R5, 0.5 ;  /* 0x3f00000005027820 */ /* 0x000fc60000410000 */
[----:B------:R-:W-:-:S04]  /*0b90*/  FFMA R0, -R3, R3, R0 ;  /* 0x0000000303007223 */ /* 0x000fc80000000100 */
[----:B------:R-:W-:-:S07]  /*0ba0*/  FFMA R3, R0, R2, R3 ;  /* 0x0000000200037223 */ /* 0x000fce0000000003 */
.L_x_14:
[----:B------:R-:W-:Y:S05]  /*0bb0*/  BSYNC.RECONVERGENT B0 ;  /* 0x0000000000007941 */ /* 0x000fea0003800200 */
.L_x_12:
[----:B------:R-:W-:Y:S01]  /*0bc0*/  BSSY B2, `(.L_x_15) ;  /* 0x0000227000027945 */ /* 0x000fe20003800000 */
[----:B------:R-:W-:-:S03]  /*0bd0*/  HFMA2 R2, -RZ, RZ, 0, 0 ;  /* 0x00000000ff027431 */ /* 0x000fc600000001ff */
[----:B------:R-:W-:Y:S05]  /*0be0*/  @P1 BRA `(.L_x_16) ;  /* 0x0000002000901947 */ /* 0x000fea0003800000 */
[----:B------:R-:W0:Y:S01]  /*0bf0*/  LDCU UR6, c[0x0][0x3ac] ;  /* 0x00007580ff0677ac */ /* 0x000e220008000800 */
[-C--:B------:R-:W-:Y:S01]  /*0c00*/  LOP3.LUT R5, RZ, R9.reuse, RZ, 0x33, !PT ;  /* 0x00000009ff057212 */ /* 0x080fe200078e33ff */
[----:B------:R-:W-:Y:S01]  /*0c10*/  BSSY B3, `(.L_x_17) ;  /* 0x00000ad000037945 */ /* 0x000fe20003800000 */
[----:B------:R-:W-:Y:S02]  /*0c20*/  MOV R13, R9 ;  /* 0x00000009000d7202 */ /* 0x000fe40000000f00 */
[----:B0-----:R-:W-:-:S04]  /*0c30*/  IADD3 R5, PT, PT, R5, UR6, RZ ;  /* 0x0000000605057c10 */ /* 0x001fc8000fffe0ff */
[C---:B------:R-:W-:Y:S02]  /*0c40*/  ISETP.GE.U32.AND P0, PT, R5.reuse, 0xe0, PT ;  /* 0x000000e00500780c */ /* 0x040fe40003f06070 */
[----:B------:R-:W-:-:S11]  /*0c50*/  LEA.HI R7, R5, 0x1, RZ, 0x1b ;  /* 0x0000000105077811 */ /* 0x000fd600078fd8ff */
[----:B------:R-:W-:Y:S05]  /*0c60*/  @!P0 BRA `(.L_x_18) ;  /* 0x00000008009c8947 */ /* 0x000fea0003800000 */
[----:B------:R-:W0:Y:S01]  /*0c70*/  LDC.64 R12, c[0x0][0x388] ;  /* 0x0000e200ff0c7b82 */ /* 0x000e220000000a00 */
[----:B------:R-:W1:Y:S01]  /*0c80*/  LDCU.128 UR8, c[0x0][0x390] ;  /* 0x00007200ff0877ac */ /* 0x000e620008000c00 */
[C---:B------:R-:W-:Y:S02]  /*0c90*/  SHF.L.U64.HI R17, R11.reuse, 0x2, R8 ;  /* 0x000000020b117819 */ /* 0x040fe40000010208 */
[----:B------:R-:W-:Y:S02]  /*0ca0*/  SHF.L.U32 R16, R11, 0x2, RZ ;  /* 0x000000020b107819 */ /* 0x000fe400000006ff */
[----:B------:R-:W-:-:S05]  /*0cb0*/  LOP3.LUT R15, R6, 0x1f, RZ, 0xc0, !PT ;  /* 0x0000001f060f7812 */ /* 0x000fca00078ec0ff */
[----:B------:R-:W-:-:S03]  /*0cc0*/  IMAD.WIDE.U32 R16, R15, 0x4, R16 ;  /* 0x000000040f107825 */ /* 0x000fc600078e0010 */
[----:B------:R-:W-:-:S05]  /*0cd0*/  IADD3 R18, P0, PT, R16, 0x200, RZ ;  /* 0x0000020010127810 */ /* 0x000fca0007f1e0ff */
[----:B------:R-:W-:Y:S01]  /*0ce0*/  IMAD.X R16, RZ, RZ, R17, P0 ;  /* 0x000000ffff107224 */ /* 0x000fe200000e0611 */
[C---:B-1----:R-:W-:Y:S01]  /*0cf0*/  IADD3 R20, P0, PT, R18.reuse, UR8, RZ ;  /* 0x0000000812147c10 */ /* 0x042fe2000ff1e0ff */
[----:B0-----:R-:W-:Y:S01]  /*0d00*/  IMAD.WIDE.U32 R12, R15, 0x4, R12 ;  /* 0x000000040f0c7825 */ /* 0x001fe200078e000c */
[----:B------:R-:W-:Y:S02]  /*0d10*/  IADD3 R18, P1, PT, R18, UR10, RZ ;  /* 0x0000000a12127c10 */ /* 0x000fe4000ff3e0ff */
[----:B------:R-:W-:Y:S02]  /*0d20*/  IADD3.X R21, PT, PT, R16, UR9, RZ, P0, !PT ;  /* 0x0000000910157c10 */ /* 0x000fe400087fe4ff */
[----:B------:R-:W-:Y:S02]  /*0d30*/  IADD3 R10, P2, PT, R12, 0x200, RZ ;  /* 0x000002000c0a7810 */ /* 0x000fe40007f5e0ff */
[----:B------:R-:W-:Y:S02]  /*0d40*/  LOP3.LUT R12, R7, 0xffffff8, RZ, 0xc0, !PT ;  /* 0x0ffffff8070c7812 */ /* 0x000fe400078ec0ff */
[----:B------:R-:W-:-:S02]  /*0d50*/  IADD3.X R25, PT, PT, RZ, R13, RZ, P2, !PT ;  /* 0x0000000dff197210 */ /* 0x000fc400017fe4ff */
[----:B------:R-:W-:Y:S02]  /*0d60*/  IADD3.X R19, PT, PT, R16, UR11, RZ, P1, !PT ;  /* 0x0000000b10137c10 */ /* 0x000fe40008ffe4ff */
[----:B------:R-:W-:Y:S02]  /*0d70*/  MOV R13, R9 ;  /* 0x00000009000d7202 */ /* 0x000fe40000000f00 */
[----:B------:R-:W-:-:S07]  /*0d80*/  IADD3 R12, PT, PT, -R12, RZ, RZ ;  /* 0x000000ff0c0c7210 */ /* 0x000fce0007ffe1ff */
.L_x_35:
[----:B------:R-:W2:Y:S01]  /*0d90*/  LDG.E.CONSTANT R0, desc[UR4][R18.64+-0x200] ;  /* 0xfffe000412007981 */ /* 0x000ea2000c1e9900 */
[----:B0-----:R-:W0:Y:S01]  /*0da0*/  MUFU.RCP R2, R3 ;  /* 0x0000000300027308 */ /* 0x001e220000001000 */
[----:B------:R-:W-:Y:S05]  /*0db0*/  YIELD ;  /* 0x0000000000007946 */ /* 0x000fea0003800000 */
[----:B------:R-:W-:Y:S01]  /*0dc0*/  BSSY.RECONVERGENT B4, `(.L_x_19) ;  /* 0x000000d000047945 */ /* 0x000fe20003800200 */
[----:B------:R-:W-:Y:S01]  /*0dd0*/  MOV R16, R10 ;  /* 0x0000000a00107202 */ /* 0x000fe20000000f00 */
[----:B------:R-:W-:Y:S02]  /*0de0*/  IMAD.MOV.U32 R17, RZ, RZ, R25 ;  /* 0x000000ffff117224 */ /* 0x000fe400078e0019 */
[----:B0-----:R-:W-:-:S04]  /*0df0*/  FFMA R15, R2, -R3, 1 ;  /* 0x3f800000020f7423 */ /* 0x001fc80000000803 */
[----:B------:R-:W-:Y:S01]  /*0e00*/  FFMA R15, R2, R15, R2 ;  /* 0x0000000f020f7223 */ /* 0x000fe20000000002 */
[----:B--2---:R-:W0:Y:S03]  /*0e10*/  FCHK P0, R0, R3 ;  /* 0x0000000300007302 */ /* 0x004e260000000000 */
[----:B------:R-:W-:-:S04]  /*0e20*/  FFMA R2, R0, R15, RZ ;  /* 0x0000000f00027223 */ /* 0x000fc800000000ff */
[----:B------:R-:W-:-:S04]  /*0e30*/  FFMA R4, R2, -R3, R0 ;  /* 0x8000000302047223 */ /* 0x000fc80000000000 */
[----:B------:R-:W-:Y:S01]  /*0e40*/  FFMA R2, R15, R4, R2 ;  /* 0x000000040f027223 */ /* 0x000fe20000000002 */
[----:B0-----:R-:W-:Y:S06]  /*0e50*/  @!P0 BRA `(.L_x_20) ;  /* 0x00000000000c8947 */ /* 0x001fec0003800000 */
[----:B------:R-:W-:-:S07]  /*0e60*/  MOV R10, 0xe80 ;  /* 0x00000e80000a7802 */ /* 0x000fce0000000f00 */
[----:B------:R-:W-:Y:S05]  /*0e70*/  CALL.REL.NOINC `($__internal_2_$__cuda_sm3x_div_rn_noftz_f32_slowpath) ;  /* 0x0000003000ec7944 */ /* 0x000fea0003c00000 */
[----:B------:R-:W-:-:S07]  /*0e80*/  MOV R2, R0 ;  /* 0x0000000000027202 */ /* 0x000fce0000000f00 */
.L_x_20:
[----:B------:R-:W-:Y:S05]  /*0e90*/  BSYNC.RECONVERGENT B4 ;  /* 0x0000000000047941 */ /* 0x000fea0003800200 */
.L_x_19:
[----:B------:R-:W2:Y:S04]  /*0ea0*/  LDG.E.CONSTANT R27, desc[UR4][R18.64+-0x180] ;  /* 0xfffe8004121b7981 */ /* 0x000ea8000c1e9900 */
[----:B------:R-:W3:Y:S01]  /*0eb0*/  LDG.E.CONSTANT R15, desc[UR4][R20.64+-0x200] ;  /* 0xfffe0004140f7981 */ /* 0x000ee2000c1e9900 */
[----:B------:R-:W0:Y:S01]  /*0ec0*/  MUFU.RCP R0, R3 ;  /* 0x0000000300007308 */ /* 0x000e220000001000 */
[----:B------:R-:W-:Y:S01]  /*0ed0*/  BSSY.RECONVERGENT B4, `(.L_x_21) ;  /* 0x000000d000047945 */ /* 0x000fe20003800200 */
[----:B0-----:R-:W-:-:S04]  /*0ee0*/  FFMA R25, R0, -R3, 1 ;  /* 0x3f80000000197423 */ /* 0x001fc80000000803 */
[----:B------:R-:W-:Y:S02]  /*0ef0*/  FFMA R0, R0, R25, R0 ;  /* 0x0000001900007223 */ /* 0x000fe40000000000 */
[----:B--2---:R-:W0:Y:S01]  /*0f00*/  FCHK P0, R27, R3 ;  /* 0x000000031b007302 */ /* 0x004e220000000000 */
[----:B---3--:R-:W-:Y:S01]  /*0f10*/  FMUL R15, R15, R2 ;  /* 0x000000020f0f7220 */ /* 0x008fe20000400000 */
[----:B------:R-:W-:-:S04]  /*0f20*/  FFMA R2, R0, R27, RZ ;  /* 0x0000001b00027223 */ /* 0x000fc800000000ff */
[----:B------:R-:W-:Y:S01]  /*0f30*/  FFMA R25, R2, -R3, R27 ;  /* 0x8000000302197223 */ /* 0x000fe2000000001b */
[----:B------:R1:W-:Y:S03]  /*0f40*/  REDG.E.ADD.F32.FTZ.RN.STRONG.GPU desc[UR4][R16.64+-0x200], R15 ;  /* 0xfffe000f100079a6 */ /* 0x0003e6000c12f304 */
[----:B------:R-:W-:Y:S01]  /*0f50*/  FFMA R0, R0, R25, R2 ;  /* 0x0000001900007223 */ /* 0x000fe20000000002 */
[----:B0-----:R-:W-:Y:S06]  /*0f60*/  @!P0 BRA `(.L_x_22) ;  /* 0x00000000000c8947 */ /* 0x001fec0003800000 */
[----:B------:R-:W-:Y:S02]  /*0f70*/  MOV R0, R27 ;  /* 0x0000001b00007202 */ /* 0x000fe40000000f00 */
[----:B------:R-:W-:-:S07]  /*0f80*/  MOV R10, 0xfa0 ;  /* 0x00000fa0000a7802 */ /* 0x000fce0000000f00 */
[----:B-1----:R-:W-:Y:S05]  /*0f90*/  CALL.REL.NOINC `($__internal_2_$__cuda_sm3x_div_rn_noftz_f32_slowpath) ;  /* 0x0000003000a47944 */ /* 0x002fea0003c00000 */
.L_x_22:
[----:B------:R-:W-:Y:S05]  /*0fa0*/  BSYNC.RECONVERGENT B4 ;  /* 0x0000000000047941 */ /* 0x000fea0003800200 */
.L_x_21:
[----:B-1----:R-:W2:Y:S04]  /*0fb0*/  LDG.E.CONSTANT R15, desc[UR4][R20.64+-0x180] ;  /* 0xfffe8004140f7981 */ /* 0x002ea8000c1e9900 */
[----:B------:R-:W3:Y:S01]  /*0fc0*/  LDG.E.CONSTANT R27, desc[UR4][R18.64+-0x100] ;  /* 0xffff0004121b7981 */ /* 0x000ee2000c1e9900 */
[----:B------:R-:W-:Y:S01]  /*0fd0*/  BSSY.RECONVERGENT B4, `(.L_x_23) ;  /* 0x000000e000047945 */ /* 0x000fe20003800200 */
[----:B--2---:R-:W-:Y:S02]  /*0fe0*/  FMUL R15, R15, R0 ;  /* 0x000000000f0f7220 */ /* 0x004fe40000400000 */
[----:B------:R-:W0:Y:S03]  /*0ff0*/  MUFU.RCP R0, R3 ;  /* 0x0000000300007308 */ /* 0x000e260000001000 */
[----:B------:R1:W-:Y:S05]  /*1000*/  REDG.E.ADD.F32.FTZ.RN.STRONG.GPU desc[UR4][R16.64+-0x180], R15 ;  /* 0xfffe800f100079a6 */ /* 0x0003ea000c12f304 */
[----:B---3--:R-:W2:Y:S01]  /*1010*/  FCHK P0, R27, R3 ;  /* 0x000000031b007302 */ /* 0x008ea20000000000 */
[----:B0-----:R-:W-:-:S04]  /*1020*/  FFMA R25, R0, -R3, 1 ;  /* 0x3f80000000197423 */ /* 0x001fc80000000803 */
[----:B------:R-:W-:-:S04]  /*1030*/  FFMA R0, R0, R25, R0 ;  /* 0x0000001900007223 */ /* 0x000fc80000000000 */
[----:B------:R-:W-:-:S04]  /*1040*/  FFMA R2, R0, R27, RZ ;  /* 0x0000001b00027223 */ /* 0x000fc800000000ff */
[----:B------:R-:W-:-:S04]  /*1050*/  FFMA R25, R2, -R3, R27 ;  /* 0x8000000302197223 */ /* 0x000fc8000000001b */
[----:B------:R-:W-:Y:S01]  /*1060*/  FFMA R0, R0, R25, R2 ;  /* 0x0000001900007223 */ /* 0x000fe20000000002 */
[----:B-12---:R-:W-:Y:S06]  /*1070*/  @!P0 BRA `(.L_x_24) ;  /* 0x00000000000c8947 */ /* 0x006fec0003800000 */
[----:B------:R-:W-:Y:S02]  /*1080*/  MOV R0, R27 ;  /* 0x0000001b00007202 */ /* 0x000fe40000000f00 */
[----:B------:R-:W-:-:S07]  /*1090*/  MOV R10, 0x10b0 ;  /* 0x000010b0000a7802 */ /* 0x000fce0000000f00 */
[----:B------:R-:W-:Y:S05]  /*10a0*/  CALL.REL.NOINC `($__internal_2_$__cuda_sm3x_div_rn_noftz_f32_slowpath) ;  /* 0x0000003000607944 */ /* 0x000fea0003c00000 */
.L_x_24:
[----:B------:R-:W-:Y:S05]  /*10b0*/  BSYNC.RECONVERGENT B4 ;  /* 0x0000000000047941 */ /* 0x000fea0003800200 */
.L_x_23:
[----:B------:R-:W2:Y:S04]  /*10c0*/  LDG.E.CONSTANT R15, desc[UR4][R20.64+-0x100] ;  /* 0xffff0004140f7981 */ /* 0x000ea8000c1e9900 */
        /* <DEDUP_REMOVED lines=15> */
.L_x_26:
[----:B------:R-:W-:Y:S05]  /*11c0*/  BSYNC.RECONVERGENT B4 ;  /* 0x0000000000047941 */ /* 0x000fea0003800200 */
.L_x_25:
        /* <DEDUP_REMOVED lines=13> */
[----:B------:R-:W-:Y:S01]  /*12a0*/  IMAD.MOV.U32 R0, RZ, RZ, R27 ;  /* 0x000000ffff007224 */ /* 0x000fe200078e001b */
[----:B------:R-:W-:-:S07]  /*12b0*/  MOV R10, 0x12d0 ;  /* 0x000012d0000a7802 */ /* 0x000fce0000000f00 */
[----:B------:R-:W-:Y:S05]  /*12c0*/  CALL.REL.NOINC `($__internal_2_$__cuda_sm3x_div_rn_noftz_f32_slowpath) ;  /* 0x0000002c00d87944 */ /* 0x000fea0003c00000 */
.L_x_28:
[----:B------:R-:W-:Y:S05]  /*12d0*/  BSYNC.RECONVERGENT B4 ;  /* 0x0000000000047941 */ /* 0x000fea0003800200 */
.L_x_27:
        /* <DEDUP_REMOVED lines=16> */
.L_x_30:
[----:B------:R-:W-:Y:S05]  /*13e0*/  BSYNC.RECONVERGENT B4 ;  /* 0x0000000000047941 */ /* 0x000fea0003800200 */
.L_x_29:
        /* <DEDUP_REMOVED lines=16> */
.L_x_32:
[----:B------:R-:W-:Y:S05]  /*14f0*/  BSYNC.RECONVERGENT B4 ;  /* 0x0000000000047941 */ /* 0x000fea0003800200 */
.L_x_31:
        /* <DEDUP_REMOVED lines=16> */
.L_x_34:
[----:B------:R-:W-:Y:S05]  /*1600*/  BSYNC.RECONVERGENT B4 ;  /* 0x0000000000047941 */ /* 0x000fea0003800200 */
.L_x_33:
[----:B------:R0:W2:Y:S01]  /*1610*/  LDG.E.CONSTANT R15, desc[UR4][R20.64+0x180] ;  /* 0x00018004140f7981 */ /* 0x0000a2000c1e9900 */
[----:B------:R-:W-:-:S04]  /*1620*/  IADD3 R12, PT, PT, R12, 0x8, RZ ;  /* 0x000000080c0c7810 */ /* 0x000fc80007ffe0ff */
[----:B------:R-:W-:Y:S02]  /*1630*/  ISETP.NE.AND P0, PT, R12, RZ, PT ;  /* 0x000000ff0c00720c */ /* 0x000fe40003f05270 */
[----:B------:R-:W-:Y:S02]  /*1640*/  IADD3 R18, P2, PT, R18, 0x400, RZ ;  /* 0x0000040012127810 */ /* 0x000fe40007f5e0ff */
[----:B------:R-:W-:Y:S02]  /*1650*/  IADD3 R10, P3, PT, R16, 0x400, RZ ;  /* 0x00000400100a7810 */ /* 0x000fe40007f7e0ff */
[----:B0-----:R-:W-:Y:S02]  /*1660*/  IADD3 R20, P1, PT, R20, 0x400, RZ ;  /* 0x0000040014147810 */ /* 0x001fe40007f3e0ff */
[----:B------:R-:W-:Y:S02]  /*1670*/  IADD3.X R19, PT, PT, RZ, R19, RZ, P2, !PT ;  /* 0x00000013ff137210 */ /* 0x000fe400017fe4ff */
[----:B------:R-:W-:Y:S01]  /*1680*/  IADD3.X R25, PT, PT, RZ, R17, RZ, P3, !PT ;  /* 0x00000011ff197210 */ /* 0x000fe20001ffe4ff */
[----:B------:R-:W-:Y:S01]  /*1690*/  IMAD.X R21, RZ, RZ, R21, P1 ;  /* 0x000000ffff157224 */ /* 0x000fe200008e0615 */
[----:B------:R-:W-:Y:S01]  /*16a0*/  IADD3 R13, PT, PT, R13, 0x100, RZ ;  /* 0x000001000d0d7810 */ /* 0x000fe20007ffe0ff */
[----:B--2---:R-:W-:-:S05]  /*16b0*/  FMUL R15, R15, R0 ;  /* 0x000000000f0f7220 */ /* 0x004fca0000400000 */
[----:B------:R0:W-:Y:S01]  /*16c0*/  REDG.E.ADD.F32.FTZ.RN.STRONG.GPU desc[UR4][R16.64+0x180], R15 ;  /* 0x0001800f100079a6 */ /* 0x0001e2000c12f304 */
[----:B------:R-:W-:Y:S05]  /*16d0*/  @P0 BRA `(.L_x_35) ;  /* 0xfffffff400ac0947 */ /* 0x000fea000383ffff */
.L_x_18:
[----:B------:R-:W-:Y:S05]  /*16e0*/  BSYNC B3 ;  /* 0x0000000000037941 */ /* 0x000fea0003800000 */
.L_x_17:
[----:B------:R-:W1:Y:S01]  /*16f0*/  LDCU.64 UR6, c[0x0][0x390] ;  /* 0x00007200ff0677ac */ /* 0x000e620008000a00 */
[----:B------:R-:W-:Y:S01]  /*1700*/  LOP3.LUT P0, R0, R7, 0x7, RZ, 0xc0, !PT ;  /* 0x0000000707007812 */ /* 0x000fe2000780c0ff */
[----:B------:R-:W-:Y:S01]  /*1710*/  BSSY.RECONVERGENT B3, `(.L_x_36) ;  /* 0x0000095000037945 */ /* 0x000fe20003800200 */
[----:B-1----:R-:W-:-:S04]  /*1720*/  LEA R30, P1, R11, UR6, 0x2 ;  /* 0x000000060b1e7c11 */ /* 0x002fc8000f8210ff */
[----:B------:R-:W-:-:S07]  /*1730*/  LEA.HI.X R31, R11, UR7, R8, 0x2, P1 ;  /* 0x000000070b1f7c11 */ /* 0x000fce00088f1408 */
[----:B------:R-:W-:Y:S05]  /*1740*/  @!P0 BRA `(.L_x_37) ;  /* 0x0000000800448947 */ /* 0x000fea0003800000 */
[----:B------:R-:W-:Y:S01]  /*1750*/  ISETP.GE.U32.AND P0, PT, R0, 0x4, PT ;  /* 0x000000040000780c */ /* 0x000fe20003f06070 */
[----:B------:R-:W-:-:S12]  /*1760*/  BSSY.RECONVERGENT B4, `(.L_x_38) ;  /* 0x000004b000047945 */ /* 0x000fd80003800200 */
[----:B------:R-:W-:Y:S05]  /*1770*/  @!P0 BRA `(.L_x_39) ;  /* 0x0000000400248947 */ /* 0x000fea0003800000 */
[----:B------:R-:W-:-:S05]  /*1780*/  IMAD.WIDE R20, R13, 0x4, R22 ;  /* 0x000000040d147825 */ /* 0x000fca00078e0216 */
[----:B0-----:R-:W2:Y:S01]  /*1790*/  LDG.E.CONSTANT R17, desc[UR4][R20.64] ;  /* 0x0000000414117981 */ /* 0x001ea2000c1e9900 */
[----:B------:R-:W0:Y:S01]  /*17a0*/  MUFU.RCP R0, R3 ;  /* 0x0000000300007308 */ /* 0x000e220000001000 */
[----:B------:R-:W-:Y:S01]  /*17b0*/  BSSY.RECONVERGENT B5, `(.L_x_40) ;  /* 0x000000b000057945 */ /* 0x000fe20003800200 */
[----:B0-----:R-:W-:-:S04]  /*17c0*/  FFMA R15, R0, -R3, 1 ;  /* 0x3f800000000f7423 */ /* 0x001fc80000000803 */
[----:B------:R-:W-:Y:S02]  /*17d0*/  FFMA R0, R0, R15, R0 ;  /* 0x0000000f00007223 */ /* 0x000fe40000000000 */
[----:B--2---:R-:W0:Y:S02]  /*17e0*/  FCHK P0, R17, R3 ;  /* 0x0000000311007302 */ /* 0x004e240000000000 */
[----:B------:R-:W-:-:S04]  /*17f0*/  FFMA R2, R0, R17, RZ ;  /* 0x0000001100027223 */ /* 0x000fc800000000ff */
[----:B------:R-:W-:-:S04]  /*1800*/  FFMA R15, R2, -R3, R17 ;  /* 0x80000003020f7223 */ /* 0x000fc80000000011 */
[----:B------:R-:W-:Y:S01]  /*1810*/  FFMA R0, R0, R15, R2 ;  /* 0x0000000f00007223 */ /* 0x000fe20000000002 */
[----:B0-----:R-:W-:Y:S06]  /*1820*/  @!P0 BRA `(.L_x_41) ;  /* 0x00000000000c8947 */ /* 0x001fec0003800000 */
[----:B------:R-:W-:Y:S02]  /*1830*/  MOV R0, R17 ;  /* 0x0000001100007202 */ /* 0x000fe40000000f00 */
[----:B------:R-:W-:-:S07]  /*1840*/  MOV R10, 0x1860 ;  /* 0x00001860000a7802 */ /* 0x000fce0000000f00 */
[----:B------:R-:W-:Y:S05]  /*1850*/  CALL.REL.NOINC `($__internal_2_$__cuda_sm3x_div_rn_noftz_f32_slowpath) ;  /* 0x0000002800747944 */ /* 0x000fea0003c00000 */
.L_x_41:
[----:B------:R-:W-:Y:S05]  /*1860*/  BSYNC.RECONVERGENT B5 ;  /* 0x0000000000057941 */ /* 0x000fea0003800200 */
.L_x_40:
[C---:B------:R-:W-:Y:S01]  /*1870*/  IMAD.WIDE R16, R13.reuse, 0x4, R30 ;  /* 0x000000040d107825 */ /* 0x040fe200078e021e */
[----:B------:R-:W2:Y:S01]  /*1880*/  LDG.E.CONSTANT R27, desc[UR4][R20.64+0x80] ;  /* 0x00008004141b7981 */ /* 0x000ea2000c1e9900 */
[----:B------:R-:W0:Y:S03]  /*1890*/  LDC.64 R18, c[0x0][0x388] ;  /* 0x0000e200ff127b82 */ /* 0x000e260000000a00 */
[----:B------:R-:W3:Y:S01]  /*18a0*/  LDG.E.CONSTANT R15, desc[UR4][R16.64] ;  /* 0x00000004100f7981 */ /* 0x000ee2000c1e9900 */
[----:B------:R-:W-:Y:S01]  /*18b0*/  BSSY.RECONVERGENT B5, `(.L_x_42) ;  /* 0x000000f000057945 */ /* 0x000fe20003800200 */
[----:B0-----:R-:W-:-:S04]  /*18c0*/  IMAD.WIDE R18, R13, 0x4, R18 ;  /* 0x000000040d127825 */ /* 0x001fc800078e0212 */
[----:B---3--:R-:W-:Y:S02]  /*18d0*/  FMUL R15, R15, R0 ;  /* 0x000000000f0f7220 */ /* 0x008fe40000400000 */
[----:B------:R-:W0:Y:S03]  /*18e0*/  MUFU.RCP R0, R3 ;  /* 0x0000000300007308 */ /* 0x000e260000001000 */
[----:B------:R1:W-:Y:S05]  /*18f0*/  REDG.E.ADD.F32.FTZ.RN.STRONG.GPU desc[UR4][R18.64], R15 ;  /* 0x0000000f120079a6 */ /* 0x0003ea000c12f304 */
[----:B--2---:R-:W2:Y:S01]  /*1900*/  FCHK P0, R27, R3 ;  /* 0x000000031b007302 */ /* 0x004ea20000000000 */
        /* <DEDUP_REMOVED lines=9> */
.L_x_43:
[----:B------:R-:W-:Y:S05]  /*19a0*/  BSYNC.RECONVERGENT B5 ;  /* 0x0000000000057941 */ /* 0x000fea0003800200 */
.L_x_42:
        /* <DEDUP_REMOVED lines=16> */
.L_x_45:
[----:B------:R-:W-:Y:S05]  /*1ab0*/  BSYNC.RECONVERGENT B5 ;  /* 0x0000000000057941 */ /* 0x000fea0003800200 */
.L_x_44:
        /* <DEDUP_REMOVED lines=16> */
.L_x_47:
[----:B------:R-:W-:Y:S05]  /*1bc0*/  BSYNC.RECONVERGENT B5 ;  /* 0x0000000000057941 */ /* 0x000fea0003800200 */
.L_x_46:
[----:B------:R-:W2:Y:S02]  /*1bd0*/  LDG.E.CONSTANT R17, desc[UR4][R16.64+0x180] ;  /* 0x0001800410117981 */ /* 0x000ea4000c1e9900 */
[----:B--2---:R-:W-:-:S05]  /*1be0*/  FMUL R15, R17, R0 ;  /* 0x00000000110f7220 */ /* 0x004fca0000400000 */
[----:B------:R1:W-:Y:S01]  /*1bf0*/  REDG.E.ADD.F32.FTZ.RN.STRONG.GPU desc[UR4][R18.64+0x180], R15 ;  /* 0x0001800f120079a6 */ /* 0x0003e2000c12f304 */
[----:B------:R-:W-:-:S07]  /*1c00*/  IADD3 R13, PT, PT, R13, 0x80, RZ ;  /* 0x000000800d0d7810 */ /* 0x000fce0007ffe0ff */
.L_x_39:
[----:B------:R-:W-:Y:S05]  /*1c10*/  BSYNC.RECONVERGENT B4 ;  /* 0x0000000000047941 */ /* 0x000fea0003800200 */
.L_x_38:
[----:B------:R-:W-:-:S13]  /*1c20*/  LOP3.LUT P0, R0, R7, 0x3, RZ, 0xc0, !PT ;  /* 0x0000000307007812 */ /* 0x000fda000780c0ff */
[----:B------:R-:W-:Y:S05]  /*1c30*/  @!P0 BRA `(.L_x_37) ;  /* 0x0000000400088947 */ /* 0x000fea0003800000 */
[----:B------:R-:W-:Y:S01]  /*1c40*/  ISETP.NE.AND P0, PT, R0, 0x1, PT ;  /* 0x000000010000780c */ /* 0x000fe20003f05270 */
[----:B------:R-:W-:-:S12]  /*1c50*/  BSSY.RECONVERGENT B4, `(.L_x_48) ;  /* 0x0000029000047945 */ /* 0x000fd80003800200 */
[----:B------:R-:W-:Y:S05]  /*1c60*/  @!P0 BRA `(.L_x_49) ;  /* 0x00000000009c8947 */ /* 0x000fea0003800000 */
[----:B0-----:R-:W-:-:S05]  /*1c70*/  IMAD.WIDE R16, R13, 0x4, R22 ;  /* 0x000000040d107825 */ /* 0x001fca00078e0216 */
[----:B-1----:R-:W2:Y:S01]  /*1c80*/  LDG.E.CONSTANT R19, desc[UR4][R16.64] ;  /* 0x0000000410137981 */ /* 0x002ea2000c1e9900 */
        /* <DEDUP_REMOVED lines=12> */
.L_x_51:
[----:B------:R-:W-:Y:S05]  /*1d50*/  BSYNC.RECONVERGENT B5 ;  /* 0x0000000000057941 */ /* 0x000fea0003800200 */
.L_x_50:
        /* <DEDUP_REMOVED lines=19> */
.L_x_53:
[----:B------:R-:W-:Y:S05]  /*1e90*/  BSYNC.RECONVERGENT B5 ;  /* 0x0000000000057941 */ /* 0x000fea0003800200 */
.L_x_52:
[----:B------:R-:W2:Y:S02]  /*1ea0*/  LDG.E.CONSTANT R19, desc[UR4][R18.64+0x80] ;  /* 0x0000800412137981 */ /* 0x000ea4000c1e9900 */
[----:B--2---:R-:W-:-:S05]  /*1eb0*/  FMUL R15, R19, R0 ;  /* 0x00000000130f7220 */ /* 0x004fca0000400000 */
[----:B------:R2:W-:Y:S01]  /*1ec0*/  REDG.E.ADD.F32.FTZ.RN.STRONG.GPU desc[UR4][R20.64+0x80], R15 ;  /* 0x0000800f140079a6 */ /* 0x0005e2000c12f304 */
[----:B------:R-:W-:-:S07]  /*1ed0*/  IADD3 R13, PT, PT, R13, 0x40, RZ ;  /* 0x000000400d0d7810 */ /* 0x000fce0007ffe0ff */
.L_x_49:
[----:B------:R-:W-:Y:S05]  /*1ee0*/  BSYNC.RECONVERGENT B4 ;  /* 0x0000000000047941 */ /* 0x000fea0003800200 */
.L_x_48:
[----:B------:R-:W-:-:S13]  /*1ef0*/  LOP3.LUT P0, RZ, R5, 0x20, RZ, 0xc0, !PT ;  /* 0x0000002005ff7812 */ /* 0x000fda000780c0ff */
[----:B------:R-:W-:Y:S05]  /*1f00*/  @P0 BRA `(.L_x_37) ;  /* 0x0000000000540947 */ /* 0x000fea0003800000 */
[----:B0-----:R-:W-:-:S06]  /*1f10*/  IMAD.WIDE R16, R13, 0x4, R22 ;  /* 0x000000040d107825 */ /* 0x001fcc00078e0216 */
[----:B------:R-:W3:Y:S01]  /*1f20*/  LDG.E.CONSTANT R17, desc[UR4][R16.64] ;  /* 0x0000000410117981 */ /* 0x000ee2000c1e9900 */
[----:B------:R-:W1:Y:S01]  /*1f30*/  MUFU.RCP R0, R3 ;  /* 0x0000000300007308 */ /* 0x000e620000001000 */
[----:B------:R-:W-:Y:S01]  /*1f40*/  BSSY.RECONVERGENT B4, `(.L_x_54) ;  /* 0x000000b000047945 */ /* 0x000fe20003800200 */
[----:B-12---:R-:W-:-:S04]  /*1f50*/  FFMA R15, R0, -R3, 1 ;  /* 0x3f800000000f7423 */ /* 0x006fc80000000803 */
[----:B------:R-:W-:Y:S02]  /*1f60*/  FFMA R0, R0, R15, R0 ;  /* 0x0000000f00007223 */ /* 0x000fe40000000000 */
[----:B---3--:R-:W0:Y:S02]  /*1f70*/  FCHK P0, R17, R3 ;  /* 0x0000000311007302 */ /* 0x008e240000000000 */
[----:B------:R-:W-:-:S04]  /*1f80*/  FFMA R2, R0, R17, RZ ;  /* 0x0000001100027223 */ /* 0x000fc800000000ff */
[----:B------:R-:W-:-:S04]  /*1f90*/  FFMA R15, R2, -R3, R17 ;  /* 0x80000003020f7223 */ /* 0x000fc80000000011 */
[----:B------:R-:W-:Y:S01]  /*1fa0*/  FFMA R0, R0, R15, R2 ;  /* 0x0000000f00007223 */ /* 0x000fe20000000002 */
[----:B0-----:R-:W-:Y:S06]  /*1fb0*/  @!P0 BRA `(.L_x_55) ;  /* 0x00000000000c8947 */ /* 0x001fec0003800000 */
[----:B------:R-:W-:Y:S02]  /*1fc0*/  MOV R0, R17 ;  /* 0x0000001100007202 */ /* 0x000fe40000000f00 */
[----:B------:R-:W-:-:S07]  /*1fd0*/  MOV R10, 0x1ff0 ;  /* 0x00001ff0000a7802 */ /* 0x000fce0000000f00 */
[----:B------:R-:W-:Y:S05]  /*1fe0*/  CALL.REL.NOINC `($__internal_2_$__cuda_sm3x_div_rn_noftz_f32_slowpath) ;  /* 0x0000002000907944 */ /* 0x000fea0003c00000 */
.L_x_55:
[----:B------:R-:W-:Y:S05]  /*1ff0*/  BSYNC.RECONVERGENT B4 ;  /* 0x0000000000047941 */ /* 0x000fea0003800200 */
.L_x_54:
[C---:B------:R-:W-:Y:S01]  /*2000*/  IMAD.WIDE R16, R13.reuse, 0x4, R30 ;  /* 0x000000040d107825 */ /* 0x040fe200078e021e */
[----:B------:R-:W0:Y:S05]  /*2010*/  LDC.64 R18, c[0x0][0x388] ;  /* 0x0000e200ff127b82 */ /* 0x000e2a0000000a00 */
[----:B------:R-:W2:Y:S01]  /*2020*/  LDG.E.CONSTANT R17, desc[UR4][R16.64] ;  /* 0x0000000410117981 */ /* 0x000ea2000c1e9900 */
[----:B0-----:R-:W-:-:S04]  /*2030*/  IMAD.WIDE R12, R13, 0x4, R18 ;  /* 0x000000040d0c7825 */ /* 0x001fc800078e0212 */
[----:B--2---:R-:W-:-:S05]  /*2040*/  FMUL R15, R17, R0 ;  /* 0x00000000110f7220 */ /* 0x004fca0000400000 */
[----:B------:R3:W-:Y:S02]  /*2050*/  REDG.E.ADD.F32.FTZ.RN.STRONG.GPU desc[UR4][R12.64], R15 ;  /* 0x0000000f0c0079a6 */ /* 0x0007e4000c12f304 */
.L_x_37:
[----:B------:R-:W-:Y:S05]  /*2060*/  BSYNC.RECONVERGENT B3 ;  /* 0x0000000000037941 */ /* 0x000fea0003800200 */
.L_x_36:
[----:B------:R-:W-:Y:S01]  /*2070*/  ISETP.GE.U32.AND P1, PT, R5, 0x1e0, PT ;  /* 0x000001e00500780c */ /* 0x000fe20003f26070 */
[----:B------:R-:W-:Y:S01]  /*2080*/  BSSY.RECONVERGENT B0, `(.L_x_56) ;  /* 0x0000071000007945 */ /* 0x000fe20003800200 */
[----:B------:R-:W-:Y:S01]  /*2090*/  LOP3.LUT R24, R7, 0xf, RZ, 0xc0, !PT ;  /* 0x0000000f07187812 */ /* 0x000fe200078ec0ff */
[----:B------:R-:W-:Y:S01]  /*20a0*/  HFMA2 R2, -RZ, RZ, 0, 0 ;  /* 0x00000000ff027431 */ /* 0x000fe200000001ff */
[----:B0123--:R-:W-:Y:S02]  /*20b0*/  MOV R15, R9 ;  /* 0x00000009000f7202 */ /* 0x00ffe40000000f00 */
[----:B------:R-:W-:-:S07]  /*20c0*/  ISETP.NE.AND P0, PT, R24, RZ, PT ;  /* 0x000000ff1800720c */ /* 0x000fce0003f05270 */
[----:B------:R-:W-:Y:S06]  /*20d0*/  @!P1 BRA `(.L_x_57) ;  /* 0x0000000400ac9947 */ /* 0x000fec0003800000 */
[----:B------:R-:W0:Y:S01]  /*20e0*/  LDCU.64 UR6, c[0x0][0x3a0] ;  /* 0x00007400ff0677ac */ /* 0x000e220008000a00 */
[----:B------:R-:W-:Y:S01]  /*20f0*/  LOP3.LUT R4, R6, 0x1f, RZ, 0xc0, !PT ;  /* 0x0000001f06047812 */ /* 0x000fe200078ec0ff */
[----:B------:R-:W-:Y:S01]  /*2100*/  IMAD.MOV.U32 R2, RZ, RZ, RZ ;  /* 0x000000ffff027224 */ /* 0x000fe200078e00ff */
[----:B------:R-:W-:Y:S01]  /*2110*/  LOP3.LUT R0, R7, 0xffffff0, RZ, 0xc0, !PT ;  /* 0x0ffffff007007812 */ /* 0x000fe200078ec0ff */
[----:B------:R-:W1:Y:S01]  /*2120*/  LDCU.128 UR8, c[0x0][0x390] ;  /* 0x00007200ff0877ac */ /* 0x000e620008000c00 */
[----:B------:R-:W-:Y:S01]  /*2130*/  MOV R15, R9 ;  /* 0x00000009000f7202 */ /* 0x000fe20000000f00 */
[----:B------:R-:W-:Y:S01]  /*2140*/  IMAD.WIDE.U32 R4, R4, 0x4, RZ ;  /* 0x0000000404047825 */ /* 0x000fe200078e00ff */
[----:B------:R-:W-:Y:S02]  /*2150*/  IADD3 R0, PT, PT, -R0, RZ, RZ ;  /* 0x000000ff00007210 */ /* 0x000fe40007ffe1ff */
[----:B------:R-:W-:-:S04]  /*2160*/  LOP3.LUT R16, R4, 0x400, RZ, 0xfc, !PT ;  /* 0x0000040004107812 */ /* 0x000fc800078efcff */
[C---:B------:R-:W-:Y:S02]  /*2170*/  LEA R12, P2, R11.reuse, R16, 0x2 ;  /* 0x000000100b0c7211 */ /* 0x040fe400078410ff */
[----:B0-----:R-:W-:Y:S02]  /*2180*/  IADD3 R16, P1, PT, R16, UR6, RZ ;  /* 0x0000000610107c10 */ /* 0x001fe4000ff3e0ff */
[----:B------:R-:W-:Y:S02]  /*2190*/  LEA.HI.X R13, R11, R5, R8, 0x2, P2 ;  /* 0x000000050b0d7211 */ /* 0x000fe400010f1408 */
[C---:B-1----:R-:W-:Y:S02]  /*21a0*/  IADD3 R4, P3, PT, R12.reuse, UR8, RZ ;  /* 0x000000080c047c10 */ /* 0x042fe4000ff7e0ff */
[----:B------:R-:W-:Y:S02]  /*21b0*/  IADD3 R12, P2, PT, R12, UR10, RZ ;  /* 0x0000000a0c0c7c10 */ /* 0x000fe4000ff5e0ff */
[----:B------:R-:W-:-:S02]  /*21c0*/  IADD3.X R17, PT, PT, R5, UR7, RZ, P1, !PT ;  /* 0x0000000705117c10 */ /* 0x000fc40008ffe4ff */
[C---:B------:R-:W-:Y:S02]  /*21d0*/  IADD3.X R5, PT, PT, R13.reuse, UR9, RZ, P3, !PT ;  /* 0x000000090d057c10 */ /* 0x040fe40009ffe4ff */
[----:B------:R-:W-:-:S07]  /*21e0*/  IADD3.X R13, PT, PT, R13, UR11, RZ, P2, !PT ;  /* 0x0000000b0d0d7c10 */ /* 0x000fce00097fe4ff */
.L_x_58:
[----:B------:R-:W2:Y:S04]  /*21f0*/  LDG.E.CONSTANT R19, desc[UR4][R12.64+-0x400] ;  /* 0xfffc00040c137981 */ /* 0x000ea8000c1e9900 */
[----:B------:R-:W2:Y:S04]  /*2200*/  LDG.E.CONSTANT R32, desc[UR4][R4.64+-0x400] ;  /* 0xfffc000404207981 */ /* 0x000ea8000c1e9900 */
[----:B------:R-:W3:Y:S04]  /*2210*/  LDG.E.CONSTANT R27, desc[UR4][R16.64+-0x400] ;  /* 0xfffc0004101b7981 */ /* 0x000ee8000c1e9900 */
[----:B------:R-:W4:Y:S04]  /*2220*/  LDG.E.CONSTANT R29, desc[UR4][R12.64+-0x380] ;  /* 0xfffc80040c1d7981 */ /* 0x000f28000c1e9900 */
[----:B------:R-:W4:Y:S04]  /*2230*/  LDG.E.CONSTANT R34, desc[UR4][R4.64+-0x380] ;  /* 0xfffc800404227981 */ /* 0x000f28000c1e9900 */
[----:B------:R-:W5:Y:S04]  /*2240*/  LDG.E.CONSTANT R26, desc[UR4][R16.64+-0x380] ;  /* 0xfffc8004101a7981 */ /* 0x000f68000c1e9900 */
[----:B------:R-:W5:Y:S04]  /*2250*/  LDG.E.CONSTANT R28, desc[UR4][R12.64+-0x300] ;  /* 0xfffd00040c1c7981 */ /* 0x000f68000c1e9900 */
[----:B------:R-:W5:Y:S04]  /*2260*/  LDG.E.CONSTANT R25, desc[UR4][R4.64+-0x300] ;  /* 0xfffd000404197981 */ /* 0x000f68000c1e9900 */
[----:B------:R-:W5:Y:S04]  /*2270*/  LDG.E.CONSTANT R20, desc[UR4][R16.64+-0x300] ;  /* 0xfffd000410147981 */ /* 0x000f68000c1e9900 */
[----:B------:R-:W5:Y:S04]  /*2280*/  LDG.E.CONSTANT R18, desc[UR4][R12.64+-0x280] ;  /* 0xfffd80040c127981 */ /* 0x000f68000c1e9900 */
[----:B------:R-:W5:Y:S04]  /*2290*/  LDG.E.CONSTANT R21, desc[UR4][R4.64+-0x280] ;  /* 0xfffd800404157981 */ /* 0x000f68000c1e9900 */
[----:B------:R-:W5:Y:S01]  /*22a0*/  LDG.E.CONSTANT R10, desc[UR4][R16.64+-0x280] ;  /* 0xfffd8004100a7981 */ /* 0x000f62000c1e9900 */
[----:B--2---:R-:W-:-:S03]  /*22b0*/  FMUL R19, R19, R32 ;  /* 0x0000002013137220 */ /* 0x004fc60000400000 */
[----:B------:R-:W2:Y:S01]  /*22c0*/  LDG.E.CONSTANT R32, desc[UR4][R4.64+-0x100] ;  /* 0xffff000404207981 */ /* 0x000ea2000c1e9900 */
[----:B---3--:R-:W-:-:S03]  /*22d0*/  FFMA R27, R19, R27, R2 ;  /* 0x0000001b131b7223 */ /* 0x008fc60000000002 */
[----:B------:R-:W3:Y:S04]  /*22e0*/  LDG.E.CONSTANT R19, desc[UR4][R12.64+-0x200] ;  /* 0xfffe00040c137981 */ /* 0x000ee8000c1e9900 */
[----:B------:R-:W3:Y:S01]  /*22f0*/  LDG.E.CONSTANT R2, desc[UR4][R4.64+-0x200] ;  /* 0xfffe000404027981 */ /* 0x000ee2000c1e9900 */
[----:B----4-:R-:W-:-:S04]  /*2300*/  FMUL R34, R29, R34 ;  /* 0x000000221d227220 */ /* 0x010fc80000400000 */
[----:B-----5:R-:W-:Y:S02]  /*2310*/  FFMA R29, R34, R26, R27 ;  /* 0x0000001a221d7223 */ /* 0x020fe4000000001b */
[----:B------:R-:W4:Y:S04]  /*2320*/  LDG.E.CONSTANT R26, desc[UR4][R12.64+-0x180] ;  /* 0xfffe80040c1a7981 */ /* 0x000f28000c1e9900 */
[----:B------:R-:W4:Y:S01]  /*2330*/  LDG.E.CONSTANT R27, desc[UR4][R4.64+-0x180] ;  /* 0xfffe8004041b7981 */ /* 0x000f22000c1e9900 */
[----:B------:R-:W-:-:S03]  /*2340*/  FMUL R28, R28, R25 ;  /* 0x000000191c1c7220 */ /* 0x000fc60000400000 */
[----:B------:R-:W5:Y:S01]  /*2350*/  LDG.E.CONSTANT R25, desc[UR4][R16.64+-0x200] ;  /* 0xfffe000410197981 */ /* 0x000f62000c1e9900 */
[----:B------:R-:W-:-:S03]  /*2360*/  FFMA R33, R28, R20, R29 ;  /* 0x000000141c217223 */ /* 0x000fc6000000001d */
[----:B------:R-:W2:Y:S04]  /*2370*/  LDG.E.CONSTANT R29, desc[UR4][R12.64+-0x100] ;  /* 0xffff00040c1d7981 */ /* 0x000ea8000c1e9900 */
[----:B------:R-:W2:Y:S01]  /*2380*/  LDG.E.CONSTANT R28, desc[UR4][R16.64+-0x180] ;  /* 0xfffe8004101c7981 */ /* 0x000ea2000c1e9900 */
[----:B------:R-:W-:-:S03]  /*2390*/  FMUL R20, R18, R21 ;  /* 0x0000001512147220 */ /* 0x000fc60000400000 */
[----:B------:R-:W2:Y:S01]  /*23a0*/  LDG.E.CONSTANT R18, desc[UR4][R16.64+-0x100] ;  /* 0xffff000410127981 */ /* 0x000ea2000c1e9900 */
[----:B------:R-:W-:-:S03]  /*23b0*/  FFMA R34, R20, R10, R33 ;  /* 0x0000000a14227223 */ /* 0x000fc60000000021 */
[----:B------:R-:W2:Y:S04]  /*23c0*/  LDG.E.CONSTANT R21, desc[UR4][R12.64+-0x80] ;  /* 0xffff80040c157981 */ /* 0x000ea8000c1e9900 */
[----:B------:R-:W2:Y:S04]  /*23d0*/  LDG.E.CONSTANT R20, desc[UR4][R4.64+-0x80] ;  /* 0xffff800404147981 */ /* 0x000ea8000c1e9900 */
[----:B------:R-:W2:Y:S01]  /*23e0*/  LDG.E.CONSTANT R10, desc[UR4][R16.64+-0x80] ;  /* 0xffff8004100a7981 */ /* 0x000ea2000c1e9900 */
[----:B---3--:R-:W-:-:S03]  /*23f0*/  FMUL R19, R19, R2 ;  /* 0x0000000213137220 */ /* 0x008fc60000400000 */
[----:B------:R-:W3:Y:S01]  /*2400*/  LDG.E.CONSTANT R2, desc[UR4][R12.64] ;  /* 0x000000040c027981 */ /* 0x000ee2000c1e9900 */
[----:B----4-:R-:W-:-:S03]  /*2410*/  FMUL R26, R26, R27 ;  /* 0x0000001b1a1a7220 */ /* 0x010fc60000400000 */
[----:B------:R-:W4:Y:S01]  /*2420*/  LDG.E.CONSTANT R27, desc[UR4][R4.64+0x80] ;  /* 0x00008004041b7981 */ /* 0x000f22000c1e9900 */
[----:B-----5:R-:W-:-:S03]  /*2430*/  FFMA R25, R19, R25, R34 ;  /* 0x0000001913197223 */ /* 0x020fc60000000022 */
[----:B------:R-:W3:Y:S01]  /*2440*/  LDG.E.CONSTANT R19, desc[UR4][R4.64] ;  /* 0x0000000404137981 */ /* 0x000ee2000c1e9900 */
[----:B--2---:R-:W-:-:S03]  /*2450*/  FMUL R32, R29, R32 ;  /* 0x000000201d207220 */ /* 0x004fc60000400000 */
[----:B------:R-:W2:Y:S01]  /*2460*/  LDG.E.CONSTANT R29, desc[UR4][R12.64+0x100] ;  /* 0x000100040c1d7981 */ /* 0x000ea2000c1e9900 */
[----:B------:R-:W-:-:S03]  /*2470*/  FFMA R33, R26, R28, R25 ;  /* 0x0000001c1a217223 */ /* 0x000fc60000000019 */
[----:B------:R-:W5:Y:S04]  /*2480*/  LDG.E.CONSTANT R25, desc[UR4][R16.64] ;  /* 0x0000000410197981 */ /* 0x000f68000c1e9900 */
[----:B------:R-:W4:Y:S01]  /*2490*/  LDG.E.CONSTANT R26, desc[UR4][R12.64+0x80] ;  /* 0x000080040c1a7981 */ /* 0x000f22000c1e9900 */
[----:B------:R-:W-:-:S03]  /*24a0*/  FFMA R33, R32, R18, R33 ;  /* 0x0000001220217223 */ /* 0x000fc60000000021 */
[----:B------:R-:W2:Y:S01]  /*24b0*/  LDG.E.CONSTANT R28, desc[UR4][R16.64+0x80] ;  /* 0x00008004101c7981 */ /* 0x000ea2000c1e9900 */
[----:B------:R-:W-:-:S03]  /*24c0*/  FMUL R20, R21, R20 ;  /* 0x0000001415147220 */ /* 0x000fc60000400000 */
[----:B------:R-:W2:Y:S01]  /*24d0*/  LDG.E.CONSTANT R32, desc[UR4][R4.64+0x100] ;  /* 0x0001000404207981 */ /* 0x000ea2000c1e9900 */
[----:B------:R-:W-:-:S03]  /*24e0*/  FFMA R34, R20, R10, R33 ;  /* 0x0000000a14227223 */ /* 0x000fc60000000021 */
[----:B------:R-:W2:Y:S04]  /*24f0*/  LDG.E.CONSTANT R18, desc[UR4][R16.64+0x100] ;  /* 0x0001000410127981 */ /* 0x000ea8000c1e9900 */
[----:B------:R-:W2:Y:S04]  /*2500*/  LDG.E.CONSTANT R20, desc[UR4][R12.64+0x180] ;  /* 0x000180040c147981 */ /* 0x000ea8000c1e9900 */
[----:B------:R-:W2:Y:S04]  /*2510*/  LDG.E.CONSTANT R21, desc[UR4][R4.64+0x180] ;  /* 0x0001800404157981 */ /* 0x000ea8000c1e9900 */
[----:B------:R-:W2:Y:S01]  /*2520*/  LDG.E.CONSTANT R10, desc[UR4][R16.64+0x180] ;  /* 0x00018004100a7981 */ /* 0x000ea2000c1e9900 */
[----:B---3--:R-:W-:-:S03]  /*2530*/  FMUL R19, R2, R19 ;  /* 0x0000001302137220 */ /* 0x008fc60000400000 */
[----:B------:R-:W3:Y:S01]  /*2540*/  LDG.E.CONSTANT R2, desc[UR4][R4.64+0x200] ;  /* 0x0002000404027981 */ /* 0x000ee2000c1e9900 */
[----:B-----5:R-:W-:-:S03]  /*2550*/  FFMA R25, R19, R25, R34 ;  /* 0x0000001913197223 */ /* 0x020fc60000000022 */
[----:B------:R-:W3:Y:S01]  /*2560*/  LDG.E.CONSTANT R19, desc[UR4][R12.64+0x200] ;  /* 0x000200040c137981 */ /* 0x000ee2000c1e9900 */
[----:B----4-:R-:W-:-:S03]  /*2570*/  FMUL R26, R26, R27 ;  /* 0x0000001b1a1a7220 */ /* 0x010fc60000400000 */
[----:B------:R-:W4:Y:S01]  /*2580*/  LDG.E.CONSTANT R27, desc[UR4][R4.64+0x280] ;  /* 0x00028004041b7981 */ /* 0x000f22000c1e9900 */
[----:B--2---:R-:W-:-:S03]  /*2590*/  FFMA R33, R26, R28, R25 ;  /* 0x0000001c1a217223 */ /* 0x004fc60000000019 */
[----:B------:R-:W2:Y:S01]  /*25a0*/  LDG.E.CONSTANT R25, desc[UR4][R16.64+0x200] ;  /* 0x0002000410197981 */ /* 0x000ea2000c1e9900 */
[----:B------:R-:W-:-:S03]  /*25b0*/  FMUL R32, R29, R32 ;  /* 0x000000201d207220 */ /* 0x000fc60000400000 */
[----:B------:R-:W4:Y:S01]  /*25c0*/  LDG.E.CONSTANT R26, desc[UR4][R12.64+0x280] ;  /* 0x000280040c1a7981 */ /* 0x000f22000c1e9900 */
[----:B------:R-:W-:-:S03]  /*25d0*/  FFMA R33, R32, R18, R33 ;  /* 0x0000001220217223 */ /* 0x000fc60000000021 */
[----:B------:R-:W5:Y:S04]  /*25e0*/  LDG.E.CONSTANT R28, desc[UR4][R16.64+0x280] ;  /* 0x00028004101c7981 */ /* 0x000f68000c1e9900 */
[----:B------:R-:W5:Y:S01]  /*25f0*/  LDG.E.CONSTANT R29, desc[UR4][R12.64+0x300] ;  /* 0x000300040c1d7981 */ /* 0x000f62000c1e9900 */
[----:B------:R-:W-:-:S03]  /*2600*/  FMUL R32, R20, R21 ;  /* 0x0000001514207220 */ /* 0x000fc60000400000 */
[----:B------:R-:W5:Y:S01]  /*2610*/  LDG.E.CONSTANT R18, desc[UR4][R4.64+0x300] ;  /* 0x0003000404127981 */ /* 0x000f62000c1e9900 */
[----:B------:R-:W-:-:S03]  /*2620*/  FFMA R34, R32, R10, R33 ;  /* 0x0000000a20227223 */ /* 0x000fc60000000021 */
[----:B------:R-:W5:Y:S04]  /*2630*/  LDG.E.CONSTANT R20, desc[UR4][R16.64+0x300] ;  /* 0x0003000410147981 */ /* 0x000f68000c1e9900 */
[----:B------:R-:W5:Y:S04]  /*2640*/  LDG.E.CONSTANT R21, desc[UR4][R12.64+0x380] ;  /* 0x000380040c157981 */ /* 0x000f68000c1e9900 */
[----:B------:R0:W5:Y:S04]  /*2650*/  LDG.E.CONSTANT R32, desc[UR4][R4.64+0x380] ;  /* 0x0003800404207981 */ /* 0x000168000c1e9900 */
[----:B------:R1:W5:Y:S01]  /*2660*/  LDG.E.CONSTANT R10, desc[UR4][R16.64+0x380] ;  /* 0x00038004100a7981 */ /* 0x000362000c1e9900 */
[----:B------:R-:W-:-:S04]  /*2670*/  IADD3 R0, PT, PT, R0, 0x10, RZ ;  /* 0x0000001000007810 */ /* 0x000fc80007ffe0ff */
[----:B------:R-:W-:Y:S02]  /*2680*/  ISETP.NE.AND P1, PT, R0, RZ, PT ;  /* 0x000000ff0000720c */ /* 0x000fe40003f25270 */
[----:B0-----:R-:W-:Y:S02]  /*2690*/  IADD3 R4, P3, PT, R4, 0x800, RZ ;  /* 0x0000080004047810 */ /* 0x001fe40007f7e0ff */
[----:B------:R-:W-:Y:S02]  /*26a0*/  IADD3 R12, P4, PT, R12, 0x800, RZ ;  /* 0x000008000c0c7810 */ /* 0x000fe40007f9e0ff */
[----:B-1----:R-:W-:Y:S01]  /*26b0*/  IADD3 R16, P2, PT, R16, 0x800, RZ ;  /* 0x0000080010107810 */ /* 0x002fe20007f5e0ff */
[----:B------:R-:W-:Y:S01]  /*26c0*/  IMAD.X R5, RZ, RZ, R5, P3 ;  /* 0x000000ffff057224 */ /* 0x000fe200018e0605 */
[----:B------:R-:W-:Y:S02]  /*26d0*/  IADD3.X R13, PT, PT, RZ, R13, RZ, P4, !PT ;  /* 0x0000000dff0d7210 */ /* 0x000fe400027fe4ff */
[----:B------:R-:W-:-:S02]  /*26e0*/  IADD3.X R17, PT, PT, RZ, R17, RZ, P2, !PT ;  /* 0x00000011ff117210 */ /* 0x000fc400017fe4ff */
[----:B------:R-:W-:Y:S01]  /*26f0*/  IADD3 R15, PT, PT, R15, 0x200, RZ ;  /* 0x000002000f0f7810 */ /* 0x000fe20007ffe0ff */
[----:B---3--:R-:W-:-:S04]  /*2700*/  FMUL R19, R19, R2 ;  /* 0x0000000213137220 */ /* 0x008fc80000400000 */
[----:B--2---:R-:W-:Y:S01]  /*2710*/  FFMA R19, R19, R25, R34 ;  /* 0x0000001913137223 */ /* 0x004fe20000000022 */
[----:B----4-:R-:W-:-:S04]  /*2720*/  FMUL R26, R26, R27 ;  /* 0x0000001b1a1a7220 */ /* 0x010fc80000400000 */
[----:B-----5:R-:W-:Y:S01]  /*2730*/  FFMA R19, R26, R28, R19 ;  /* 0x0000001c1a137223 */ /* 0x020fe20000000013 */
[----:B------:R-:W-:-:S04]  /*2740*/  FMUL R18, R29, R18 ;  /* 0x000000121d127220 */ /* 0x000fc80000400000 */
[----:B------:R-:W-:Y:S01]  /*2750*/  FFMA R19, R18, R20, R19 ;  /* 0x0000001412137223 */ /* 0x000fe20000000013 */
[----:B------:R-:W-:-:S04]  /*2760*/  FMUL R32, R21, R32 ;  /* 0x0000002015207220 */ /* 0x000fc80000400000 */
[----:B------:R-:W-:Y:S01]  /*2770*/  FFMA R2, R32, R10, R19 ;  /* 0x0000000a20027223 */ /* 0x000fe20000000013 */
[----:B------:R-:W-:Y:S06]  /*2780*/  @P1 BRA `(.L_x_58) ;  /* 0xfffffff800981947 */ /* 0x000fec000383ffff */
.L_x_57:
[----:B------:R-:W-:Y:S05]  /*2790*/  BSYNC.RECONVERGENT B0 ;  /* 0x0000000000007941 */ /* 0x000fea0003800200 */
.L_x_56:
[----:B------:R-:W-:Y:S05]  /*27a0*/  @!P0 BRA `(.L_x_16) ;  /* 0x0000000400a08947 */ /* 0x000fea0003800000 */
[----:B------:R-:W-:Y:S01]  /*27b0*/  ISETP.GE.U32.AND P0, PT, R24, 0x8, PT ;  /* 0x000000081800780c */ /* 0x000fe20003f06070 */
[----:B------:R-:W-:Y:S01]  /*27c0*/  BSSY.RECONVERGENT B0, `(.L_x_59) ;  /* 0x0000030000007945 */ /* 0x000fe20003800200 */
[----:B------:R-:W-:-:S11]  /*27d0*/  LOP3.LUT P1, R34, R7, 0x7, RZ, 0xc0, !PT ;  /* 0x0000000707227812 */ /* 0x000fd6000782c0ff */
[----:B------:R-:W-:Y:S05]  /*27e0*/  @!P0 BRA `(.L_x_60) ;  /* 0x0000000000b48947 */ /* 0x000fea0003800000 */
[----:B------:R-:W0:Y:S01]  /*27f0*/  LDC.64 R12, c[0x0][0x3a0] ;  /* 0x0000e800ff0c7b82 */ /* 0x000e220000000a00 */
[----:B------:R-:W-:-:S04]  /*2800*/  IMAD.WIDE R16, R15, 0x4, R22 ;  /* 0x000000040f107825 */ /* 0x000fc800078e0216 */
[C---:B------:R-:W-:Y:S01]  /*2810*/  IMAD.WIDE R4, R15.reuse, 0x4, R30 ;  /* 0x000000040f047825 */ /* 0x040fe200078e021e */
[----:B------:R-:W2:Y:S04]  /*2820*/  LDG.E.CONSTANT R0, desc[UR4][R16.64] ;  /* 0x0000000410007981 */ /* 0x000ea8000c1e9900 */
[----:B------:R-:W2:Y:S04]  /*2830*/  LDG.E.CONSTANT R19, desc[UR4][R4.64] ;  /* 0x0000000404137981 */ /* 0x000ea8000c1e9900 */
[----:B------:R-:W3:Y:S04]  /*2840*/  LDG.E.CONSTANT R18, desc[UR4][R16.64+0x80] ;  /* 0x0000800410127981 */ /* 0x000ee8000c1e9900 */
[----:B------:R-:W3:Y:S04]  /*2850*/  LDG.E.CONSTANT R29, desc[UR4][R4.64+0x80] ;  /* 0x00008004041d7981 */ /* 0x000ee8000c1e9900 */
[----:B------:R-:W4:Y:S01]  /*2860*/  LDG.E.CONSTANT R25, desc[UR4][R16.64+0x180] ;  /* 0x0001800410197981 */ /* 0x000f22000c1e9900 */
[----:B0-----:R-:W-:-:S03]  /*2870*/  IMAD.WIDE R12, R15, 0x4, R12 ;  /* 0x000000040f0c7825 */ /* 0x001fc600078e020c */
[----:B------:R-:W4:Y:S04]  /*2880*/  LDG.E.CONSTANT R20, desc[UR4][R4.64+0x180] ;  /* 0x0001800404147981 */ /* 0x000f28000c1e9900 */
[----:B------:R-:W5:Y:S04]  /*2890*/  LDG.E.CONSTANT R10, desc[UR4][R12.64] ;  /* 0x000000040c0a7981 */ /* 0x000f68000c1e9900 */
[----:B------:R-:W4:Y:S04]  /*28a0*/  LDG.E.CONSTANT R27, desc[UR4][R12.64+0x80] ;  /* 0x000080040c1b7981 */ /* 0x000f28000c1e9900 */
[----:B------:R-:W4:Y:S04]  /*28b0*/  LDG.E.CONSTANT R26, desc[UR4][R12.64+0x100] ;  /* 0x000100040c1a7981 */ /* 0x000f28000c1e9900 */
[----:B------:R-:W4:Y:S04]  /*28c0*/  LDG.E.CONSTANT R24, desc[UR4][R12.64+0x180] ;  /* 0x000180040c187981 */ /* 0x000f28000c1e9900 */
[----:B------:R-:W4:Y:S04]  /*28d0*/  LDG.E.CONSTANT R28, desc[UR4][R16.64+0x380] ;  /* 0x00038004101c7981 */ /* 0x000f28000c1e9900 */
[----:B------:R-:W4:Y:S04]  /*28e0*/  LDG.E.CONSTANT R33, desc[UR4][R12.64+0x200] ;  /* 0x000200040c217981 */ /* 0x000f28000c1e9900 */
[----:B------:R-:W4:Y:S04]  /*28f0*/  LDG.E.CONSTANT R35, desc[UR4][R4.64+0x300] ;  /* 0x0003000404237981 */ /* 0x000f28000c1e9900 */
[----:B------:R-:W4:Y:S04]  /*2900*/  LDG.E.CONSTANT R37, desc[UR4][R4.64+0x380] ;  /* 0x0003800404257981 */ /* 0x000f28000c1e9900 */
[----:B------:R-:W4:Y:S01]  /*2910*/  LDG.E.CONSTANT R36, desc[UR4][R12.64+0x380] ;  /* 0x000380040c247981 */ /* 0x000f22000c1e9900 */
[----:B--2---:R-:W-:-:S03]  /*2920*/  FMUL R21, R0, R19 ;  /* 0x0000001300157220 */ /* 0x004fc60000400000 */
[----:B------:R-:W2:Y:S04]  /*2930*/  LDG.E.CONSTANT R19, desc[UR4][R16.64+0x100] ;  /* 0x0001000410137981 */ /* 0x000ea8000c1e9900 */
[----:B------:R-:W2:Y:S01]  /*2940*/  LDG.E.CONSTANT R0, desc[UR4][R4.64+0x100] ;  /* 0x0001000404007981 */ /* 0x000ea2000c1e9900 */
[----:B---3--:R-:W-:-:S03]  /*2950*/  FMUL R29, R18, R29 ;  /* 0x0000001d121d7220 */ /* 0x008fc60000400000 */
[----:B------:R-:W3:Y:S01]  /*2960*/  LDG.E.CONSTANT R18, desc[UR4][R4.64+0x200] ;  /* 0x0002000404127981 */ /* 0x000ee2000c1e9900 */
[----:B-----5:R-:W-:-:S03]  /*2970*/  FFMA R32, R21, R10, R2 ;  /* 0x0000000a15207223 */ /* 0x020fc60000000002 */
[----:B------:R-:W3:Y:S04]  /*2980*/  LDG.E.CONSTANT R21, desc[UR4][R16.64+0x200] ;  /* 0x0002000410157981 */ /* 0x000ee8000c1e9900 */
[----:B------:R-:W5:Y:S04]  /*2990*/  LDG.E.CONSTANT R10, desc[UR4][R16.64+0x280] ;  /* 0x00028004100a7981 */ /* 0x000f68000c1e9900 */
[----:B------:R4:W5:Y:S02]  /*29a0*/  LDG.E.CONSTANT R2, desc[UR4][R16.64+0x300] ;  /* 0x0003000410027981 */ /* 0x000964000c1e9900 */
[----:B----4-:R-:W-:-:S02]  /*29b0*/  FFMA R17, R29, R27, R32 ;  /* 0x0000001b1d117223 */ /* 0x010fc40000000020 */
[----:B------:R-:W4:Y:S04]  /*29c0*/  LDG.E.CONSTANT R29, desc[UR4][R4.64+0x280] ;  /* 0x00028004041d7981 */ /* 0x000f28000c1e9900 */
[----:B------:R-:W4:Y:S04]  /*29d0*/  LDG.E.CONSTANT R32, desc[UR4][R12.64+0x280] ;  /* 0x000280040c207981 */ /* 0x000f28000c1e9900 */
[----:B------:R-:W4:Y:S01]  /*29e0*/  LDG.E.CONSTANT R27, desc[UR4][R12.64+0x300] ;  /* 0x000300040c1b7981 */ /* 0x000f22000c1e9900 */
[----:B------:R-:W-:Y:S01]  /*29f0*/  FMUL R20, R25, R20 ;  /* 0x0000001419147220 */ /* 0x000fe20000400000 */
[----:B------:R-:W-:Y:S01]  /*2a00*/  FMUL R28, R28, R37 ;  /* 0x000000251c1c7220 */ /* 0x000fe20000400000 */
[----:B------:R-:W-:Y:S01]  /*2a10*/  IADD3 R15, PT, PT, R15, 0x100, RZ ;  /* 0x000001000f0f7810 */ /* 0x000fe20007ffe0ff */
[----:B--2---:R-:W-:-:S04]  /*2a20*/  FMUL R0, R19, R0 ;  /* 0x0000000013007220 */ /* 0x004fc80000400000 */
[----:B------:R-:W-:-:S04]  /*2a30*/  FFMA R19, R0, R26, R17 ;  /* 0x0000001a00137223 */ /* 0x000fc80000000011 */
[----:B------:R-:W-:Y:S01]  /*2a40*/  FFMA R20, R20, R24, R19 ;  /* 0x0000001814147223 */ /* 0x000fe20000000013 */
[----:B---3--:R-:W-:-:S04]  /*2a50*/  FMUL R21, R21, R18 ;  /* 0x0000001215157220 */ /* 0x008fc80000400000 */
[----:B------:R-:W-:Y:S01]  /*2a60*/  FFMA R21, R21, R33, R20 ;  /* 0x0000002115157223 */ /* 0x000fe20000000014 */
[----:B-----5:R-:W-:Y:S01]  /*2a70*/  FMUL R35, R2, R35 ;  /* 0x0000002302237220 */ /* 0x020fe20000400000 */
[----:B----4-:R-:W-:-:S04]  /*2a80*/  FMUL R10, R10, R29 ;  /* 0x0000001d0a0a7220 */ /* 0x010fc80000400000 */
[----:B------:R-:W-:-:S04]  /*2a90*/  FFMA R10, R10, R32, R21 ;  /* 0x000000200a0a7223 */ /* 0x000fc80000000015 */
[----:B------:R-:W-:-:S04]  /*2aa0*/  FFMA R27, R35, R27, R10 ;  /* 0x0000001b231b7223 */ /* 0x000fc8000000000a */
[----:B------:R-:W-:-:S07]  /*2ab0*/  FFMA R2, R28, R36, R27 ;  /* 0x000000241c027223 */ /* 0x000fce000000001b */
.L_x_60:
[----:B------:R-:W-:Y:S05]  /*2ac0*/  BSYNC.RECONVERGENT B0 ;  /* 0x0000000000007941 */ /* 0x000fea0003800200 */
.L_x_59:
[----:B------:R-:W-:Y:S05]  /*2ad0*/  @!P1 BRA `(.L_x_16) ;  /* 0x0000000000d49947 */ /* 0x000fea0003800000 */
[----:B------:R-:W-:Y:S01]  /*2ae0*/  ISETP.GE.U32.AND P0, PT, R34, 0x4, PT ;  /* 0x000000042200780c */ /* 0x000fe20003f06070 */
[----:B------:R-:W-:Y:S01]  /*2af0*/  BSSY.RECONVERGENT B0, `(.L_x_61) ;  /* 0x000001d000007945 */ /* 0x000fe20003800200 */
[----:B------:R-:W-:-:S04]  /*2b00*/  LOP3.LUT R7, R7, 0x3, RZ, 0xc0, !PT ;  /* 0x0000000307077812 */ /* 0x000fc800078ec0ff */
[----:B------:R-:W-:-:S07]  /*2b10*/  ISETP.NE.AND P1, PT, R7, RZ, PT ;  /* 0x000000ff0700720c */ /* 0x000fce0003f25270 */
[----:B------:R-:W-:Y:S06]  /*2b20*/  @!P0 BRA `(.L_x_62) ;  /* 0x0000000000648947 */ /* 0x000fec0003800000 */
        /* <DEDUP_REMOVED lines=11> */
[----:B------:R-:W5:Y:S04]  /*2be0*/  LDG.E.CONSTANT R16, desc[UR4][R4.64+0x80] ;  /* 0x0000800404107981 */ /* 0x000f68000c1e9900 */
[----:B------:R-:W5:Y:S04]  /*2bf0*/  LDG.E.CONSTANT R21, desc[UR4][R22.64+0x180] ;  /* 0x0001800416157981 */ /* 0x000f68000c1e9900 */
[----:B------:R-:W5:Y:S04]  /*2c00*/  LDG.E.CONSTANT R24, desc[UR4][R30.64+0x180] ;  /* 0x000180041e187981 */ /* 0x000f68000c1e9900 */
[----:B------:R-:W5:Y:S04]  /*2c10*/  LDG.E.CONSTANT R20, desc[UR4][R4.64+0x100] ;  /* 0x0001000404147981 */ /* 0x000f68000c1e9900 */
[----:B------:R-:W5:Y:S01]  /*2c20*/  LDG.E.CONSTANT R25, desc[UR4][R4.64+0x180] ;  /* 0x0001800404197981 */ /* 0x000f62000c1e9900 */
[----:B------:R-:W-:Y:S01]  /*2c30*/  IADD3 R15, PT, PT, R15, 0x80, RZ ;  /* 0x000000800f0f7810 */ /* 0x000fe20007ffe0ff */
[----:B--2---:R-:W-:Y:S01]  /*2c40*/  FMUL R13, R0, R13 ;  /* 0x0000000d000d7220 */ /* 0x004fe20000400000 */
[----:B---3--:R-:W-:Y:S01]  /*2c50*/  FMUL R17, R12, R17 ;  /* 0x000000110c117220 */ /* 0x008fe20000400000 */
[----:B----4-:R-:W-:-:S02]  /*2c60*/  FMUL R19, R18, R19 ;  /* 0x0000001312137220 */ /* 0x010fc40000400000 */
[----:B-----5:R-:W-:-:S04]  /*2c70*/  FFMA R10, R13, R10, R2 ;  /* 0x0000000a0d0a7223 */ /* 0x020fc80000000002 */
[----:B------:R-:W-:Y:S01]  /*2c80*/  FFMA R10, R17, R16, R10 ;  /* 0x00000010110a7223 */ /* 0x000fe2000000000a */
[----:B------:R-:W-:-:S03]  /*2c90*/  FMUL R21, R21, R24 ;  /* 0x0000001815157220 */ /* 0x000fc60000400000 */
[----:B------:R-:W-:-:S04]  /*2ca0*/  FFMA R10, R19, R20, R10 ;  /* 0x00000014130a7223 */ /* 0x000fc8000000000a */
[----:B------:R-:W-:-:S07]  /*2cb0*/  FFMA R2, R21, R25, R10 ;  /* 0x0000001915027223 */ /* 0x000fce000000000a */
.L_x_62:
[----:B------:R-:W-:Y:S05]  /*2cc0*/  BSYNC.RECONVERGENT B0 ;  /* 0x0000000000007941 */ /* 0x000fea0003800200 */
.L_x_61:
[----:B------:R-:W-:Y:S05]  /*2cd0*/  @!P1 BRA `(.L_x_16) ;  /* 0x0000000000549947 */ /* 0x000fea0003800000 */
[----:B------:R-:W0:Y:S01]  /*2ce0*/  LDCU.128 UR8, c[0x0][0x390] ;  /* 0x00007200ff0877ac */ /* 0x000e220008000c00 */
[----:B------:R-:W1:Y:S01]  /*2cf0*/  LDC.64 R4, c[0x0][0x3a0] ;  /* 0x0000e800ff047b82 */ /* 0x000e620000000a00 */
[C---:B------:R-:W-:Y:S01]  /*2d00*/  IMAD.SHL.U32 R16, R11.reuse, 0x4, RZ ;  /* 0x000000040b107824 */ /* 0x040fe200078e00ff */
[----:B------:R-:W-:Y:S02]  /*2d10*/  SHF.L.U64.HI R0, R11, 0x2, R8 ;  /* 0x000000020b007819 */ /* 0x000fe40000010208 */
[----:B------:R-:W-:Y:S02]  /*2d20*/  IADD3 R7, PT, PT, -R7, RZ, RZ ;  /* 0x000000ff07077210 */ /* 0x000fe40007ffe1ff */
[C---:B0-----:R-:W-:Y:S02]  /*2d30*/  IADD3 R12, P0, PT, R16.reuse, UR8, RZ ;  /* 0x00000008100c7c10 */ /* 0x041fe4000ff1e0ff */
[----:B------:R-:W-:Y:S02]  /*2d40*/  IADD3 R16, P1, PT, R16, UR10, RZ ;  /* 0x0000000a10107c10 */ /* 0x000fe4000ff3e0ff */
[----:B------:R-:W-:-:S02]  /*2d50*/  IADD3.X R13, PT, PT, R0, UR9, RZ, P0, !PT ;  /* 0x00000009000d7c10 */ /* 0x000fc400087fe4ff */
[----:B------:R-:W-:-:S09]  /*2d60*/  IADD3.X R17, PT, PT, R0, UR11, RZ, P1, !PT ;  /* 0x0000000b00117c10 */ /* 0x000fd20008ffe4ff */
.L_x_63:
[----:B------:R-:W-:-:S04]  /*2d70*/  IMAD.WIDE R20, R15, 0x4, R12 ;  /* 0x000000040f147825 */ /* 0x000fc800078e020c */
[C---:B------:R-:W-:Y:S02]  /*2d80*/  IMAD.WIDE R22, R15.reuse, 0x4, R16 ;  /* 0x000000040f167825 */ /* 0x040fe400078e0210 */
[----:B------:R-:W2:Y:S02]  /*2d90*/  LDG.E.CONSTANT R21, desc[UR4][R20.64] ;  /* 0x0000000414157981 */ /* 0x000ea4000c1e9900 */
[----:B-1----:R-:W-:Y:S02]  /*2da0*/  IMAD.WIDE R18, R15, 0x4, R4 ;  /* 0x000000040f127825 */ /* 0x002fe400078e0204 */
[----:B------:R-:W2:Y:S04]  /*2db0*/  LDG.E.CONSTANT R22, desc[UR4][R22.64] ;  /* 0x0000000416167981 */ /* 0x000ea8000c1e9900 */
[----:B------:R-:W3:Y:S01]  /*2dc0*/  LDG.E.CONSTANT R18, desc[UR4][R18.64] ;  /* 0x0000000412127981 */ /* 0x000ee2000c1e9900 */
[----:B------:R-:W-:-:S04]  /*2dd0*/  IADD3 R7, PT, PT, R7, 0x1, RZ ;  /* 0x0000000107077810 */ /* 0x000fc80007ffe0ff */
[----:B------:R-:W-:Y:S02]  /*2de0*/  ISETP.NE.AND P0, PT, R7, RZ, PT ;  /* 0x000000ff0700720c */ /* 0x000fe40003f05270 */
[----:B------:R-:W-:Y:S01]  /*2df0*/  IADD3 R15, PT, PT, R15, 0x20, RZ ;  /* 0x000000200f0f7810 */ /* 0x000fe20007ffe0ff */
[----:B--2---:R-:W-:-:S04]  /*2e00*/  FMUL R25, R22, R21 ;  /* 0x0000001516197220 */ /* 0x004fc80000400000 */
[----:B---3--:R-:W-:-:S06]  /*2e10*/  FFMA R2, R25, R18, R2 ;  /* 0x0000001219027223 */ /* 0x008fcc0000000002 */
[----:B------:R-:W-:Y:S05]  /*2e20*/  @P0 BRA `(.L_x_63) ;  /* 0xfffffffc00d00947 */ /* 0x000fea000383ffff */
.L_x_16:
[----:B------:R-:W-:Y:S05]  /*2e30*/  BSYNC B2 ;  /* 0x0000000000027941 */ /* 0x000fea0003800000 */
.L_x_15:
[----:B------:R-:W0:Y:S02]  /*2e40*/  LDCU UR6, c[0x0][0x3ac] ;  /* 0x00007580ff0677ac */ /* 0x000e240008000800 */
[----:B0-----:R-:W-:Y:S01]  /*2e50*/  ISETP.GE.AND P3, PT, R9, UR6, PT ;  /* 0x0000000609007c0c */ /* 0x001fe2000bf66270 */
[----:B------:R-:W-:-:S03]  /*2e60*/  UMOV UR6, 0xffffffff ;  /* 0xffffffff00067882 */ /* 0x000fc60000000000 */
[----:B------:R-:W-:Y:S09]  /*2e70*/  BRA.DIV UR6, `(.L_x_64) ;  /* 0x0000000e061c7947 */ /* 0x000ff2000b800000 */
[----:B------:R-:W0:Y:S02]  /*2e80*/  SHFL.BFLY PT, R5, R2, 0x10, 0x1f ;  /* 0x0e001f0002057f89 */ /* 0x000e2400000e0000 */
[----:B0-----:R-:W-:-:S05]  /*2e90*/  FADD R5, R5, R2 ;  /* 0x0000000205057221 */ /* 0x001fca0000000000 */
[----:B------:R-:W0:Y:S02]  /*2ea0*/  SHFL.BFLY PT, R0, R5, 0x8, 0x1f ;  /* 0x0d001f0005007f89 */ /* 0x000e2400000e0000 */
[----:B0-----:R-:W-:-:S05]  /*2eb0*/  FADD R0, R5, R0 ;  /* 0x0000000005007221 */ /* 0x001fca0000000000 */
[----:B------:R-:W0:Y:S02]  /*2ec0*/  SHFL.BFLY PT, R7, R0, 0x4, 0x1f ;  /* 0x0c801f0000077f89 */ /* 0x000e2400000e0000 */
[----:B0-----:R-:W-:-:S05]  /*2ed0*/  FADD R7, R0, R7 ;  /* 0x0000000700077221 */ /* 0x001fca0000000000 */
[----:B------:R-:W0:Y:S02]  /*2ee0*/  SHFL.BFLY PT, R4, R7, 0x2, 0x1f ;  /* 0x0c401f0007047f89 */ /* 0x000e2400000e0000 */
[----:B0-----:R-:W-:-:S05]  /*2ef0*/  FADD R4, R7, R4 ;  /* 0x0000000407047221 */ /* 0x001fca0000000000 */
[----:B------:R0:W1:Y:S02]  /*2f00*/  SHFL.BFLY PT, R13, R4, 0x1, 0x1f ;  /* 0x0c201f00040d7f89 */ /* 0x00006400000e0000 */
.L_x_88:
[-C--:B------:R-:W-:Y:S01]  /*2f10*/  FMUL R0, R3, R3.reuse ;  /* 0x0000000303007220 */ /* 0x080fe20000400000 */
[----:B------:R-:W-:Y:S01]  /*2f20*/  BSSY.RECONVERGENT B0, `(.L_x_65) ;  /* 0x000000f000007945 */ /* 0x000fe20003800200 */
[----:B-1----:R-:W-:Y:S02]  /*2f30*/  FADD R7, R4, R13 ;  /* 0x0000000d04077221 */ /* 0x002fe40000000000 */
[----:B------:R-:W-:-:S04]  /*2f40*/  FMUL R5, R0, R3 ;  /* 0x0000000300057220 */ /* 0x000fc80000400000 */
[----:B------:R-:W-:-:S05]  /*2f50*/  FMUL R15, R14, R5 ;  /* 0x000000050e0f7220 */ /* 0x000fca0000400000 */
[----:B------:R-:W-:-:S04]  /*2f60*/  IADD3 R0, PT, PT, R15, 0x1800000, RZ ;  /* 0x018000000f007810 */ /* 0x000fc80007ffe0ff */
[----:B------:R-:W-:-:S04]  /*2f70*/  LOP3.LUT R0, R0, 0x7f800000, RZ, 0xc0, !PT ;  /* 0x7f80000000007812 */ /* 0x000fc800078ec0ff */
[----:B------:R-:W-:-:S13]  /*2f80*/  ISETP.GT.U32.AND P0, PT, R0, 0x1ffffff, PT ;  /* 0x01ffffff0000780c */ /* 0x000fda0003f04070 */
[----:B------:R-:W-:Y:S05]  /*2f90*/  @P0 BRA `(.L_x_66) ;  /* 0x00000000000c0947 */ /* 0x000fea0003800000 */
[----:B0-----:R-:W-:-:S07]  /*2fa0*/  MOV R4, 0x2fc0 ;  /* 0x00002fc000047802 */ /* 0x001fce0000000f00 */
[----:B------:R-:W-:Y:S05]  /*2fb0*/  CALL.REL.NOINC `($__internal_0_$__cuda_sm20_rcp_rn_f32_slowpath) ;  /* 0x0000000c00687944 */ /* 0x000fea0003c00000 */
[----:B------:R-:W-:Y:S05]  /*2fc0*/  BRA `(.L_x_67) ;  /* 0x0000000000107947 */ /* 0x000fea0003800000 */
.L_x_66:
[----:B------:R-:W1:Y:S02]  /*2fd0*/  MUFU.RCP R0, R15 ;  /* 0x0000000f00007308 */ /* 0x000e640000001000 */
[----:B-1----:R-:W-:-:S04]  /*2fe0*/  FFMA R2, R15, R0, -1 ;  /* 0xbf8000000f027423 */ /* 0x002fc80000000000 */
[----:B------:R-:W-:-:S04]  /*2ff0*/  FADD.FTZ R5, -R2, -RZ ;  /* 0x800000ff02057221 */ /* 0x000fc80000010100 */
[----:B------:R-:W-:-:S07]  /*3000*/  FFMA R0, R0, R5, R0 ;  /* 0x0000000500007223 */ /* 0x000fce0000000000 */
.L_x_67:
[----:B------:R-:W-:Y:S05]  /*3010*/  BSYNC.RECONVERGENT B0 ;  /* 0x0000000000007941 */ /* 0x000fea0003800200 */
.L_x_65:
[----:B------:R-:W-:Y:S05]  /*3020*/  @P3 EXIT ;  /* 0x000000000000394d */ /* 0x000fea0003800000 */
[----:B------:R-:W1:Y:S01]  /*3030*/  LDCU UR6, c[0x0][0x3ac] ;  /* 0x00007580ff0677ac */ /* 0x000e620008000800 */
[----:B------:R-:W-:Y:S01]  /*3040*/  LOP3.LUT R5, RZ, R9, RZ, 0x33, !PT ;  /* 0x00000009ff057212 */ /* 0x000fe200078e33ff */
[----:B------:R-:W-:Y:S01]  /*3050*/  BSSY.RECONVERGENT B2, `(.L_x_68) ;  /* 0x0000042000027945 */ /* 0x000fe20003800200 */
[----:B------:R-:W-:-:S03]  /*3060*/  FMUL R7, R7, R0 ;  /* 0x0000000007077220 */ /* 0x000fc60000400000 */
[----:B-1----:R-:W-:-:S05]  /*3070*/  VIADD R5, R5, UR6 ;  /* 0x0000000605057c36 */ /* 0x002fca0008000000 */
[----:B------:R-:W-:-:S04]  /*3080*/  LOP3.LUT R2, R5, 0x60, RZ, 0xc0, !PT ;  /* 0x0000006005027812 */ /* 0x000fc800078ec0ff */
[----:B------:R-:W-:-:S13]  /*3090*/  ISETP.NE.AND P0, PT, R2, 0x60, PT ;  /* 0x000000600200780c */ /* 0x000fda0003f05270 */
[----:B------:R-:W-:Y:S05]  /*30a0*/  @!P0 BRA `(.L_x_69) ;  /* 0x0000000000f08947 */ /* 0x000fea0003800000 */
[----:B------:R-:W1:Y:S01]  /*30b0*/  LDC.64 R18, c[0x0][0x3a0] ;  /* 0x0000e800ff127b82 */ /* 0x000e620000000a00 */
[----:B------:R-:W2:Y:S01]  /*30c0*/  LDCU.128 UR8, c[0x0][0x390] ;  /* 0x00007200ff0877ac */ /* 0x000ea20008000c00 */
[----:B------:R-:W-:Y:S02]  /*30d0*/  LOP3.LUT R15, R6, 0x1f, RZ, 0xc0, !PT ;  /* 0x0000001f060f7812 */ /* 0x000fe400078ec0ff */
[----:B------:R-:W-:Y:S01]  /*30e0*/  LEA.HI R0, R5, 0x1, RZ, 0x1b ;  /* 0x0000000105007811 */ /* 0x000fe200078fd8ff */
[----:B------:R-:W3:Y:S01]  /*30f0*/  LDCU.64 UR6, c[0x0][0x380] ;  /* 0x00007000ff0677ac */ /* 0x000ee20008000a00 */
[C---:B------:R-:W-:Y:S02]  /*3100*/  SHF.L.U64.HI R17, R11.reuse, 0x2, R8 ;  /* 0x000000020b117819 */ /* 0x040fe40000010208 */
[----:B------:R-:W-:Y:S02]  /*3110*/  SHF.L.U32 R16, R11, 0x2, RZ ;  /* 0x000000020b107819 */ /* 0x000fe400000006ff */
[----:B------:R-:W-:-:S02]  /*3120*/  SHF.L.U32 R2, R0, 0x5, RZ ;  /* 0x0000000500027819 */ /* 0x000fc400000006ff */
[----:B------:R-:W-:Y:S01]  /*3130*/  IADD3 R13, P0, PT, R11, R15, RZ ;  /* 0x0000000f0b0d7210 */ /* 0x000fe20007f1e0ff */
[----:B------:R-:W-:Y:S01]  /*3140*/  IMAD.WIDE.U32 R16, R15, 0x4, R16 ;  /* 0x000000040f107825 */ /* 0x000fe200078e0010 */
[----:B------:R-:W-:Y:S02]  /*3150*/  LOP3.LUT R9, R9, 0x60, R2, 0xf8, !PT ;  /* 0x0000006009097812 */ /* 0x000fe400078ef802 */
[----:B------:R-:W-:Y:S02]  /*3160*/  IADD3.X R2, PT, PT, RZ, R8, RZ, P0, !PT ;  /* 0x00000008ff027210 */ /* 0x000fe400007fe4ff */
[----:B------:R-:W-:Y:S02]  /*3170*/  LOP3.LUT R0, R0, 0x3, RZ, 0xc0, !PT ;  /* 0x0000000300007812 */ /* 0x000fe400078ec0ff */
[C---:B--2---:R-:W-:Y:S02]  /*3180*/  IADD3 R12, P0, PT, R16.reuse, UR8, RZ ;  /* 0x00000008100c7c10 */ /* 0x044fe4000ff1e0ff */
[----:B------:R-:W-:Y:S01]  /*3190*/  IADD3 R14, P2, PT, R16, UR10, RZ ;  /* 0x0000000a100e7c10 */ /* 0x000fe2000ff5e0ff */
[----:B-1----:R-:W-:Y:S01]  /*31a0*/  IMAD.WIDE.U32 R18, R15, 0x4, R18 ;  /* 0x000000040f127825 */ /* 0x002fe200078e0012 */
[----:B---3--:R-:W-:-:S02]  /*31b0*/  LEA R6, P1, R13, UR6, 0x2 ;  /* 0x000000060d067c11 */ /* 0x008fc4000f8210ff */
[----:B------:R-:W-:Y:S02]  /*31c0*/  IADD3.X R15, PT, PT, R17, UR9, RZ, P0, !PT ;  /* 0x00000009110f7c10 */ /* 0x000fe400087fe4ff */
[----:B------:R-:W-:Y:S01]  /*31d0*/  MOV R16, R18 ;  /* 0x0000001200107202 */ /* 0x000fe20000000f00 */
[----:B------:R-:W-:Y:S01]  /*31e0*/  IMAD.MOV R18, RZ, RZ, -R0 ;  /* 0x000000ffff127224 */ /* 0x000fe200078e0a00 */
[----:B------:R-:W-:Y:S02]  /*31f0*/  LEA.HI.X R13, R13, UR7, R2, 0x2, P1 ;  /* 0x000000070d0d7c11 */ /* 0x000fe400088f1402 */
[----:B------:R-:W-:-:S07]  /*3200*/  IADD3.X R17, PT, PT, R17, UR11, RZ, P2, !PT ;  /* 0x0000000b11117c10 */ /* 0x000fce00097fe4ff */
.L_x_72:
[----:B-1----:R-:W-:Y:S02]  /*3210*/  MOV R23, R19 ;  /* 0x0000001300177202 */ /* 0x002fe40000000f00 */
[----:B------:R-:W-:Y:S02]  /*3220*/  MOV R20, R12 ;  /* 0x0000000c00147202 */ /* 0x000fe40000000f00 */
[----:B------:R-:W-:Y:S02]  /*3230*/  MOV R21, R15 ;  /* 0x0000000f00157202 */ /* 0x000fe40000000f00 */
[----:B------:R-:W-:-:S03]  /*3240*/  MOV R22, R16 ;  /* 0x0000001000167202 */ /* 0x000fc60000000f00 */
[----:B------:R-:W2:Y:S04]  /*3250*/  LDG.E.CONSTANT R0, desc[UR4][R20.64] ;  /* 0x0000000414007981 */ /* 0x000ea8000c1e9900 */
[----:B------:R-:W2:Y:S01]  /*3260*/  LDG.E.CONSTANT R23, desc[UR4][R22.64] ;  /* 0x0000000416177981 */ /* 0x000ea2000c1e9900 */
[----:B------:R-:W1:Y:S01]  /*3270*/  MUFU.RCP R2, R3 ;  /* 0x0000000300027308 */ /* 0x000e620000001000 */
[----:B------:R-:W-:Y:S01]  /*3280*/  BSSY.RECONVERGENT B3, `(.L_x_70) ;  /* 0x000000c000037945 */ /* 0x000fe20003800200 */
[----:B-1----:R-:W-:Y:S01]  /*3290*/  FFMA R25, R2, -R3, 1 ;  /* 0x3f80000002197423 */ /* 0x002fe20000000803 */
[----:B--2---:R-:W-:-:S03]  /*32a0*/  FMUL R27, R0, R23 ;  /* 0x00000017001b7220 */ /* 0x004fc60000400000 */
[----:B------:R-:W-:Y:S02]  /*32b0*/  FFMA R0, R2, R25, R2 ;  /* 0x0000001902007223 */ /* 0x000fe40000000002 */
[----:B------:R-:W1:Y:S02]  /*32c0*/  FCHK P0, R27, R3 ;  /* 0x000000031b007302 */ /* 0x000e640000000000 */
[----:B------:R-:W-:-:S04]  /*32d0*/  FFMA R2, R0, R27, RZ ;  /* 0x0000001b00027223 */ /* 0x000fc800000000ff */
[----:B------:R-:W-:-:S04]  /*32e0*/  FFMA R25, R2, -R3, R27 ;  /* 0x8000000302197223 */ /* 0x000fc8000000001b */
[----:B------:R-:W-:Y:S01]  /*32f0*/  FFMA R0, R0, R25, R2 ;  /* 0x0000001900007223 */ /* 0x000fe20000000002 */
[----:B-1----:R-:W-:Y:S06]  /*3300*/  @!P0 BRA `(.L_x_71) ;  /* 0x00000000000c8947 */ /* 0x002fec0003800000 */
[----:B------:R-:W-:Y:S01]  /*3310*/  IMAD.MOV.U32 R0, RZ, RZ, R27 ;  /* 0x000000ffff007224 */ /* 0x000fe200078e001b */
[----:B------:R-:W-:-:S07]  /*3320*/  MOV R10, 0x3340 ;  /* 0x00003340000a7802 */ /* 0x000fce0000000f00 */
[----:B0-----:R-:W-:Y:S05]  /*3330*/  CALL.REL.NOINC `($__internal_2_$__cuda_sm3x_div_rn_noftz_f32_slowpath) ;  /* 0x0000000c00bc7944 */ /* 0x001fea0003c00000 */
.L_x_71:
[----:B------:R-:W-:Y:S05]  /*3340*/  BSYNC.RECONVERGENT B3 ;  /* 0x0000000000037941 */ /* 0x000fea0003800200 */
.L_x_70:
[----:B------:R-:W-:Y:S02]  /*3350*/  MOV R20, R14 ;  /* 0x0000000e00147202 */ /* 0x000fe40000000f00 */
[----:B------:R-:W-:-:S05]  /*3360*/  MOV R21, R17 ;  /* 0x0000001100157202 */ /* 0x000fca0000000f00 */
[----:B------:R1:W2:Y:S01]  /*3370*/  LDG.E.CONSTANT R2, desc[UR4][R20.64] ;  /* 0x0000000414027981 */ /* 0x0002a2000c1e9900 */
[----:B------:R-:W-:Y:S01]  /*3380*/  VIADD R18, R18, 0x1 ;  /* 0x0000000112127836 */ /* 0x000fe20000000000 */
[----:B------:R-:W-:Y:S02]  /*3390*/  IADD3 R12, P1, PT, R12, 0x80, RZ ;  /* 0x000000800c0c7810 */ /* 0x000fe40007f3e0ff */
[----:B------:R-:W-:Y:S02]  /*33a0*/  IADD3 R16, P2, PT, R16, 0x80, RZ ;  /* 0x0000008010107810 */ /* 0x000fe40007f5e0ff */
[----:B------:R-:W-:Y:S02]  /*33b0*/  ISETP.NE.AND P0, PT, R18, RZ, PT ;  /* 0x000000ff1200720c */ /* 0x000fe40003f05270 */
[----:B------:R-:W-:Y:S02]  /*33c0*/  IADD3 R14, P3, PT, R14, 0x80, RZ ;  /* 0x000000800e0e7810 */ /* 0x000fe40007f7e0ff */
[----:B-1----:R-:W-:-:S02]  /*33d0*/  MOV R20, R6 ;  /* 0x0000000600147202 */ /* 0x002fc40000000f00 */
[----:B------:R-:W-:Y:S02]  /*33e0*/  MOV R21, R13 ;  /* 0x0000000d00157202 */ /* 0x000fe40000000f00 */
[----:B------:R-:W-:Y:S02]  /*33f0*/  IADD3 R6, P4, PT, R6, 0x80, RZ ;  /* 0x0000008006067810 */ /* 0x000fe40007f9e0ff */
[----:B------:R-:W-:Y:S02]  /*3400*/  IADD3.X R15, PT, PT, RZ, R15, RZ, P1, !PT ;  /* 0x0000000fff0f7210 */ /* 0x000fe40000ffe4ff */
[----:B------:R-:W-:Y:S02]  /*3410*/  IADD3.X R19, PT, PT, RZ, R19, RZ, P2, !PT ;  /* 0x00000013ff137210 */ /* 0x000fe400017fe4ff */
[----:B------:R-:W-:Y:S02]  /*3420*/  IADD3.X R17, PT, PT, RZ, R17, RZ, P3, !PT ;  /* 0x00000011ff117210 */ /* 0x000fe40001ffe4ff */
[----:B------:R-:W-:Y:S01]  /*3430*/  IADD3.X R13, PT, PT, RZ, R13, RZ, P4, !PT ;  /* 0x0000000dff0d7210 */ /* 0x000fe200027fe4ff */
[----:B--2---:R-:W-:-:S05]  /*3440*/  FFMA R23, -R7, R2, R0 ;  /* 0x0000000207177223 */ /* 0x004fca0000000100 */
[----:B------:R1:W-:Y:S01]  /*3450*/  STG.E desc[UR4][R20.64], R23 ;  /* 0x0000001714007986 */ /* 0x0003e2000c101904 */
[----:B------:R-:W-:Y:S05]  /*3460*/  @P0 BRA `(.L_x_72) ;  /* 0xfffffffc00680947 */ /* 0x000fea000383ffff */
.L_x_69:
[----:B------:R-:W-:Y:S05]  /*3470*/  BSYNC.RECONVERGENT B2 ;  /* 0x0000000000027941 */ /* 0x000fea0003800200 */
.L_x_68:
[----:B------:R-:W-:-:S13]  /*3480*/  ISETP.GE.U32.AND P0, PT, R5, 0x60, PT ;  /* 0x000000600500780c */ /* 0x000fda0003f06070 */
[----:B------:R-:W-:Y:S05]  /*3490*/  @!P0 EXIT ;  /* 0x000000000000894d */ /* 0x000fea0003800000 */
[----:B------:R-:W2:Y:S01]  /*34a0*/  LDC.64 R14, c[0x0][0x3a0] ;  /* 0x0000e800ff0e7b82 */ /* 0x000ea20000000a00 */
[----:B------:R-:W3:Y:S01]  /*34b0*/  LDCU.128 UR8, c[0x0][0x390] ;  /* 0x00007200ff0877ac */ /* 0x000ee20008000c00 */
[----:B------:R-:W-:-:S04]  /*34c0*/  LEA R12, P0, R11, 0x100, 0x2 ;  /* 0x000001000b0c7811 */ /* 0x000fc800078010ff */
[----:B------:R-:W-:Y:S02]  /*34d0*/  LEA.HI.X R0, R11, RZ, R8, 0x2, P0 ;  /* 0x000000ff0b007211 */ /* 0x000fe400000f1408 */
[----:B0-----:R-:W0:Y:S01]  /*34e0*/  LDC.64 R4, c[0x0][0x380] ;  /* 0x0000e000ff047b82 */ /* 0x001e220000000a00 */
[C---:B---3--:R-:W-:Y:S02]  /*34f0*/  IADD3 R30, P1, PT, R12.reuse, UR8, RZ ;  /* 0x000000080c1e7c10 */ /* 0x048fe4000ff3e0ff */
[----:B------:R-:W-:Y:S02]  /*3500*/  IADD3 R12, P2, PT, R12, UR10, RZ ;  /* 0x0000000a0c0c7c10 */ /* 0x000fe4000ff5e0ff */
[----:B------:R-:W-:Y:S02]  /*3510*/  IADD3.X R31, PT, PT, R0, UR9, RZ, P1, !PT ;  /* 0x00000009001f7c10 */ /* 0x000fe40008ffe4ff */
[----:B--2---:R-:W-:Y:S02]  /*3520*/  IADD3 R14, P0, PT, R14, 0x100, RZ ;  /* 0x000001000e0e7810 */ /* 0x004fe40007f1e0ff */
[----:B------:R-:W-:-:S03]  /*3530*/  IADD3.X R13, PT, PT, R0, UR11, RZ, P2, !PT ;  /* 0x0000000b000d7c10 */ /* 0x000fc600097fe4ff */
[----:B------:R-:W-:Y:S01]  /*3540*/  IMAD.X R15, RZ, RZ, R15, P0 ;  /* 0x000000ffff0f7224 */ /* 0x000fe200000e060f */
[----:B0-----:R-:W-:-:S04]  /*3550*/  IADD3 R6, P3, PT, R4, 0x100, RZ ;  /* 0x0000010004067810 */ /* 0x001fc80007f7e0ff */
[----:B------:R-:W-:-:S09]  /*3560*/  IADD3.X R5, PT, PT, RZ, R5, RZ, P3, !PT ;  /* 0x00000005ff057210 */ /* 0x000fd20001ffe4ff */
.L_x_81:
[----:B0-----:R-:W-:-:S04]  /*3570*/  IMAD.WIDE R16, R9, 0x4, R30 ;  /* 0x0000000409107825 */ /* 0x001fc800078e021e */
[----:B------:R-:W-:Y:S01]  /*3580*/  IMAD.WIDE R18, R9, 0x4, R14 ;  /* 0x0000000409127825 */ /* 0x000fe200078e020e */
[----:B------:R-:W2:Y:S04]  /*3590*/  LDG.E.CONSTANT R2, desc[UR4][R16.64+-0x100] ;  /* 0xffff000410027981 */ /* 0x000ea8000c1e9900 */
[----:B-1----:R-:W2:Y:S01]  /*35a0*/  LDG.E.CONSTANT R21, desc[UR4][R18.64+-0x100] ;  /* 0xffff000412157981 */ /* 0x002ea2000c1e9900 */
[----:B------:R-:W0:Y:S01]  /*35b0*/  MUFU.RCP R0, R3 ;  /* 0x0000000300007308 */ /* 0x000e220000001000 */
[----:B------:R-:W-:Y:S01]  /*35c0*/  IADD3 R4, P0, PT, R11, R9, RZ ;  /* 0x000000090b047210 */ /* 0x000fe20007f1e0ff */
[----:B------:R-:W-:Y:S03]  /*35d0*/  BSSY.RECONVERGENT B2, `(.L_x_73) ;  /* 0x0000010000027945 */ /* 0x000fe60003800200 */
[----:B------:R-:W-:-:S02]  /*35e0*/  LEA.HI.X.SX32 R10, R9, R8, 0x1, P0 ;  /* 0x00000008090a7211 */ /* 0x000fc400000f0eff */
[----:B------:R-:W-:Y:S01]  /*35f0*/  LEA R20, P1, R4, R6, 0x2 ;  /* 0x0000000604147211 */ /* 0x000fe200078210ff */
[----:B0-----:R-:W-:-:S04]  /*3600*/  FFMA R23, R0, -R3, 1 ;  /* 0x3f80000000177423 */ /* 0x001fc80000000803 */
[----:B------:R-:W-:Y:S01]  /*3610*/  FFMA R0, R0, R23, R0 ;  /* 0x0000001700007223 */ /* 0x000fe20000000000 */
[----:B--2---:R-:W-:Y:S01]  /*3620*/  FMUL R24, R2, R21 ;  /* 0x0000001502187220 */ /* 0x004fe20000400000 */
[----:B------:R-:W-:-:S03]  /*3630*/  LEA.HI.X R21, R4, R5, R10, 0x2, P1 ;  /* 0x0000000504157211 */ /* 0x000fc600008f140a */
[----:B------:R-:W0:Y:S01]  /*3640*/  FCHK P0, R24, R3 ;  /* 0x0000000318007302 */ /* 0x000e220000000000 */
[----:B------:R-:W-:-:S04]  /*3650*/  FFMA R23, R0, R24, RZ ;  /* 0x0000001800177223 */ /* 0x000fc800000000ff */
[----:B------:R-:W-:-:S04]  /*3660*/  FFMA R2, R23, -R3, R24 ;  /* 0x8000000317027223 */ /* 0x000fc80000000018 */
[----:B------:R-:W-:Y:S01]  /*3670*/  FFMA R0, R0, R2, R23 ;  /* 0x0000000200007223 */ /* 0x000fe20000000017 */
[----:B------:R-:W-:Y:S01]  /*3680*/  IMAD.WIDE R22, R9, 0x4, R12 ;  /* 0x0000000409167825 */ /* 0x000fe200078e020c */
[----:B0-----:R-:W-:Y:S06]  /*3690*/  @!P0 BRA `(.L_x_74) ;  /* 0x00000000000c8947 */ /* 0x001fec0003800000 */
[----:B------:R-:W-:Y:S02]  /*36a0*/  MOV R0, R24 ;  /* 0x0000001800007202 */ /* 0x000fe40000000f00 */
[----:B------:R-:W-:-:S07]  /*36b0*/  MOV R10, 0x36d0 ;  /* 0x000036d0000a7802 */ /* 0x000fce0000000f00 */
[----:B------:R-:W-:Y:S05]  /*36c0*/  CALL.REL.NOINC `($__internal_2_$__cuda_sm3x_div_rn_noftz_f32_slowpath) ;  /* 0x0000000800d87944 */ /* 0x000fea0003c00000 */
.L_x_74:
[----:B------:R-:W-:Y:S05]  /*36d0*/  BSYNC.RECONVERGENT B2 ;  /* 0x0000000000027941 */ /* 0x000fea0003800200 */
.L_x_73:
[----:B------:R-:W2:Y:S04]  /*36e0*/  LDG.E.CONSTANT R2, desc[UR4][R22.64+-0x100] ;  /* 0xffff000416027981 */ /* 0x000ea8000c1e9900 */
[----:B------:R-:W3:Y:S04]  /*36f0*/  LDG.E.CONSTANT R4, desc[UR4][R16.64+-0x80] ;  /* 0xffff800410047981 */ /* 0x000ee8000c1e9900 */
[----:B------:R-:W3:Y:S01]  /*3700*/  LDG.E.CONSTANT R27, desc[UR4][R18.64+-0x80] ;  /* 0xffff8004121b7981 */ /* 0x000ee2000c1e9900 */
[----:B------:R-:W0:Y:S01]  /*3710*/  MUFU.RCP R10, R3 ;  /* 0x00000003000a7308 */ /* 0x000e220000001000 */
[----:B------:R-:W-:Y:S01]  /*3720*/  BSSY.RECONVERGENT B2, `(.L_x_75) ;  /* 0x000000e000027945 */ /* 0x000fe20003800200 */
[----:B0-----:R-:W-:Y:S01]  /*3730*/  FFMA R33, R10, -R3, 1 ;  /* 0x3f8000000a217423 */ /* 0x001fe20000000803 */
[----:B--2---:R-:W-:-:S03]  /*3740*/  FFMA R25, -R7, R2, R0 ;  /* 0x0000000207197223 */ /* 0x004fc60000000100 */
[----:B------:R-:W-:Y:S02]  /*3750*/  FFMA R0, R10, R33, R10 ;  /* 0x000000210a007223 */ /* 0x000fe4000000000a */
[----:B------:R0:W-:Y:S01]  /*3760*/  STG.E desc[UR4][R20.64+-0x100], R25 ;  /* 0xffff001914007986 */ /* 0x0001e2000c101904 */
[----:B---3--:R-:W-:-:S04]  /*3770*/  FMUL R29, R4, R27 ;  /* 0x0000001b041d7220 */ /* 0x008fc80000400000 */
[----:B------:R-:W1:Y:S01]  /*3780*/  FCHK P0, R29, R3 ;  /* 0x000000031d007302 */ /* 0x000e620000000000 */
[----:B------:R-:W-:-:S04]  /*3790*/  FFMA R2, R0, R29, RZ ;  /* 0x0000001d00027223 */ /* 0x000fc800000000ff */
[----:B------:R-:W-:-:S04]  /*37a0*/  FFMA R27, R2, -R3, R29 ;  /* 0x80000003021b7223 */ /* 0x000fc8000000001d */
[----:B------:R-:W-:Y:S01]  /*37b0*/  FFMA R0, R0, R27, R2 ;  /* 0x0000001b00007223 */ /* 0x000fe20000000002 */
[----:B01----:R-:W-:Y:S06]  /*37c0*/  @!P0 BRA `(.L_x_76) ;  /* 0x00000000000c8947 */ /* 0x003fec0003800000 */
[----:B------:R-:W-:Y:S02]  /*37d0*/  MOV R0, R29 ;  /* 0x0000001d00007202 */ /* 0x000fe40000000f00 */
[----:B------:R-:W-:-:S07]  /*37e0*/  MOV R10, 0x3800 ;  /* 0x00003800000a7802 */ /* 0x000fce0000000f00 */
[----:B------:R-:W-:Y:S05]  /*37f0*/  CALL.REL.NOINC `($__internal_2_$__cuda_sm3x_div_rn_noftz_f32_slowpath) ;  /* 0x00000008008c7944 */ /* 0x000fea0003c00000 */
.L_x_76:
[----:B------:R-:W-:Y:S05]  /*3800*/  BSYNC.RECONVERGENT B2 ;  /* 0x0000000000027941 */ /* 0x000fea0003800200 */
.L_x_75:
        /* <DEDUP_REMOVED lines=18> */
.L_x_78:
[----:B------:R-:W-:Y:S05]  /*3930*/  BSYNC.RECONVERGENT B2 ;  /* 0x0000000000027941 */ /* 0x000fea0003800200 */
.L_x_77:
        /* <DEDUP_REMOVED lines=18> */
.L_x_80:
[----:B------:R-:W-:Y:S05]  /*3a60*/  BSYNC.RECONVERGENT B2 ;  /* 0x0000000000027941 */ /* 0x000fea0003800200 */
.L_x_79:
[----:B------:R-:W2:Y:S01]  /*3a70*/  LDG.E.CONSTANT R22, desc[UR4][R22.64+0x80] ;  /* 0x0000800416167981 */ /* 0x000ea2000c1e9900 */
[----:B------:R-:W0:Y:S01]  /*3a80*/  LDCU UR6, c[0x0][0x3ac] ;  /* 0x00007580ff0677ac */ /* 0x000e220008000800 */
[----:B------:R-:W-:-:S05]  /*3a90*/  VIADD R9, R9, 0x80 ;  /* 0x0000008009097836 */ /* 0x000fca0000000000 */
[----:B0-----:R-:W-:Y:S01]  /*3aa0*/  ISETP.GE.AND P0, PT, R9, UR6, PT ;  /* 0x0000000609007c0c */ /* 0x001fe2000bf06270 */
[----:B--2---:R-:W-:-:S05]  /*3ab0*/  FFMA R17, -R7, R22, R0 ;  /* 0x0000001607117223 */ /* 0x004fca0000000100 */
[----:B------:R0:W-:Y:S07]  /*3ac0*/  STG.E desc[UR4][R20.64+0x80], R17 ;  /* 0x0000801114007986 */ /* 0x0001ee000c101904 */
[----:B------:R-:W-:Y:S05]  /*3ad0*/  @!P0 BRA `(.L_x_81) ;  /* 0xfffffff800a48947 */ /* 0x000fea000383ffff */
[----:B------:R-:W-:Y:S05]  /*3ae0*/  EXIT ;  /* 0x000000000000794d */ /* 0x000fea0003800000 */
.L_x_64:
[----:B------:R-:W-:Y:S01]  /*3af0*/  HFMA2 R12, -RZ, RZ, 0, 9.5367431640625e-07 ;  /* 0x00000010ff0c7431 */ /* 0x000fe200000001ff */
[----:B------:R-:W-:Y:S01]  /*3b00*/  BSSY B0, `(.L_x_82) ;  /* 0x0000007000007945 */ /* 0x000fe20003800000 */
[----:B------:R-:W-:Y:S02]  /*3b10*/  MOV R5, R2 ;  /* 0x0000000200057202 */ /* 0x000fe40000000f00 */
[----:B------:R-:W-:Y:S02]  /*3b20*/  MOV R15, 0x1f ;  /* 0x0000001f000f7802 */ /* 0x000fe40000000f00 */
[----:B------:R-:W-:-:S07]  /*3b30*/  MOV R10, 0xffffffff ;  /* 0xffffffff000a7802 */ /* 0x000fce0000000f00 */
[----:B------:R-:W-:Y:S05]  /*3b40*/  WARPSYNC.COLLECTIVE R10, `(.L_x_83) ;  /* 0x000000000a087348 */ /* 0x000fea0003c00000 */
[----:B------:R0:W1:Y:S02]  /*3b50*/  SHFL.BFLY P0, R13, R5, R12, R15 ;  /* 0x0c00000c050d7389 */ /* 0x000064000000000f */
[----:B01----:R-:W-:Y:S05]  /*3b60*/  ENDCOLLECTIVE ;  /* 0x000000000000791b */ /* 0x003fea0003800000 */
.L_x_83:
[----:B------:R-:W-:Y:S05]  /*3b70*/  BSYNC B0 ;  /* 0x0000000000007941 */ /* 0x000fea0003800000 */
.L_x_82:
[----:B------:R-:W-:Y:S01]  /*3b80*/  MOV R5, R13 ;  /* 0x0000000d00057202 */ /* 0x000fe20000000f00 */
[----:B------:R-:W-:Y:S02]  /*3b90*/  HFMA2 R15, -RZ, RZ, 0, 1.847743988037109375e-06 ;  /* 0x0000001fff0f7431 */ /* 0x000fe400000001ff */
[----:B------:R-:W-:Y:S01]  /*3ba0*/  IMAD.MOV.U32 R12, RZ, RZ, 0x8 ;  /* 0x00000008ff0c7424 */ /* 0x000fe200078e00ff */
[----:B------:R-:W-:Y:S01]  /*3bb0*/  MOV R10, 0xffffffff ;  /* 0xffffffff000a7802 */ /* 0x000fe20000000f00 */
[----:B------:R-:W-:-:S07]  /*3bc0*/  FADD R5, R5, R2 ;  /* 0x0000000205057221 */ /* 0x000fce0000000000 */
[----:B------:R-:W-:Y:S05]  /*3bd0*/  WARPSYNC.COLLECTIVE R10, `(.L_x_84) ;  /* 0x000000000a087348 */ /* 0x000fea0003c00000 */
[----:B------:R0:W1:Y:S02]  /*3be0*/  SHFL.BFLY P0, R13, R5, R12, R15 ;  /* 0x0c00000c050d7389 */ /* 0x000064000000000f */
[----:B01----:R-:W-:Y:S05]  /*3bf0*/  ENDCOLLECTIVE ;  /* 0x000000000000791b */ /* 0x003fea0003800000 */
.L_x_84:
[----:B------:R-:W-:Y:S01]  /*3c00*/  HFMA2 R12, -RZ, RZ, 0, 2.384185791015625e-07 ;  /* 0x00000004ff0c7431 */ /* 0x000fe200000001ff */
[----:B------:R-:W-:-:S05]  /*3c10*/  MOV R0, R13 ;  /* 0x0000000d00007202 */ /* 0x000fca0000000f00 */
[----:B------:R-:W-:-:S05]  /*3c20*/  FADD R0, R5, R0 ;  /* 0x0000000005007221 */ /* 0x000fca0000000000 */
[----:B------:R-:W-:-:S07]  /*3c30*/  MOV R5, R0 ;  /* 0x0000000000057202 */ /* 0x000fce0000000f00 */
[----:B------:R-:W-:Y:S05]  /*3c40*/  WARPSYNC.COLLECTIVE R10, `(.L_x_85) ;  /* 0x000000000a087348 */ /* 0x000fea0003c00000 */
[----:B------:R0:W1:Y:S02]  /*3c50*/  SHFL.BFLY P0, R13, R5, R12, R15 ;  /* 0x0c00000c050d7389 */ /* 0x000064000000000f */
[----:B01----:R-:W-:Y:S05]  /*3c60*/  ENDCOLLECTIVE ;  /* 0x000000000000791b */ /* 0x003fea0003800000 */
.L_x_85:
[----:B------:R-:W-:Y:S02]  /*3c70*/  HFMA2 R12, -RZ, RZ, 0, 1.1920928955078125e-07 ;  /* 0x00000002ff0c7431 */ /* 0x000fe400000001ff */
[----:B------:R-:W-:-:S04]  /*3c80*/  IMAD.MOV.U32 R7, RZ, RZ, R13 ;  /* 0x000000ffff077224 */ /* 0x000fc800078e000d */
[----:B------:R-:W-:-:S05]  /*3c90*/  FADD R7, R0, R7 ;  /* 0x0000000700077221 */ /* 0x000fca0000000000 */
[----:B------:R-:W-:-:S07]  /*3ca0*/  MOV R5, R7 ;  /* 0x0000000700057202 */ /* 0x000fce0000000f00 */
[----:B------:R-:W-:Y:S05]  /*3cb0*/  WARPSYNC.COLLECTIVE R10, `(.L_x_86) ;  /* 0x000000000a087348 */ /* 0x000fea0003c00000 */
[----:B------:R0:W1:Y:S02]  /*3cc0*/  SHFL.BFLY P0, R13, R5, R12, R15 ;  /* 0x0c00000c050d7389 */ /* 0x000064000000000f */
[----:B01----:R-:W-:Y:S05]  /*3cd0*/  ENDCOLLECTIVE ;  /* 0x000000000000791b */ /* 0x003fea0003800000 */
.L_x_86:
[----:B------:R-:W-:Y:S01]  /*3ce0*/  HFMA2 R12, -RZ, RZ, 0, 5.9604644775390625e-08 ;  /* 0x00000001ff0c7431 */ /* 0x000fe200000001ff */
[----:B------:R-:W-:-:S05]  /*3cf0*/  MOV R4, R13 ;  /* 0x0000000d00047202 */ /* 0x000fca0000000f00 */
[----:B------:R-:W-:-:S05]  /*3d00*/  FADD R4, R7, R4 ;  /* 0x0000000407047221 */ /* 0x000fca0000000000 */
[----:B------:R-:W-:-:S07]  /*3d10*/  MOV R5, R4 ;  /* 0x0000000400057202 */ /* 0x000fce0000000f00 */
[----:B------:R-:W-:Y:S05]  /*3d20*/  WARPSYNC.COLLECTIVE R10, `(.L_x_87) ;  /* 0x000000000a087348 */ /* 0x000fea0003c00000 */
[----:B------:R0:W1:Y:S02]  /*3d30*/  SHFL.BFLY P0, R13, R5, R12, R15 ;  /* 0x0c00000c050d7389 */ /* 0x000064000000000f */
[----:B01----:R-:W-:Y:S05]  /*3d40*/  ENDCOLLECTIVE ;  /* 0x000000000000791b */ /* 0x003fea0003800000 */
.L_x_87:
[----:B------:R-:W-:Y:S05]  /*3d50*/  BRA `(.L_x_88) ;  /* 0xfffffff0006c7947 */ /* 0x000fea000383ffff */
        .weak           $__internal_0_$__cuda_sm20_rcp_rn_f32_slowpath
        .type           $__internal_0_$__cuda_sm20_rcp_rn_f32_slowpath,@function
        .size           $__internal_0_$__cuda_sm20_rcp_rn_f32_slowpath,($__internal_1_$__cuda_sm20_sqrt_rn_f32_slowpath - $__internal_0_$__cuda_sm20_rcp_rn_f32_slowpath)
$__internal_0_$__cuda_sm20_rcp_rn_f32_slowpath:
[----:B------:R-:W-:Y:S01]  /*3d60*/  IMAD.SHL.U32 R0, R15, 0x2, RZ ;  /* 0x000000020f007824 */ /* 0x000fe200078e00ff */
[----:B------:R-:W-:Y:S04]  /*3d70*/  BSSY.RECONVERGENT B1, `(.L_x_89) ;  /* 0x0000031000017945 */ /* 0x000fe80003800200 */
[----:B------:R-:W-:Y:S02]  /*3d80*/  SHF.R.U32.HI R16, RZ, 0x18, R0 ;  /* 0x00000018ff107819 */ /* 0x000fe40000011600 */
[----:B------:R-:W-:Y:S02]  /*3d90*/  MOV R0, R15 ;  /* 0x0000000f00007202 */ /* 0x000fe40000000f00 */
[----:B------:R-:W-:-:S13]  /*3da0*/  ISETP.NE.U32.AND P0, PT, R16, RZ, PT ;  /* 0x000000ff1000720c */ /* 0x000fda0003f05070 */
[----:B------:R-:W-:Y:S05]  /*3db0*/  @P0 BRA `(.L_x_90) ;  /* 0x0000000000280947 */ /* 0x000fea0003800000 */
[----:B------:R-:W-:-:S04]  /*3dc0*/  SHF.L.U32 R2, R0, 0x1, RZ ;  /* 0x0000000100027819 */ /* 0x000fc800000006ff */
[----:B------:R-:W-:-:S13]  /*3dd0*/  ISETP.NE.AND P0, PT, R2, RZ, PT ;  /* 0x000000ff0200720c */ /* 0x000fda0003f05270 */
[----:B------:R-:W-:Y:S01]  /*3de0*/  @P0 FFMA R10, R0, 1.84467440737095516160e+19, RZ ;  /* 0x5f800000000a0823 */ /* 0x000fe200000000ff */
[----:B------:R-:W-:Y:S08]  /*3df0*/  @!P0 MUFU.RCP R5, R0 ;  /* 0x0000000000058308 */ /* 0x000ff00000001000 */
[----:B------:R-:W0:Y:S02]  /*3e00*/  @P0 MUFU.RCP R13, R10 ;  /* 0x0000000a000d0308 */ /* 0x000e240000001000 */
[----:B0-----:R-:W-:-:S04]  /*3e10*/  @P0 FFMA R2, R10, R13, -1 ;  /* 0xbf8000000a020423 */ /* 0x001fc8000000000d */
[----:B------:R-:W-:-:S04]  /*3e20*/  @P0 FADD.FTZ R2, -R2, -RZ ;  /* 0x800000ff02020221 */ /* 0x000fc80000010100 */
[----:B------:R-:W-:-:S04]  /*3e30*/  @P0 FFMA R2, R13, R2, R13 ;  /* 0x000000020d020223 */ /* 0x000fc8000000000d */
[----:B------:R-:W-:Y:S01]  /*3e40*/  @P0 FFMA R5, R2, 1.84467440737095516160e+19, RZ ;  /* 0x5f80000002050823 */ /* 0x000fe200000000ff */
[----:B------:R-:W-:Y:S06]  /*3e50*/  BRA `(.L_x_91) ;  /* 0x0000000000887947 */ /* 0x000fec0003800000 */
.L_x_90:
[----:B------:R-:W-:-:S04]  /*3e60*/  IADD3 R15, PT, PT, R16, -0xfd, RZ ;  /* 0xffffff03100f7810 */ /* 0x000fc80007ffe0ff */
[----:B------:R-:W-:-:S13]  /*3e70*/  ISETP.GT.U32.AND P0, PT, R15, 0x1, PT ;  /* 0x000000010f00780c */ /* 0x000fda0003f04070 */
[----:B------:R-:W-:Y:S05]  /*3e80*/  @P0 BRA `(.L_x_92) ;  /* 0x0000000000780947 */ /* 0x000fea0003800000 */
[----:B------:R-:W-:Y:S01]  /*3e90*/  LOP3.LUT R2, R0, 0x7fffff, RZ, 0xc0, !PT ;  /* 0x007fffff00027812 */ /* 0x000fe200078ec0ff */
[----:B------:R-:W-:-:S03]  /*3ea0*/  HFMA2 R14, -RZ, RZ, 0, 1.78813934326171875e-07 ;  /* 0x00000003ff0e7431 */ /* 0x000fc600000001ff */
[----:B------:R-:W-:-:S04]  /*3eb0*/  LOP3.LUT R2, R2, 0x3f800000, RZ, 0xfc, !PT ;  /* 0x3f80000002027812 */ /* 0x000fc800078efcff */
[----:B------:R-:W0:Y:S01]  /*3ec0*/  MUFU.RCP R5, R2 ;  /* 0x0000000200057308 */ /* 0x000e220000001000 */
[----:B------:R-:W-:Y:S01]  /*3ed0*/  SHF.L.U32 R14, R14, R15, RZ ;  /* 0x0000000f0e0e7219 */ /* 0x000fe200000006ff */
[----:B0-----:R-:W-:-:S04]  /*3ee0*/  FFMA R10, R2, R5, -1 ;  /* 0xbf800000020a7423 */ /* 0x001fc80000000005 */
[----:B------:R-:W-:-:S04]  /*3ef0*/  FADD.FTZ R10, -R10, -RZ ;  /* 0x800000ff0a0a7221 */ /* 0x000fc80000010100 */
[CCC-:B------:R-:W-:Y:S01]  /*3f00*/  FFMA.RM R12, R5.reuse, R10.reuse, R5.reuse ;  /* 0x0000000a050c7223 */ /* 0x1c0fe20000004005 */
[----:B------:R-:W-:-:S04]  /*3f10*/  FFMA.RP R13, R5, R10, R5 ;  /* 0x0000000a050d7223 */ /* 0x000fc80000008005 */
[C---:B------:R-:W-:Y:S02]  /*3f20*/  LOP3.LUT R5, R12.reuse, 0x7fffff, RZ, 0xc0, !PT ;  /* 0x007fffff0c057812 */ /* 0x040fe400078ec0ff */
[----:B------:R-:W-:Y:S02]  /*3f30*/  FSETP.NEU.FTZ.AND P0, PT, R12, R13, PT ;  /* 0x0000000d0c00720b */ /* 0x000fe40003f1d000 */
[----:B------:R-:W-:Y:S02]  /*3f40*/  LOP3.LUT R5, R5, 0x800000, RZ, 0xfc, !PT ;  /* 0x0080000005057812 */ /* 0x000fe400078efcff */
[----:B------:R-:W-:Y:S02]  /*3f50*/  SEL R10, RZ, 0xffffffff, !P0 ;  /* 0xffffffffff0a7807 */ /* 0x000fe40004000000 */
[----:B------:R-:W-:Y:S02]  /*3f60*/  LOP3.LUT R14, R14, R5, RZ, 0xc0, !PT ;  /* 0x000000050e0e7212 */ /* 0x000fe400078ec0ff */
[----:B------:R-:W-:-:S02]  /*3f70*/  IADD3 R10, PT, PT, -R10, RZ, RZ ;  /* 0x000000ff0a0a7210 */ /* 0x000fc40007ffe1ff */
[-C--:B------:R-:W-:Y:S02]  /*3f80*/  SHF.R.U32.HI R14, RZ, R15.reuse, R14 ;  /* 0x0000000fff0e7219 */ /* 0x080fe4000001160e */
[----:B------:R-:W-:Y:S02]  /*3f90*/  LOP3.LUT P1, RZ, R10, R15, R5, 0xf8, !PT ;  /* 0x0000000f0aff7212 */ /* 0x000fe4000782f805 */
[C---:B------:R-:W-:Y:S02]  /*3fa0*/  LOP3.LUT P0, RZ, R14.reuse, 0x1, RZ, 0xc0, !PT ;  /* 0x000000010eff7812 */ /* 0x040fe4000780c0ff */
[----:B------:R-:W-:-:S04]  /*3fb0*/  LOP3.LUT P2, RZ, R14, 0x2, RZ, 0xc0, !PT ;  /* 0x000000020eff7812 */ /* 0x000fc8000784c0ff */
[----:B------:R-:W-:Y:S02]  /*3fc0*/  PLOP3.LUT P0, PT, P0, P1, P2, 0xe0, 0x0 ;  /* 0x000000000000781c */ /* 0x000fe40000703c20 */
[----:B------:R-:W-:Y:S02]  /*3fd0*/  LOP3.LUT P1, RZ, R0, 0x7fffff, RZ, 0xc0, !PT ;  /* 0x007fffff00ff7812 */ /* 0x000fe4000782c0ff */
[----:B------:R-:W-:-:S05]  /*3fe0*/  SEL R2, RZ, 0x1, !P0 ;  /* 0x00000001ff027807 */ /* 0x000fca0004000000 */
[----:B------:R-:W-:-:S05]  /*3ff0*/  IMAD.MOV R2, RZ, RZ, -R2 ;  /* 0x000000ffff027224 */ /* 0x000fca00078e0a02 */
[----:B------:R-:W-:Y:S02]  /*4000*/  ISETP.GE.AND P0, PT, R2, RZ, PT ;  /* 0x000000ff0200720c */ /* 0x000fe40003f06270 */
[----:B------:R-:W-:-:S04]  /*4010*/  IADD3 R2, PT, PT, R16, -0xfc, RZ ;  /* 0xffffff0410027810 */ /* 0x000fc80007ffe0ff */
[----:B------:R-:W-:-:S07]  /*4020*/  SHF.R.U32.HI R5, RZ, R2, R5 ;  /* 0x00000002ff057219 */ /* 0x000fce0000011605 */
[----:B------:R-:W-:-:S04]  /*4030*/  @!P0 IADD3 R5, PT, PT, R5, 0x1, RZ ;  /* 0x0000000105058810 */ /* 0x000fc80007ffe0ff */
[----:B------:R-:W-:-:S04]  /*4040*/  @!P1 SHF.L.U32 R5, R5, 0x1, RZ ;  /* 0x0000000105059819 */ /* 0x000fc800000006ff */
[----:B------:R-:W-:Y:S01]  /*4050*/  LOP3.LUT R5, R5, 0x80000000, R0, 0xf8, !PT ;  /* 0x8000000005057812 */ /* 0x000fe200078ef800 */
[----:B------:R-:W-:Y:S06]  /*4060*/  BRA `(.L_x_91) ;  /* 0x0000000000047947 */ /* 0x000fec0003800000 */
.L_x_92:
[----:B------:R0:W1:Y:S02]  /*4070*/  MUFU.RCP R5, R0 ;  /* 0x0000000000057308 */ /* 0x0000640000001000 */
.L_x_91:
[----:B------:R-:W-:Y:S05]  /*4080*/  BSYNC.RECONVERGENT B1 ;  /* 0x0000000000017941 */ /* 0x000fea0003800200 */
.L_x_89:
[----:B01----:R-:W-:Y:S01]  /*4090*/  MOV R0, R5 ;  /* 0x0000000500007202 */ /* 0x003fe20000000f00 */
[----:B------:R-:W-:-:S04]  /*40a0*/  HFMA2 R5, -RZ, RZ, 0, 0 ;  /* 0x00000000ff057431 */ /* 0x000fc800000001ff */
[----:B------:R-:W-:Y:S05]  /*40b0*/  RET.REL.NODEC R4 `(rmsnorm_backward_kernel2) ;  /* 0xffffffbc04d07950 */ /* 0x000fea0003c3ffff */
        .weak           $__internal_1_$__cuda_sm20_sqrt_rn_f32_slowpath
        .type           $__internal_1_$__cuda_sm20_sqrt_rn_f32_slowpath,@function
        .size           $__internal_1_$__cuda_sm20_sqrt_rn_f32_slowpath,($__internal_2_$__cuda_sm3x_div_rn_noftz_f32_slowpath - $__internal_1_$__cuda_sm20_sqrt_rn_f32_slowpath)
$__internal_1_$__cuda_sm20_sqrt_rn_f32_slowpath:
[----:B------:R-:W-:-:S13]  /*40c0*/  LOP3.LUT P0, RZ, R0, 0x7fffffff, RZ, 0xc0, !PT ;  /* 0x7fffffff00ff7812 */ /* 0x000fda000780c0ff */
[----:B------:R-:W-:Y:S01]  /*40d0*/  @!P0 IMAD.MOV.U32 R2, RZ, RZ, R0 ;  /* 0x000000ffff028224 */ /* 0x000fe200078e0000 */
[----:B------:R-:W-:Y:S06]  /*40e0*/  @!P0 BRA `(.L_x_93) ;  /* 0x0000000000408947 */ /* 0x000fec0003800000 */
[----:B------:R-:W-:-:S13]  /*40f0*/  FSETP.GEU.FTZ.AND P0, PT, R0, RZ, PT ;  /* 0x000000ff0000720b */ /* 0x000fda0003f1e000 */
[----:B------:R-:W-:Y:S01]  /*4100*/  @!P0 MOV R2, 0x7fffffff ;  /* 0x7fffffff00028802 */ /* 0x000fe20000000f00 */
[----:B------:R-:W-:Y:S06]  /*4110*/  @!P0 BRA `(.L_x_93) ;  /* 0x0000000000348947 */ /* 0x000fec0003800000 */
[----:B------:R-:W-:-:S13]  /*4120*/  FSETP.GTU.FTZ.AND P0, PT, |R0|, +INF , PT ;  /* 0x7f8000000000780b */ /* 0x000fda0003f1c200 */
[----:B------:R-:W-:Y:S01]  /*4130*/  @P0 FADD.FTZ R2, R0, 1 ;  /* 0x3f80000000020421 */ /* 0x000fe20000010000 */
[----:B------:R-:W-:Y:S06]  /*4140*/  @P0 BRA `(.L_x_93) ;  /* 0x0000000000280947 */ /* 0x000fec0003800000 */
[----:B------:R-:W-:-:S13]  /*4150*/  FSETP.NEU.FTZ.AND P0, PT, |R0|, +INF , PT ;  /* 0x7f8000000000780b */ /* 0x000fda0003f1d200 */
[----:B------:R-:W-:-:S04]  /*4160*/  @P0 FFMA R3, R0, 1.84467440737095516160e+19, RZ ;  /* 0x5f80000000030823 */ /* 0x000fc800000000ff */
[----:B------:R-:W0:Y:S02]  /*4170*/  @P0 MUFU.RSQ R2, R3 ;  /* 0x0000000300020308 */ /* 0x000e240000001400 */
[----:B0-----:R-:W-:Y:S01]  /*4180*/  @P0 FMUL.FTZ R4, R3, R2 ;  /* 0x0000000203040220 */ /* 0x001fe20000410000 */
[----:B------:R-:W-:Y:S01]  /*4190*/  @P0 FMUL.FTZ R7, R2, 0.5 ;  /* 0x3f00000002070820 */ /* 0x000fe20000410000 */
[----:B------:R-:W-:Y:S02]  /*41a0*/  @!P0 MOV R2, R0 ;  /* 0x0000000000028202 */ /* 0x000fe40000000f00 */
[----:B------:R-:W-:-:S04]  /*41b0*/  @P0 FADD.FTZ R5, -R4, -RZ ;  /* 0x800000ff04050221 */ /* 0x000fc80000010100 */
[----:B------:R-:W-:-:S04]  /*41c0*/  @P0 FFMA R5, R4, R5, R3 ;  /* 0x0000000504050223 */ /* 0x000fc80000000003 */
[----:B------:R-:W-:-:S04]  /*41d0*/  @P0 FFMA R5, R5, R7, R4 ;  /* 0x0000000705050223 */ /* 0x000fc80000000004 */
[----:B------:R-:W-:-:S07]  /*41e0*/  @P0 FMUL.FTZ R2, R5, 2.3283064365386962891e-10 ;  /* 0x2f80000005020820 */ /* 0x000fce0000410000 */
.L_x_93:
[----:B------:R-:W-:Y:S01]  /*41f0*/  HFMA2 R3, -RZ, RZ, 0, 0 ;  /* 0x00000000ff037431 */ /* 0x000fe200000001ff */
[----:B------:R-:W-:Y:S02]  /*4200*/  MOV R0, R2 ;  /* 0x0000000200007202 */ /* 0x000fe40000000f00 */
[----:B------:R-:W-:-:S04]  /*4210*/  MOV R2, R10 ;  /* 0x0000000a00027202 */ /* 0x000fc80000000f00 */
[----:B------:R-:W-:Y:S05]  /*4220*/  RET.REL.NODEC R2 `(rmsnorm_backward_kernel2) ;  /* 0xffffffbc02747950 */ /* 0x000fea0003c3ffff */
        .weak           $__internal_2_$__cuda_sm3x_div_rn_noftz_f32_slowpath
        .type           $__internal_2_$__cuda_sm3x_div_rn_noftz_f32_slowpath,@function
        .size           $__internal_2_$__cuda_sm3x_div_rn_noftz_f32_slowpath,(.L_x_381 - $__internal_2_$__cuda_sm3x_div_rn_noftz_f32_slowpath)
$__internal_2_$__cuda_sm3x_div_rn_noftz_f32_slowpath:
[----:B------:R-:W-:Y:S01]  /*4230*/  SHF.R.U32.HI R4, RZ, 0x17, R3 ;  /* 0x00000017ff047819 */ /* 0x000fe20000011603 */
[----:B------:R-:W-:Y:S01]  /*4240*/  BSSY.RECONVERGENT B0, `(.L_x_94) ;  /* 0x0000063000007945 */ /* 0x000fe20003800200 */
[----:B------:R-:W-:Y:S02]  /*4250*/  SHF.R.U32.HI R24, RZ, 0x17, R0 ;  /* 0x00000017ff187819 */ /* 0x000fe40000011600 */
[----:B------:R-:W-:Y:S02]  /*4260*/  LOP3.LUT R4, R4, 0xff, RZ, 0xc0, !PT ;  /* 0x000000ff04047812 */ /* 0x000fe400078ec0ff */
[----:B------:R-:W-:Y:S02]  /*4270*/  LOP3.LUT R24, R24, 0xff, RZ, 0xc0, !PT ;  /* 0x000000ff18187812 */ /* 0x000fe400078ec0ff */
[----:B------:R-:W-:Y:S01]  /*4280*/  MOV R27, R3 ;  /* 0x00000003001b7202 */ /* 0x000fe20000000f00 */
[----:B------:R-:W-:Y:S01]  /*4290*/  VIADD R25, R4, 0xffffffff ;  /* 0xffffffff04197836 */ /* 0x000fe20000000000 */
[----:B------:R-:W-:-:S04]  /*42a0*/  IADD3 R26, PT, PT, R24, -0x1, RZ ;  /* 0xffffffff181a7810 */ /* 0x000fc80007ffe0ff */
[----:B------:R-:W-:-:S04]  /*42b0*/  ISETP.GT.U32.AND P0, PT, R25, 0xfd, PT ;  /* 0x000000fd1900780c */ /* 0x000fc80003f04070 */
[----:B------:R-:W-:-:S13]  /*42c0*/  ISETP.GT.U32.OR P0, PT, R26, 0xfd, P0 ;  /* 0x000000fd1a00780c */ /* 0x000fda0000704470 */
[----:B------:R-:W-:Y:S01]  /*42d0*/  @!P0 MOV R2, RZ ;  /* 0x000000ff00028202 */ /* 0x000fe20000000f00 */
[----:B------:R-:W-:Y:S06]  /*42e0*/  @!P0 BRA `(.L_x_95) ;  /* 0x00000000005c8947 */ /* 0x000fec0003800000 */
[----:B------:R-:W-:Y:S02]  /*42f0*/  FSETP.GTU.FTZ.AND P0, PT, |R0|, +INF , PT ;  /* 0x7f8000000000780b */ /* 0x000fe40003f1c200 */
[----:B------:R-:W-:-:S04]  /*4300*/  FSETP.GTU.FTZ.AND P2, PT, |R3|, +INF , PT ;  /* 0x7f8000000300780b */ /* 0x000fc80003f5c200 */
[----:B------:R-:W-:-:S13]  /*4310*/  PLOP3.LUT P0, PT, P0, P2, PT, 0xf8, 0x8f ;  /* 0x00000000008f781c */ /* 0x000fda0000705f70 */
[----:B------:R-:W-:Y:S05]  /*4320*/  @P0 BRA `(.L_x_96) ;  /* 0x00000004004c0947 */ /* 0x000fea0003800000 */
[----:B------:R-:W-:-:S13]  /*4330*/  LOP3.LUT P0, RZ, R27, 0x7fffffff, R0, 0xc8, !PT ;  /* 0x7fffffff1bff7812 */ /* 0x000fda000780c800 */
[----:B------:R-:W-:Y:S05]  /*4340*/  @!P0 BRA `(.L_x_97) ;  /* 0x00000004003c8947 */ /* 0x000fea0003800000 */
[C---:B------:R-:W-:Y:S02]  /*4350*/  FSETP.NEU.FTZ.AND P2, PT, |R0|.reuse, +INF , PT ;  /* 0x7f8000000000780b */ /* 0x040fe40003f5d200 */
[----:B------:R-:W-:Y:S02]  /*4360*/  FSETP.NEU.FTZ.AND P3, PT, |R3|, +INF , PT ;  /* 0x7f8000000300780b */ /* 0x000fe40003f7d200 */
[----:B------:R-:W-:-:S11]  /*4370*/  FSETP.NEU.FTZ.AND P0, PT, |R0|, +INF , PT ;  /* 0x7f8000000000780b */ /* 0x000fd60003f1d200 */
[----:B------:R-:W-:Y:S05]  /*4380*/  @!P3 BRA !P2, `(.L_x_97) ;  /* 0x00000004002cb947 */ /* 0x000fea0005000000 */
[----:B------:R-:W-:-:S04]  /*4390*/  LOP3.LUT P2, RZ, R0, 0x7fffffff, RZ, 0xc0, !PT ;  /* 0x7fffffff00ff7812 */ /* 0x000fc8000784c0ff */
[----:B------:R-:W-:-:S13]  /*43a0*/  PLOP3.LUT P2, PT, P3, P2, PT, 0x2f, 0xf2 ;  /* 0x0000000000f2781c */ /* 0x000fda0001f44577 */
[----:B------:R-:W-:Y:S05]  /*43b0*/  @P2 BRA `(.L_x_98) ;  /* 0x0000000400182947 */ /* 0x000fea0003800000 */
[----:B------:R-:W-:-:S04]  /*43c0*/  LOP3.LUT P2, RZ, R27, 0x7fffffff, RZ, 0xc0, !PT ;  /* 0x7fffffff1bff7812 */ /* 0x000fc8000784c0ff */
[----:B------:R-:W-:-:S13]  /*43d0*/  PLOP3.LUT P0, PT, P0, P2, PT, 0x2f, 0xf2 ;  /* 0x0000000000f2781c */ /* 0x000fda0000704577 */
[----:B------:R-:W-:Y:S05]  /*43e0*/  @P0 BRA `(.L_x_99) ;  /* 0x0000000400000947 */ /* 0x000fea0003800000 */
[----:B------:R-:W-:Y:S02]  /*43f0*/  ISETP.GE.AND P0, PT, R26, RZ, PT ;  /* 0x000000ff1a00720c */ /* 0x000fe40003f06270 */
[----:B------:R-:W-:-:S11]  /*4400*/  ISETP.GE.AND P2, PT, R25, RZ, PT ;  /* 0x000000ff1900720c */ /* 0x000fd60003f46270 */
[----:B------:R-:W-:Y:S01]  /*4410*/  @P0 MOV R2, RZ ;  /* 0x000000ff00020202 */ /* 0x000fe20000000f00 */
[----:B------:R-:W-:Y:S01]  /*4420*/  @!P0 FFMA R0, R0, 1.84467440737095516160e+19, RZ ;  /* 0x5f80000000008823 */ /* 0x000fe200000000ff */
[----:B------:R-:W-:Y:S01]  /*4430*/  @!P0 MOV R2, 0xffffffc0 ;  /* 0xffffffc000028802 */ /* 0x000fe20000000f00 */
[----:B------:R-:W-:-:S04]  /*4440*/  @!P2 FFMA R27, R3, 1.84467440737095516160e+19, RZ ;  /* 0x5f800000031ba823 */ /* 0x000fc800000000ff */
[----:B------:R-:W-:-:S07]  /*4450*/  @!P2 VIADD R2, R2, 0x40 ;  /* 0x000000400202a836 */ /* 0x000fce0000000000 */
.L_x_95:
[----:B------:R-:W-:Y:S01]  /*4460*/  LEA R28, R4, 0xc0800000, 0x17 ;  /* 0xc0800000041c7811 */ /* 0x000fe200078eb8ff */
[----:B------:R-:W-:Y:S03]  /*4470*/  BSSY.RECONVERGENT B1, `(.L_x_100) ;  /* 0x0000036000017945 */ /* 0x000fe60003800200 */
[----:B------:R-:W-:Y:S02]  /*4480*/  IADD3 R28, PT, PT, -R28, R27, RZ ;  /* 0x0000001b1c1c7210 */ /* 0x000fe40007ffe1ff */
[----:B------:R-:W-:Y:S02]  /*4490*/  IADD3 R27, PT, PT, R24, -0x7f, RZ ;  /* 0xffffff81181b7810 */ /* 0x000fe40007ffe0ff */
[----:B------:R-:W0:Y:S01]  /*44a0*/  MUFU.RCP R26, R28 ;  /* 0x0000001c001a7308 */ /* 0x000e220000001000 */
[----:B------:R-:W-:Y:S02]  /*44b0*/  FADD.FTZ R25, -R28, -RZ ;  /* 0x800000ff1c197221 */ /* 0x000fe40000010100 */
[C---:B------:R-:W-:Y:S01]  /*44c0*/  IMAD R0, R27.reuse, -0x800000, R0 ;  /* 0xff8000001b007824 */ /* 0x040fe200078e0200 */
[----:B------:R-:W-:-:S04]  /*44d0*/  IADD3 R27, PT, PT, R27, 0x7f, -R4 ;  /* 0x0000007f1b1b7810 */ /* 0x000fc80007ffe804 */
[----:B------:R-:W-:Y:S01]  /*44e0*/  IADD3 R27, PT, PT, R27, R2, RZ ;  /* 0x000000021b1b7210 */ /* 0x000fe20007ffe0ff */
[----:B0-----:R-:W-:-:S04]  /*44f0*/  FFMA R29, R26, R25, 1 ;  /* 0x3f8000001a1d7423 */ /* 0x001fc80000000019 */
[----:B------:R-:W-:-:S04]  /*4500*/  FFMA R29, R26, R29, R26 ;  /* 0x0000001d1a1d7223 */ /* 0x000fc8000000001a */
[----:B------:R-:W-:-:S04]  /*4510*/  FFMA R24, R0, R29, RZ ;  /* 0x0000001d00187223 */ /* 0x000fc800000000ff */
[----:B------:R-:W-:-:S04]  /*4520*/  FFMA R26, R25, R24, R0 ;  /* 0x00000018191a7223 */ /* 0x000fc80000000000 */
[----:B------:R-:W-:-:S04]  /*4530*/  FFMA R26, R29, R26, R24 ;  /* 0x0000001a1d1a7223 */ /* 0x000fc80000000018 */
[----:B------:R-:W-:-:S04]  /*4540*/  FFMA R25, R25, R26, R0 ;  /* 0x0000001a19197223 */ /* 0x000fc80000000000 */
[----:B------:R-:W-:-:S05]  /*4550*/  FFMA R0, R29, R25, R26 ;  /* 0x000000191d007223 */ /* 0x000fca000000001a */
[----:B------:R-:W-:-:S04]  /*4560*/  SHF.R.U32.HI R4, RZ, 0x17, R0 ;  /* 0x00000017ff047819 */ /* 0x000fc80000011600 */
[----:B------:R-:W-:-:S04]  /*4570*/  LOP3.LUT R2, R4, 0xff, RZ, 0xc0, !PT ;  /* 0x000000ff04027812 */ /* 0x000fc800078ec0ff */
[----:B------:R-:W-:-:S04]  /*4580*/  IADD3 R2, PT, PT, R2, R27, RZ ;  /* 0x0000001b02027210 */ /* 0x000fc80007ffe0ff */
[----:B------:R-:W-:-:S04]  /*4590*/  IADD3 R4, PT, PT, R2, -0x1, RZ ;  /* 0xffffffff02047810 */ /* 0x000fc80007ffe0ff */
[----:B------:R-:W-:-:S13]  /*45a0*/  ISETP.GE.U32.AND P0, PT, R4, 0xfe, PT ;  /* 0x000000fe0400780c */ /* 0x000fda0003f06070 */
[----:B------:R-:W-:Y:S05]  /*45b0*/  @!P0 BRA `(.L_x_101) ;  /* 0x0000000000808947 */ /* 0x000fea0003800000 */
[----:B------:R-:W-:-:S13]  /*45c0*/  ISETP.GT.AND P0, PT, R2, 0xfe, PT ;  /* 0x000000fe0200780c */ /* 0x000fda0003f04270 */
[----:B------:R-:W-:Y:S05]  /*45d0*/  @P0 BRA `(.L_x_102) ;  /* 0x00000000006c0947 */ /* 0x000fea0003800000 */
[----:B------:R-:W-:-:S13]  /*45e0*/  ISETP.GE.AND P0, PT, R2, 0x1, PT ;  /* 0x000000010200780c */ /* 0x000fda0003f06270 */
[----:B------:R-:W-:Y:S05]  /*45f0*/  @P0 BRA `(.L_x_103) ;  /* 0x0000000000740947 */ /* 0x000fea0003800000 */
[----:B------:R-:W-:Y:S02]  /*4600*/  ISETP.GE.AND P0, PT, R2, -0x18, PT ;  /* 0xffffffe80200780c */ /* 0x000fe40003f06270 */
[----:B------:R-:W-:-:S11]  /*4610*/  LOP3.LUT R0, R0, 0x80000000, RZ, 0xc0, !PT ;  /* 0x8000000000007812 */ /* 0x000fd600078ec0ff */
[----:B------:R-:W-:Y:S05]  /*4620*/  @!P0 BRA `(.L_x_103) ;  /* 0x0000000000688947 */ /* 0x000fea0003800000 */
[CCC-:B------:R-:W-:Y:S01]  /*4630*/  FFMA.RZ R4, R29.reuse, R25.reuse, R26.reuse ;  /* 0x000000191d047223 */ /* 0x1c0fe2000000c01a */
[CCC-:B------:R-:W-:Y:S01]  /*4640*/  FFMA.RP R24, R29.reuse, R25.reuse, R26.reuse ;  /* 0x000000191d187223 */ /* 0x1c0fe2000000801a */
[----:B------:R-:W-:Y:S01]  /*4650*/  FFMA.RM R29, R29, R25, R26 ;  /* 0x000000191d1d7223 */ /* 0x000fe2000000401a */
[C---:B------:R-:W-:Y:S01]  /*4660*/  VIADD R25, R2.reuse, 0x20 ;  /* 0x0000002002197836 */ /* 0x040fe20000000000 */
[----:B------:R-:W-:Y:S02]  /*4670*/  ISETP.NE.AND P3, PT, R2, RZ, PT ;  /* 0x000000ff0200720c */ /* 0x000fe40003f65270 */
[----:B------:R-:W-:Y:S02]  /*4680*/  LOP3.LUT R4, R4, 0x7fffff, RZ, 0xc0, !PT ;  /* 0x007fffff04047812 */ /* 0x000fe400078ec0ff */
[----:B------:R-:W-:Y:S02]  /*4690*/  ISETP.NE.AND P2, PT, R2, RZ, PT ;  /* 0x000000ff0200720c */ /* 0x000fe40003f45270 */
[----:B------:R-:W-:-:S02]  /*46a0*/  LOP3.LUT R4, R4, 0x800000, RZ, 0xfc, !PT ;  /* 0x0080000004047812 */ /* 0x000fc400078efcff */
[----:B------:R-:W-:Y:S02]  /*46b0*/  IADD3 R2, PT, PT, -R2, RZ, RZ ;  /* 0x000000ff02027210 */ /* 0x000fe40007ffe1ff */
[----:B------:R-:W-:Y:S02]  /*46c0*/  SHF.L.U32 R25, R4, R25, RZ ;  /* 0x0000001904197219 */ /* 0x000fe400000006ff */
[----:B------:R-:W-:Y:S02]  /*46d0*/  FSETP.NEU.FTZ.AND P0, PT, R24, R29, PT ;  /* 0x0000001d1800720b */ /* 0x000fe40003f1d000 */
[----:B------:R-:W-:Y:S02]  /*46e0*/  SEL R27, R2, RZ, P3 ;  /* 0x000000ff021b7207 */ /* 0x000fe40001800000 */
[----:B------:R-:W-:Y:S02]  /*46f0*/  ISETP.NE.AND P2, PT, R25, RZ, P2 ;  /* 0x000000ff1900720c */ /* 0x000fe40001745270 */
[----:B------:R-:W-:-:S02]  /*4700*/  SHF.R.U32.HI R25, RZ, R27, R4 ;  /* 0x0000001bff197219 */ /* 0x000fc40000011604 */
[----:B------:R-:W-:Y:S02]  /*4710*/  PLOP3.LUT P0, PT, P0, P2, PT, 0xf8, 0x8f ;  /* 0x00000000008f781c */ /* 0x000fe40000705f70 */
[----:B------:R-:W-:Y:S02]  /*4720*/  SHF.R.U32.HI R4, RZ, 0x1, R25 ;  /* 0x00000001ff047819 */ /* 0x000fe40000011619 */
[----:B------:R-:W-:-:S04]  /*4730*/  SEL R27, RZ, 0x1, !P0 ;  /* 0x00000001ff1b7807 */ /* 0x000fc80004000000 */
[----:B------:R-:W-:-:S04]  /*4740*/  LOP3.LUT R2, R27, 0x1, R4, 0xf8, !PT ;  /* 0x000000011b027812 */ /* 0x000fc800078ef804 */
[----:B------:R-:W-:-:S04]  /*4750*/  LOP3.LUT R25, R2, R25, RZ, 0xc0, !PT ;  /* 0x0000001902197212 */ /* 0x000fc800078ec0ff */
[----:B------:R-:W-:-:S04]  /*4760*/  IADD3 R25, PT, PT, R4, R25, RZ ;  /* 0x0000001904197210 */ /* 0x000fc80007ffe0ff */
[----:B------:R-:W-:Y:S01]  /*4770*/  LOP3.LUT R0, R25, R0, RZ, 0xfc, !PT ;  /* 0x0000000019007212 */ /* 0x000fe200078efcff */
[----:B------:R-:W-:Y:S06]  /*4780*/  BRA `(.L_x_103) ;  /* 0x0000000000107947 */ /* 0x000fec0003800000 */
.L_x_102:
[----:B------:R-:W-:-:S04]  /*4790*/  LOP3.LUT R0, R0, 0x80000000, RZ, 0xc0, !PT ;  /* 0x8000000000007812 */ /* 0x000fc800078ec0ff */
[----:B------:R-:W-:Y:S01]  /*47a0*/  LOP3.LUT R0, R0, 0x7f800000, RZ, 0xfc, !PT ;  /* 0x7f80000000007812 */ /* 0x000fe200078efcff */
[----:B------:R-:W-:Y:S06]  /*47b0*/  BRA `(.L_x_103) ;  /* 0x0000000000047947 */ /* 0x000fec0003800000 */
.L_x_101:
[----:B------:R-:W-:-:S07]  /*47c0*/  LEA R0, R27, R0, 0x17 ;  /* 0x000000001b007211 */ /* 0x000fce00078eb8ff */
.L_x_103:
[----:B------:R-:W-:Y:S05]  /*47d0*/  BSYNC.RECONVERGENT B1 ;  /* 0x0000000000017941 */ /* 0x000fea0003800200 */
.L_x_100:
[----:B------:R-:W-:Y:S05]  /*47e0*/  BRA `(.L_x_104) ;  /* 0x0000000000207947 */ /* 0x000fea0003800000 */
.L_x_99:
[----:B------:R-:W-:-:S04]  /*47f0*/  LOP3.LUT R0, R27, 0x80000000, R0, 0x48, !PT ;  /* 0x800000001b007812 */ /* 0x000fc800078e4800 */
[----:B------:R-:W-:Y:S01]  /*4800*/  LOP3.LUT R0, R0, 0x7f800000, RZ, 0xfc, !PT ;  /* 0x7f80000000007812 */ /* 0x000fe200078efcff */
[----:B------:R-:W-:Y:S06]  /*4810*/  BRA `(.L_x_104) ;  /* 0x0000000000147947 */ /* 0x000fec0003800000 */
.L_x_98:
[----:B------:R-:W-:Y:S01]  /*4820*/  LOP3.LUT R0, R27, 0x80000000, R0, 0x48, !PT ;  /* 0x800000001b007812 */ /* 0x000fe200078e4800 */
[----:B------:R-:W-:Y:S06]  /*4830*/  BRA `(.L_x_104) ;  /* 0x00000000000c7947 */ /* 0x000fec0003800000 */
.L_x_97:
[----:B------:R-:W0:Y:S01]  /*4840*/  MUFU.RSQ R0, -QNAN ;  /* 0xffc0000000007908 */ /* 0x000e220000001400 */
[----:B------:R-:W-:Y:S05]  /*4850*/  BRA `(.L_x_104) ;  /* 0x0000000000047947 */ /* 0x000fea0003800000 */
.L_x_96:
[----:B------:R-:W-:-:S07]  /*4860*/  FADD.FTZ R0, R0, R3 ;  /* 0x0000000300007221 */ /* 0x000fce0000010000 */
.L_x_104:
[----:B------:R-:W-:Y:S05]  /*4870*/  BSYNC.RECONVERGENT B0 ;  /* 0x0000000000007941 */ /* 0x000fea0003800200 */
.L_x_94:
[----:B------:R-:W-:Y:S01]  /*4880*/  HFMA2 R25, -RZ, RZ, 0, 0 ;  /* 0x00000000ff197431 */ /* 0x000fe200000001ff */
[----:B------:R-:W-:-:S04]  /*4890*/  MOV R24, R10 ;  /* 0x0000000a00187202 */ /* 0x000fc80000000f00 */
[----:B0-----:R-:W-:Y:S05]  /*48a0*/  RET.REL.NODEC R24 `(rmsnorm_backward_kernel2) ;  /* 0xffffffb418d47950 */ /* 0x001fea0003c3ffff */
.L_x_105:
[----:B------:R-:W-:-:S00]  /*48b0*/  BRA `(.L_x_105) ;  /* 0xfffffffc00fc7947 */ /* 0x000fc0000383ffff */
[----:B------:R-:W-:-:S00]  /*48c0*/  NOP ;  /* 0x0000000000007918 */ /* 0x000fc00000000000 */
        /* <DEDUP_REMOVED lines=11> */
.L_x_381:


//--------------------- .text.rmsnorm_forward_kernel2 --------------------------
	.section	.text.rmsnorm_forward_kernel2,"ax",@progbits
	.align	128
        .global         rmsnorm_forward_kernel2
        .type           rmsnorm_forward_kernel2,@function
        .size           rmsnorm_forward_kernel2,(.L_x_383 - rmsnorm_forward_kernel2)
        .other          rmsnorm_forward_kernel2,@"STO_CUDA_ENTRY STV_DEFAULT"
rmsnorm_forward_kernel2:
.text.rmsnorm_forward_kernel2:
        /* <DEDUP_REMOVED lines=21> */
[----:B------:R-:W-:Y:S01]  /*0150*/  LOP3.LUT R6, R12, 0x1f, RZ, 0xc0, !PT ;  /* 0x0000001f0c067812 */ /* 0x000fe200078ec0ff */
[----:B------:R-:W-:Y:S01]  /*0160*/  BSSY.RECONVERGENT B0, `(.L_x_106) ;  /* 0x0000082000007945 */ /* 0x000fe20003800200 */
[----:B------:R-:W-:Y:S01]  /*0170*/  HFMA2 R14, -RZ, RZ, 0, 0 ;  /* 0x00000000ff0e7431 */ /* 0x000fe200000001ff */
[----:B------:R-:W1:Y:S01]  /*0180*/  LDCU.64 UR4, c[0x0][0x358] ;  /* 0x00006b00ff0477ac */ /* 0x000e620008000a00 */
[----:B0-----:R-:W-:Y:S01]  /*0190*/  ISETP.GE.AND P0, PT, R6, UR6, PT ;  /* 0x0000000606007c0c */ /* 0x001fe2000bf06270 */
[----:B------:R-:W-:-:S05]  /*01a0*/  IMAD R7, R0, UR6, RZ ;  /* 0x0000000600077c24 */ /* 0x000fca000f8e02ff */
[----:B------:R-:W-:-:S07]  /*01b0*/  SHF.R.S32.HI R5, RZ, 0x1f, R7 ;  /* 0x0000001fff057819 */ /* 0x000fce0000011407 */
[----:B-1----:R-:W-:Y:S05]  /*01c0*/  @P0 BRA `(.L_x_107) ;  /* 0x0000000400ec0947 */ /* 0x002fea0003800000 */
[----:B------:R-:W-:Y:S01]  /*01d0*/  LOP3.LUT R0, RZ, R6, RZ, 0x33, !PT ;  /* 0x00000006ff007212 */ /* 0x000fe200078e33ff */
[----:B------:R-:W-:Y:S01]  /*01e0*/  BSSY.RECONVERGENT B1, `(.L_x_108) ;  /* 0x000003a000017945 */ /* 0x000fe20003800200 */
[----:B------:R-:W-:-:S03]  /*01f0*/  MOV R14, RZ ;  /* 0x000000ff000e7202 */ /* 0x000fc60000000f00 */
[----:B------:R-:W-:-:S05]  /*0200*/  VIADD R0, R0, UR6 ;  /* 0x0000000600007c36 */ /* 0x000fca0008000000 */
[C---:B------:R-:W-:Y:S02]  /*0210*/  ISETP.GE.U32.AND P1, PT, R0.reuse, 0x1e0, PT ;  /* 0x000001e00000780c */ /* 0x040fe40003f26070 */
[----:B------:R-:W-:Y:S01]  /*0220*/  LEA.HI R4, R0, 0x1, RZ, 0x1b ;  /* 0x0000000100047811 */ /* 0x000fe200078fd8ff */
[----:B------:R-:W-:-:S03]  /*0230*/  IMAD.MOV.U32 R0, RZ, RZ, R6 ;  /* 0x000000ffff007224 */ /* 0x000fc600078e0006 */
[----:B------:R-:W-:-:S04]  /*0240*/  LOP3.LUT R17, R4, 0xf, RZ, 0xc0, !PT ;  /* 0x0000000f04117812 */ /* 0x000fc800078ec0ff */
[----:B------:R-:W-:-:S03]  /*0250*/  ISETP.NE.AND P0, PT, R17, RZ, PT ;  /* 0x000000ff1100720c */ /* 0x000fc60003f05270 */
[----:B------:R-:W-:Y:S10]  /*0260*/  @!P1 BRA `(.L_x_109) ;  /* 0x0000000000c49947 */ /* 0x000ff40003800000 */
[----:B------:R-:W0:Y:S01]  /*0270*/  LDCU.64 UR8, c[0x0][0x388] ;  /* 0x00007100ff0877ac */ /* 0x000e220008000a00 */
[----:B------:R-:W-:Y:S01]  /*0280*/  IADD3 R3, P1, PT, R7, R6, RZ ;  /* 0x0000000607037210 */ /* 0x000fe20007f3e0ff */
[----:B------:R-:W-:Y:S01]  /*0290*/  IMAD.MOV.U32 R14, RZ, RZ, RZ ;  /* 0x000000ffff0e7224 */ /* 0x000fe200078e00ff */
[----:B------:R-:W-:Y:S02]  /*02a0*/  LOP3.LUT R9, R4, 0xffffff0, RZ, 0xc0, !PT ;  /* 0x0ffffff004097812 */ /* 0x000fe400078ec0ff */
[----:B------:R-:W-:-:S03]  /*02b0*/  IADD3.X R0, PT, PT, RZ, R5, RZ, P1, !PT ;  /* 0x00000005ff007210 */ /* 0x000fc60000ffe4ff */
[----:B------:R-:W-:Y:S01]  /*02c0*/  IMAD.MOV R9, RZ, RZ, -R9 ;  /* 0x000000ffff097224 */ /* 0x000fe200078e0a09 */
[----:B0-----:R-:W-:-:S04]  /*02d0*/  LEA R2, P2, R3, UR8, 0x2 ;  /* 0x0000000803027c11 */ /* 0x001fc8000f8410ff */
[----:B------:R-:W-:Y:S02]  /*02e0*/  IADD3 R2, P1, PT, R2, 0x400, RZ ;  /* 0x0000040002027810 */ /* 0x000fe40007f3e0ff */
[----:B------:R-:W-:Y:S02]  /*02f0*/  LEA.HI.X R3, R3, UR9, R0, 0x2, P2 ;  /* 0x0000000903037c11 */ /* 0x000fe400090f1400 */
[----:B------:R-:W-:Y:S02]  /*0300*/  MOV R0, R6 ;  /* 0x0000000600007202 */ /* 0x000fe40000000f00 */
[----:B------:R-:W-:-:S07]  /*0310*/  IADD3.X R3, PT, PT, RZ, R3, RZ, P1, !PT ;  /* 0x00000003ff037210 */ /* 0x000fce0000ffe4ff */
.L_x_110:
[----:B------:R-:W2:Y:S04]  /*0320*/  LDG.E R15, desc[UR4][R2.64+-0x400] ;  /* 0xfffc0004020f7981 */ /* 0x000ea8000c1e1900 */
[----:B------:R-:W3:Y:S04]  /*0330*/  LDG.E R16, desc[UR4][R2.64+-0x380] ;  /* 0xfffc800402107981 */ /* 0x000ee8000c1e1900 */
[----:B------:R-:W4:Y:S04]  /*0340*/  LDG.E R18, desc[UR4][R2.64+-0x300] ;  /* 0xfffd000402127981 */ /* 0x000f28000c1e1900 */
[----:B------:R-:W5:Y:S04]  /*0350*/  LDG.E R20, desc[UR4][R2.64+-0x280] ;  /* 0xfffd800402147981 */ /* 0x000f68000c1e1900 */
        /* <DEDUP_REMOVED lines=10> */
[----:B------:R-:W5:Y:S01]  /*0400*/  LDG.E R8, desc[UR4][R2.64+0x300] ;  /* 0x0003000402087981 */ /* 0x000f62000c1e1900 */
[----:B--2---:R-:W-:-:S03]  /*0410*/  FFMA R15, R15, R15, R14 ;  /* 0x0000000f0f0f7223 */ /* 0x004fc6000000000e */
[----:B------:R0:W2:Y:S01]  /*0420*/  LDG.E R14, desc[UR4][R2.64+0x380] ;  /* 0x00038004020e7981 */ /* 0x0000a2000c1e1900 */
[----:B------:R-:W-:Y:S02]  /*0430*/  VIADD R9, R9, 0x10 ;  /* 0x0000001009097836 */ /* 0x000fe40000000000 */
[----:B---3--:R-:W-:Y:S01]  /*0440*/  FFMA R15, R16, R16, R15 ;  /* 0x00000010100f7223 */ /* 0x008fe2000000000f */
[----:B------:R-:W-:-:S03]  /*0450*/  VIADD R0, R0, 0x200 ;  /* 0x0000020000007836 */ /* 0x000fc60000000000 */
[----:B----4-:R-:W-:Y:S01]  /*0460*/  FFMA R15, R18, R18, R15 ;  /* 0x00000012120f7223 */ /* 0x010fe2000000000f */
[----:B------:R-:W-:-:S03]  /*0470*/  ISETP.NE.AND P1, PT, R9, RZ, PT ;  /* 0x000000ff0900720c */ /* 0x000fc60003f25270 */
[----:B-----5:R-:W-:Y:S01]  /*0480*/  FFMA R15, R20, R20, R15 ;  /* 0x00000014140f7223 */ /* 0x020fe2000000000f */
[----:B0-----:R-:W-:-:S03]  /*0490*/  IADD3 R2, P2, PT, R2, 0x800, RZ ;  /* 0x0000080002027810 */ /* 0x001fc60007f5e0ff */
[----:B------:R-:W-:Y:S01]  /*04a0*/  FFMA R15, R22, R22, R15 ;  /* 0x00000016160f7223 */ /* 0x000fe2000000000f */
[----:B------:R-:W-:-:S03]  /*04b0*/  IADD3.X R3, PT, PT, RZ, R3, RZ, P2, !PT ;  /* 0x00000003ff037210 */ /* 0x000fc600017fe4ff */
        /* <DEDUP_REMOVED lines=10> */
[----:B--2---:R-:W-:Y:S01]  /*0560*/  FFMA R14, R14, R14, R11 ;  /* 0x0000000e0e0e7223 */ /* 0x004fe2000000000b */
[----:B------:R-:W-:Y:S06]  /*0570*/  @P1 BRA `(.L_x_110) ;  /* 0xfffffffc00681947 */ /* 0x000fec000383ffff */
.L_x_109:
[----:B------:R-:W-:Y:S05]  /*0580*/  BSYNC.RECONVERGENT B1 ;  /* 0x0000000000017941 */ /* 0x000fea0003800200 */
.L_x_108:
[----:B------:R-:W-:Y:S05]  /*0590*/  @!P0 BRA `(.L_x_107) ;  /* 0x0000000000f88947 */ /* 0x000fea0003800000 */
[----:B------:R-:W-:Y:S01]  /*05a0*/  ISETP.GE.U32.AND P0, PT, R17, 0x8, PT ;  /* 0x000000081100780c */ /* 0x000fe20003f06070 */
[----:B------:R-:W-:Y:S01]  /*05b0*/  BSSY.RECONVERGENT B1, `(.L_x_111) ;  /* 0x000001a000017945 */ /* 0x000fe20003800200 */
[----:B------:R-:W-:-:S04]  /*05c0*/  LOP3.LUT R11, R4, 0x7, RZ, 0xc0, !PT ;  /* 0x00000007040b7812 */ /* 0x000fc800078ec0ff */
[----:B------:R-:W-:-:S07]  /*05d0*/  ISETP.NE.AND P1, PT, R11, RZ, PT ;  /* 0x000000ff0b00720c */ /* 0x000fce0003f25270 */
[----:B------:R-:W-:Y:S06]  /*05e0*/  @!P0 BRA `(.L_x_112) ;  /* 0x0000000000588947 */ /* 0x000fec0003800000 */
[----:B------:R-:W0:Y:S01]  /*05f0*/  LDCU.64 UR8, c[0x0][0x388] ;  /* 0x00007100ff0877ac */ /* 0x000e220008000a00 */
[----:B------:R-:W-:-:S04]  /*0600*/  IADD3 R3, P0, PT, R7, R0, RZ ;  /* 0x0000000007037210 */ /* 0x000fc80007f1e0ff */
[----:B------:R-:W-:Y:S02]  /*0610*/  LEA.HI.X.SX32 R8, R0, R5, 0x1, P0 ;  /* 0x0000000500087211 */ /* 0x000fe400000f0eff */
[----:B0-----:R-:W-:-:S04]  /*0620*/  LEA R2, P0, R3, UR8, 0x2 ;  /* 0x0000000803027c11 */ /* 0x001fc8000f8010ff */
[----:B------:R-:W-:-:S05]  /*0630*/  LEA.HI.X R3, R3, UR9, R8, 0x2, P0 ;  /* 0x0000000903037c11 */ /* 0x000fca00080f1408 */
[----:B------:R-:W2:Y:S04]  /*0640*/  LDG.E R9, desc[UR4][R2.64] ;  /* 0x0000000402097981 */ /* 0x000ea8000c1e1900 */
[----:B------:R-:W3:Y:S04]  /*0650*/  LDG.E R8, desc[UR4][R2.64+0x80] ;  /* 0x0000800402087981 */ /* 0x000ee8000c1e1900 */
[----:B------:R-:W4:Y:S04]  /*0660*/  LDG.E R10, desc[UR4][R2.64+0x100] ;  /* 0x00010004020a7981 */ /* 0x000f28000c1e1900 */
[----:B------:R-:W5:Y:S04]  /*0670*/  LDG.E R16, desc[UR4][R2.64+0x180] ;  /* 0x0001800402107981 */ /* 0x000f68000c1e1900 */
[----:B------:R-:W5:Y:S04]  /*0680*/  LDG.E R18, desc[UR4][R2.64+0x200] ;  /* 0x0002000402127981 */ /* 0x000f68000c1e1900 */
[----:B------:R-:W5:Y:S04]  /*0690*/  LDG.E R20, desc[UR4][R2.64+0x280] ;  /* 0x0002800402147981 */ /* 0x000f68000c1e1900 */
[----:B------:R-:W5:Y:S04]  /*06a0*/  LDG.E R22, desc[UR4][R2.64+0x300] ;  /* 0x0003000402167981 */ /* 0x000f68000c1e1900 */
[----:B------:R-:W5:Y:S01]  /*06b0*/  LDG.E R24, desc[UR4][R2.64+0x380] ;  /* 0x0003800402187981 */ /* 0x000f62000c1e1900 */
        /* <DEDUP_REMOVED lines=9> */
.L_x_112:
[----:B------:R-:W-:Y:S05]  /*0750*/  BSYNC.RECONVERGENT B1 ;  /* 0x0000000000017941 */ /* 0x000fea0003800200 */
.L_x_111:
        /* <DEDUP_REMOVED lines=14> */
[----:B------:R-:W5:Y:S01]  /*0840*/  LDG.E R16, desc[UR4][R2.64+0x180] ;  /* 0x0001800402107981 */ /* 0x000f62000c1e1900 */
[----:B------:R-:W-:-:S02]  /*0850*/  VIADD R0, R0, 0x80 ;  /* 0x0000008000007836 */ /* 0x000fc40000000000 */
[----:B--2---:R-:W-:-:S04]  /*0860*/  FFMA R9, R9, R9, R14 ;  /* 0x0000000909097223 */ /* 0x004fc8000000000e */
[----:B---3--:R-:W-:-:S04]  /*0870*/  FFMA R9, R8, R8, R9 ;  /* 0x0000000808097223 */ /* 0x008fc80000000009 */
[----:B----4-:R-:W-:-:S04]  /*0880*/  FFMA R9, R10, R10, R9 ;  /* 0x0000000a0a097223 */ /* 0x010fc80000000009 */
[----:B-----5:R-:W-:-:S07]  /*0890*/  FFMA R14, R16, R16, R9 ;  /* 0x00000010100e7223 */ /* 0x020fce0000000009 */
.L_x_114:
[----:B------:R-:W-:Y:S05]  /*08a0*/  BSYNC.RECONVERGENT B1 ;  /* 0x0000000000017941 */ /* 0x000fea0003800200 */
.L_x_113:
[----:B------:R-:W-:Y:S05]  /*08b0*/  @!P1 BRA `(.L_x_107) ;  /* 0x0000000000309947 */ /* 0x000fea0003800000 */
[----:B------:R-:W-:-:S07]  /*08c0*/  IADD3 R4, PT, PT, -R4, RZ, RZ ;  /* 0x000000ff04047210 */ /* 0x000fce0007ffe1ff */
.L_x_115:
[----:B------:R-:W0:Y:S01]  /*08d0*/  LDCU.64 UR8, c[0x0][0x388] ;  /* 0x00007100ff0877ac */ /* 0x000e220008000a00 */
[----:B------:R-:W-:-:S04]  /*08e0*/  IADD3 R3, P0, PT, R7, R0, RZ ;  /* 0x0000000007037210 */ /* 0x000fc80007f1e0ff */
[----:B------:R-:W-:Y:S02]  /*08f0*/  LEA.HI.X.SX32 R8, R0, R5, 0x1, P0 ;  /* 0x0000000500087211 */ /* 0x000fe400000f0eff */
[----:B0-----:R-:W-:-:S04]  /*0900*/  LEA R2, P0, R3, UR8, 0x2 ;  /* 0x0000000803027c11 */ /* 0x001fc8000f8010ff */
[----:B------:R-:W-:-:S06]  /*0910*/  LEA.HI.X R3, R3, UR9, R8, 0x2, P0 ;  /* 0x0000000903037c11 */ /* 0x000fcc00080f1408 */
[----:B------:R-:W2:Y:S01]  /*0920*/  LDG.E R3, desc[UR4][R2.64] ;  /* 0x0000000402037981 */ /* 0x000ea2000c1e1900 */
[----:B------:R-:W-:Y:S01]  /*0930*/  VIADD R4, R4, 0x1 ;  /* 0x0000000104047836 */ /* 0x000fe20000000000 */
[----:B------:R-:W-:-:S04]  /*0940*/  IADD3 R0, PT, PT, R0, 0x20, RZ ;  /* 0x0000002000007810 */ /* 0x000fc80007ffe0ff */
[----:B------:R-:W-:Y:S01]  /*0950*/  ISETP.NE.AND P0, PT, R4, RZ, PT ;  /* 0x000000ff0400720c */ /* 0x000fe20003f05270 */
[----:B--2---:R-:W-:-:S12]  /*0960*/  FFMA R14, R3, R3, R14 ;  /* 0x00000003030e7223 */ /* 0x004fd8000000000e */
[----:B------:R-:W-:Y:S05]  /*0970*/  @P0 BRA `(.L_x_115) ;  /* 0xfffffffc00d40947 */ /* 0x000fea000383ffff */
.L_x_107:
[----:B------:R-:W-:Y:S05]  /*0980*/  BSYNC.RECONVERGENT B0 ;  /* 0x0000000000007941 */ /* 0x000fea0003800200 */
.L_x_106:
[----:B------:R-:W0:Y:S01]  /*0990*/  SHFL.BFLY PT, R3, R14, 0x10, 0x1f ;  /* 0x0e001f000e037f89 */ /* 0x000e2200000e0000 */
[----:B------:R-:W1:Y:S01]  /*09a0*/  LDCU UR6, c[0x0][0x39c] ;  /* 0x00007380ff0677ac */ /* 0x000e620008000800 */
[----:B------:R-:W-:Y:S01]  /*09b0*/  BSSY.RECONVERGENT B2, `(.L_x_116) ;  /* 0x0000017000027945 */ /* 0x000fe20003800200 */
[----:B-1----:R-:W-:Y:S01]  /*09c0*/  ISETP.GE.AND P2, PT, R6, UR6, PT ;  /* 0x0000000606007c0c */ /* 0x002fe2000bf46270 */
[----:B0-----:R-:W-:-:S05]  /*09d0*/  FADD R3, R3, R14 ;  /* 0x0000000e03037221 */ /* 0x001fca0000000000 */
[----:B------:R-:W0:Y:S02]  /*09e0*/  SHFL.BFLY PT, R0, R3, 0x8, 0x1f ;  /* 0x0d001f0003007f89 */ /* 0x000e2400000e0000 */
[----:B0-----:R-:W-:Y:S01]  /*09f0*/  FADD R2, R3, R0 ;  /* 0x0000000003027221 */ /* 0x001fe20000000000 */
[----:B------:R-:W-:-:S04]  /*0a00*/  I2FP.F32.S32 R3, UR6 ;  /* 0x0000000600037c45 */ /* 0x000fc80008201400 */
[----:B------:R-:W0:Y:S01]  /*0a10*/  SHFL.BFLY PT, R9, R2, 0x4, 0x1f ;  /* 0x0c801f0002097f89 */ /* 0x000e2200000e0000 */
[----:B------:R-:W1:Y:S02]  /*0a20*/  MUFU.RCP R8, R3 ;  /* 0x0000000300087308 */ /* 0x000e640000001000 */
[----:B-1----:R-:W-:-:S04]  /*0a30*/  FFMA R13, -R3, R8, 1 ;  /* 0x3f800000030d7423 */ /* 0x002fc80000000108 */
[----:B------:R-:W-:Y:S01]  /*0a40*/  FFMA R13, R8, R13, R8 ;  /* 0x0000000d080d7223 */ /* 0x000fe20000000008 */
        /* <DEDUP_REMOVED lines=10> */
[----:B------:R-:W-:-:S07]  /*0af0*/  MOV R8, 0xb10 ;  /* 0x00000b1000087802 */ /* 0x000fce0000000f00 */
[----:B------:R-:W-:Y:S05]  /*0b00*/  CALL.REL.NOINC `($__internal_4_$__cuda_sm3x_div_rn_noftz_f32_slowpath) ;  /* 0x0000001400f87944 */ /* 0x000fea0003c00000 */
[----:B------:R-:W-:-:S07]  /*0b10*/  IMAD.MOV.U32 R2, RZ, RZ, R0 ;  /* 0x000000ffff027224 */ /* 0x000fce00078e0000 */
.L_x_117:
[----:B------:R-:W-:Y:S05]  /*0b20*/  BSYNC.RECONVERGENT B2 ;  /* 0x0000000000027941 */ /* 0x000fea0003800200 */
.L_x_116:
[----:B------:R-:W-:Y:S01]  /*0b30*/  FADD R0, R2, 9.9999997473787516356e-06 ;  /* 0x3727c5ac02007421 */ /* 0x000fe20000000000 */
[----:B------:R-:W-:Y:S03]  /*0b40*/  BSSY.RECONVERGENT B0, `(.L_x_118) ;  /* 0x000000d000007945 */ /* 0x000fe60003800200 */
[----:B------:R0:W1:Y:S01]  /*0b50*/  MUFU.RSQ R9, R0 ;  /* 0x0000000000097308 */ /* 0x0000620000001400 */
[----:B------:R-:W-:-:S04]  /*0b60*/  IADD3 R2, PT, PT, R0, -0xd000000, RZ ;  /* 0xf300000000027810 */ /* 0x000fc80007ffe0ff */
[----:B------:R-:W-:-:S13]  /*0b70*/  ISETP.GT.U32.AND P0, PT, R2, 0x727fffff, PT ;  /* 0x727fffff0200780c */ /* 0x000fda0003f04070 */
[----:B01----:R-:W-:Y:S05]  /*0b80*/  @!P0 BRA `(.L_x_119) ;  /* 0x0000000000108947 */ /* 0x003fea0003800000 */
[----:B------:R-:W-:-:S07]  /*0b90*/  MOV R11, 0xbb0 ;  /* 0x00000bb0000b7802 */ /* 0x000fce0000000f00 */
[----:B------:R-:W-:Y:S05]  /*0ba0*/  CALL.REL.NOINC `($__internal_3_$__cuda_sm20_sqrt_rn_f32_slowpath) ;  /* 0x0000001400747944 */ /* 0x000fea0003c00000 */
[----:B------:R-:W-:Y:S01]  /*0bb0*/  IMAD.MOV.U32 R3, RZ, RZ, R0 ;  /* 0x000000ffff037224 */ /* 0x000fe200078e0000 */
[----:B------:R-:W-:Y:S06]  /*0bc0*/  BRA `(.L_x_120) ;  /* 0x0000000000107947 */ /* 0x000fec0003800000 */
.L_x_119:
[----:B------:R-:W-:Y:S01]  /*0bd0*/  FMUL.FTZ R3, R0, R9 ;  /* 0x0000000900037220 */ /* 0x000fe20000410000 */
[----:B------:R-:W-:-:S03]  /*0be0*/  FMUL.FTZ R2, R9, 0.5 ;  /* 0x3f00000009027820 */ /* 0x000fc60000410000 */
[----:B------:R-:W-:-:S04]  /*0bf0*/  FFMA R0, -R3, R3, R0 ;  /* 0x0000000303007223 */ /* 0x000fc80000000100 */
[----:B------:R-:W-:-:S07]  /*0c00*/  FFMA R3, R0, R2, R3 ;  /* 0x0000000200037223 */ /* 0x000fce0000000003 */
.L_x_120:
[----:B------:R-:W-:Y:S05]  /*0c10*/  BSYNC.RECONVERGENT B0 ;  /* 0x0000000000007941 */ /* 0x000fea0003800200 */
.L_x_118:
[----:B------:R-:W-:Y:S05]  /*0c20*/  @P2 EXIT ;  /* 0x000000000000294d */ /* 0x000fea0003800000 */
[----:B------:R-:W0:Y:S01]  /*0c30*/  LDCU UR8, c[0x0][0x39c] ;  /* 0x00007380ff0877ac */ /* 0x000e220008000800 */
[----:B------:R-:W-:Y:S01]  /*0c40*/  LOP3.LUT R4, RZ, R6, RZ, 0x33, !PT ;  /* 0x00000006ff047212 */ /* 0x000fe200078e33ff */
[----:B------:R-:W-:Y:S01]  /*0c50*/  BSSY.RECONVERGENT B2, `(.L_x_121) ;  /* 0x00000a6000027945 */ /* 0x000fe20003800200 */
[----:B------:R-:W1:Y:S02]  /*0c60*/  LDCU.64 UR6, c[0x0][0x390] ;  /* 0x00007200ff0677ac */ /* 0x000e640008000a00 */
[----:B0-----:R-:W-:-:S04]  /*0c70*/  IADD3 R4, PT, PT, R4, UR8, RZ ;  /* 0x0000000804047c10 */ /* 0x001fc8000fffe0ff */
[C---:B------:R-:W-:Y:S02]  /*0c80*/  ISETP.GE.U32.AND P0, PT, R4.reuse, 0xe0, PT ;  /* 0x000000e00400780c */ /* 0x040fe40003f06070 */
[----:B------:R-:W-:-:S04]  /*0c90*/  LEA.HI R2, R4, 0x1, RZ, 0x1b ;  /* 0x0000000104027811 */ /* 0x000fc800078fd8ff */
[----:B------:R-:W-:-:S07]  /*0ca0*/  LOP3.LUT R26, R2, 0x7, RZ, 0xc0, !PT ;  /* 0x00000007021a7812 */ /* 0x000fce00078ec0ff */
[----:B-1----:R-:W-:Y:S05]  /*0cb0*/  @!P0 BRA `(.L_x_122) ;  /* 0x00000008007c8947 */ /* 0x002fea0003800000 */
[----:B------:R-:W0:Y:S01]  /*0cc0*/  LDCU.128 UR8, c[0x0][0x380] ;  /* 0x00007000ff0877ac */ /* 0x000e220008000c00 */
[C---:B------:R-:W-:Y:S01]  /*0cd0*/  IMAD.SHL.U32 R27, R7.reuse, 0x4, RZ ;  /* 0x00000004071b7824 */ /* 0x040fe200078e00ff */
[----:B------:R-:W-:Y:S02]  /*0ce0*/  LOP3.LUT R24, R12, 0x1f, RZ, 0xc0, !PT ;  /* 0x0000001f0c187812 */ /* 0x000fe400078ec0ff */
[----:B------:R-:W-:Y:S02]  /*0cf0*/  SHF.L.U64.HI R22, R7, 0x2, R5 ;  /* 0x0000000207167819 */ /* 0x000fe40000010205 */
[----:B------:R-:W-:Y:S01]  /*0d00*/  LOP3.LUT R20, R2, 0xffffff8, RZ, 0xc0, !PT ;  /* 0x0ffffff802147812 */ /* 0x000fe200078ec0ff */
[----:B------:R-:W-:-:S03]  /*0d10*/  IMAD.WIDE.U32 R24, R24, 0x4, RZ ;  /* 0x0000000418187825 */ /* 0x000fc600078e00ff */
[----:B------:R-:W-:Y:S02]  /*0d20*/  IADD3 R20, PT, PT, -R20, RZ, RZ ;  /* 0x000000ff14147210 */ /* 0x000fe40007ffe1ff */
[C---:B0-----:R-:W-:Y:S02]  /*0d30*/  IADD3 R29, P0, PT, R27.reuse, UR8, RZ ;  /* 0x000000081b1d7c10 */ /* 0x041fe4000ff1e0ff */
[----:B------:R-:W-:Y:S02]  /*0d40*/  IADD3 R27, P1, PT, R27, UR10, RZ ;  /* 0x0000000a1b1b7c10 */ /* 0x000fe4000ff3e0ff */
[C---:B------:R-:W-:Y:S02]  /*0d50*/  IADD3.X R23, PT, PT, R22.reuse, UR9, RZ, P0, !PT ;  /* 0x0000000916177c10 */ /* 0x040fe400087fe4ff */
[----:B------:R-:W-:-:S09]  /*0d60*/  IADD3.X R22, PT, PT, R22, UR11, RZ, P1, !PT ;  /* 0x0000000b16167c10 */ /* 0x000fd20008ffe4ff */
.L_x_139:
[----:B------:R-:W-:-:S05]  /*0d70*/  IADD3 R18, P0, PT, R24, R27, RZ ;  /* 0x0000001b18127210 */ /* 0x000fca0007f1e0ff */
[----:B------:R-:W-:-:S05]  /*0d80*/  IMAD.X R19, R25, 0x1, R22, P0 ;  /* 0x0000000119137824 */ /* 0x000fca00000e0616 */
[----:B------:R-:W2:Y:S01]  /*0d90*/  LDG.E.EF R0, desc[UR4][R18.64] ;  /* 0x0000000412007981 */ /* 0x000ea2000c0e1900 */
[----:B0-----:R-:W0:Y:S01]  /*0da0*/  MUFU.RCP R8, R3 ;  /* 0x0000000300087308 */ /* 0x001e220000001000 */
        /* <DEDUP_REMOVED lines=8> */
[----:B------:R-:W-:-:S07]  /*0e30*/  MOV R8, 0xe50 ;  /* 0x00000e5000087802 */ /* 0x000fce0000000f00 */
[----:B------:R-:W-:Y:S05]  /*0e40*/  CALL.REL.NOINC `($__internal_4_$__cuda_sm3x_div_rn_noftz_f32_slowpath) ;  /* 0x0000001400287944 */ /* 0x000fea0003c00000 */
[----:B------:R-:W-:-:S07]  /*0e50*/  MOV R8, R0 ;  /* 0x0000000000087202 */ /* 0x000fce0000000f00 */
.L_x_124:
[----:B------:R-:W-:Y:S05]  /*0e60*/  BSYNC.RECONVERGENT B3 ;  /* 0x0000000000037941 */ /* 0x000fea0003800200 */
.L_x_123:
[----:B------:R-:W-:-:S04]  /*0e70*/  IADD3 R16, P0, PT, R24, UR6, RZ ;  /* 0x0000000618107c10 */ /* 0x000fc8000ff1e0ff */
[----:B------:R-:W-:-:S05]  /*0e80*/  IADD3.X R17, PT, PT, R25, UR7, RZ, P0, !PT ;  /* 0x0000000719117c10 */ /* 0x000fca00087fe4ff */
[----:B------:R-:W2:Y:S01]  /*0e90*/  LDG.E.CONSTANT R9, desc[UR4][R16.64] ;  /* 0x0000000410097981 */ /* 0x000ea2000c1e9900 */
[----:B------:R-:W-:-:S05]  /*0ea0*/  IADD3 R12, P0, PT, R24, R29, RZ ;  /* 0x0000001d180c7210 */ /* 0x000fca0007f1e0ff */
[----:B------:R-:W-:Y:S01]  /*0eb0*/  IMAD.X R13, R25, 0x1, R23, P0 ;  /* 0x00000001190d7824 */ /* 0x000fe200000e0617 */
[----:B------:R-:W0:Y:S01]  /*0ec0*/  MUFU.RCP R0, R3 ;  /* 0x0000000300007308 */ /* 0x000e220000001000 */
[----:B--2---:R-:W-:-:S05]  /*0ed0*/  FMUL R9, R9, R8 ;  /* 0x0000000809097220 */ /* 0x004fca0000400000 */
[----:B------:R1:W-:Y:S04]  /*0ee0*/  STG.E.EF desc[UR4][R12.64], R9 ;  /* 0x000000090c007986 */ /* 0x0003e8000c001904 */
[----:B------:R-:W2:Y:S01]  /*0ef0*/  LDG.E.EF R15, desc[UR4][R18.64+0x80] ;  /* 0x00008004120f7981 */ /* 0x000ea2000c0e1900 */
[C---:B0-----:R-:W-:Y:S01]  /*0f00*/  FFMA R11, R0.reuse, -R3, 1 ;  /* 0x3f800000000b7423 */ /* 0x041fe20000000803 */
[----:B------:R-:W-:Y:S03]  /*0f10*/  BSSY.RECONVERGENT B3, `(.L_x_125) ;  /* 0x000000a000037945 */ /* 0x000fe60003800200 */
[----:B------:R-:W-:Y:S01]  /*0f20*/  FFMA R0, R0, R11, R0 ;  /* 0x0000000b00007223 */ /* 0x000fe20000000000 */
[----:B--2---:R-:W0:Y:S03]  /*0f30*/  FCHK P0, R15, R3 ;  /* 0x000000030f007302 */ /* 0x004e260000000000 */
[----:B------:R-:W-:-:S04]  /*0f40*/  FFMA R8, R0, R15, RZ ;  /* 0x0000000f00087223 */ /* 0x000fc800000000ff */
[----:B------:R-:W-:-:S04]  /*0f50*/  FFMA R11, R8, -R3, R15 ;  /* 0x80000003080b7223 */ /* 0x000fc8000000000f */
[----:B------:R-:W-:Y:S01]  /*0f60*/  FFMA R0, R0, R11, R8 ;  /* 0x0000000b00007223 */ /* 0x000fe20000000008 */
[----:B01----:R-:W-:Y:S06]  /*0f70*/  @!P0 BRA `(.L_x_126) ;  /* 0x00000000000c8947 */ /* 0x003fec0003800000 */
[----:B------:R-:W-:Y:S02]  /*0f80*/  MOV R0, R15 ;  /* 0x0000000f00007202 */ /* 0x000fe40000000f00 */
[----:B------:R-:W-:-:S07]  /*0f90*/  MOV R8, 0xfb0 ;  /* 0x00000fb000087802 */ /* 0x000fce0000000f00 */
[----:B------:R-:W-:Y:S05]  /*0fa0*/  CALL.REL.NOINC `($__internal_4_$__cuda_sm3x_div_rn_noftz_f32_slowpath) ;  /* 0x0000001000d07944 */ /* 0x000fea0003c00000 */
.L_x_126:
[----:B------:R-:W-:Y:S05]  /*0fb0*/  BSYNC.RECONVERGENT B3 ;  /* 0x0000000000037941 */ /* 0x000fea0003800200 */
.L_x_125:
[----:B------:R-:W2:Y:S02]  /*0fc0*/  LDG.E.CONSTANT R9, desc[UR4][R16.64+0x80] ;  /* 0x0000800410097981 */ /* 0x000ea4000c1e9900 */
[----:B--2---:R-:W-:-:S05]  /*0fd0*/  FMUL R9, R9, R0 ;  /* 0x0000000009097220 */ /* 0x004fca0000400000 */
[----:B------:R0:W-:Y:S04]  /*0fe0*/  STG.E.EF desc[UR4][R12.64+0x80], R9 ;  /* 0x000080090c007986 */ /* 0x0001e8000c001904 */
[----:B------:R-:W2:Y:S01]  /*0ff0*/  LDG.E.EF R15, desc[UR4][R18.64+0x100] ;  /* 0x00010004120f7981 */ /* 0x000ea2000c0e1900 */
[----:B------:R-:W1:Y:S01]  /*1000*/  MUFU.RCP R0, R3 ;  /* 0x0000000300007308 */ /* 0x000e620000001000 */
[----:B------:R-:W-:Y:S01]  /*1010*/  BSSY.RECONVERGENT B3, `(.L_x_127) ;  /* 0x000000b000037945 */ /* 0x000fe20003800200 */
[----:B-1----:R-:W-:-:S04]  /*1020*/  FFMA R11, R0, -R3, 1 ;  /* 0x3f800000000b7423 */ /* 0x002fc80000000803 */
[----:B------:R-:W-:Y:S02]  /*1030*/  FFMA R0, R0, R11, R0 ;  /* 0x0000000b00007223 */ /* 0x000fe40000000000 */
[----:B--2---:R-:W1:Y:S02]  /*1040*/  FCHK P0, R15, R3 ;  /* 0x000000030f007302 */ /* 0x004e640000000000 */
[----:B------:R-:W-:-:S04]  /*1050*/  FFMA R8, R0, R15, RZ ;  /* 0x0000000f00087223 */ /* 0x000fc800000000ff */
[----:B------:R-:W-:-:S04]  /*1060*/  FFMA R11, R8, -R3, R15 ;  /* 0x80000003080b7223 */ /* 0x000fc8000000000f */
[----:B------:R-:W-:Y:S01]  /*1070*/  FFMA R0, R0, R11, R8 ;  /* 0x0000000b00007223 */ /* 0x000fe20000000008 */
[----:B01----:R-:W-:Y:S06]  /*1080*/  @!P0 BRA `(.L_x_128) ;  /* 0x00000000000c8947 */ /* 0x003fec0003800000 */
[----:B------:R-:W-:Y:S01]  /*1090*/  IMAD.MOV.U32 R0, RZ, RZ, R15 ;  /* 0x000000ffff007224 */ /* 0x000fe200078e000f */
[----:B------:R-:W-:-:S07]  /*10a0*/  MOV R8, 0x10c0 ;  /* 0x000010c000087802 */ /* 0x000fce0000000f00 */
[----:B------:R-:W-:Y:S05]  /*10b0*/  CALL.REL.NOINC `($__internal_4_$__cuda_sm3x_div_rn_noftz_f32_slowpath) ;  /* 0x00000010008c7944 */ /* 0x000fea0003c00000 */
.L_x_128:
[----:B------:R-:W-:Y:S05]  /*10c0*/  BSYNC.RECONVERGENT B3 ;  /* 0x0000000000037941 */ /* 0x000fea0003800200 */
.L_x_127:
        /* <DEDUP_REMOVED lines=13> */
[----:B------:R-:W-:Y:S02]  /*11a0*/  MOV R0, R15 ;  /* 0x0000000f00007202 */ /* 0x000fe40000000f00 */
[----:B------:R-:W-:-:S07]  /*11b0*/  MOV R8, 0x11d0 ;  /* 0x000011d000087802 */ /* 0x000fce0000000f00 */
[----:B------:R-:W-:Y:S05]  /*11c0*/  CALL.REL.NOINC `($__internal_4_$__cuda_sm3x_div_rn_noftz_f32_slowpath) ;  /* 0x0000001000487944 */ /* 0x000fea0003c00000 */
.L_x_130:
[----:B------:R-:W-:Y:S05]  /*11d0*/  BSYNC.RECONVERGENT B3 ;  /* 0x0000000000037941 */ /* 0x000fea0003800200 */
.L_x_129:
        /* <DEDUP_REMOVED lines=16> */
.L_x_132:
[----:B------:R-:W-:Y:S05]  /*12e0*/  BSYNC.RECONVERGENT B3 ;  /* 0x0000000000037941 */ /* 0x000fea0003800200 */
.L_x_131:
        /* <DEDUP_REMOVED lines=16> */
.L_x_134:
[----:B------:R-:W-:Y:S05]  /*13f0*/  BSYNC.RECONVERGENT B3 ;  /* 0x0000000000037941 */ /* 0x000fea0003800200 */
.L_x_133:
        /* <DEDUP_REMOVED lines=16> */
.L_x_136:
[----:B------:R-:W-:Y:S05]  /*1500*/  BSYNC.RECONVERGENT B3 ;  /* 0x0000000000037941 */ /* 0x000fea0003800200 */
.L_x_135:
        /* <DEDUP_REMOVED lines=16> */
.L_x_138:
[----:B------:R-:W-:Y:S05]  /*1610*/  BSYNC.RECONVERGENT B3 ;  /* 0x0000000000037941 */ /* 0x000fea0003800200 */
.L_x_137:
[----:B------:R-:W2:Y:S01]  /*1620*/  LDG.E.CONSTANT R17, desc[UR4][R16.64+0x380] ;  /* 0x0003800410117981 */ /* 0x000ea2000c1e9900 */
[----:B------:R-:W-:Y:S01]  /*1630*/  VIADD R20, R20, 0x8 ;  /* 0x0000000814147836 */ /* 0x000fe20000000000 */
[----:B------:R-:W-:Y:S02]  /*1640*/  IADD3 R24, P1, PT, R24, 0x400, RZ ;  /* 0x0000040018187810 */ /* 0x000fe40007f3e0ff */
[----:B------:R-:W-:Y:S02]  /*1650*/  IADD3 R6, PT, PT, R6, 0x100, RZ ;  /* 0x0000010006067810 */ /* 0x000fe40007ffe0ff */
[----:B------:R-:W-:Y:S02]  /*1660*/  ISETP.NE.AND P0, PT, R20, RZ, PT ;  /* 0x000000ff1400720c */ /* 0x000fe40003f05270 */
[----:B------:R-:W-:Y:S01]  /*1670*/  IADD3.X R25, PT, PT, RZ, R25, RZ, P1, !PT ;  /* 0x00000019ff197210 */ /* 0x000fe20000ffe4ff */
[----:B--2---:R-:W-:-:S05]  /*1680*/  FMUL R9, R17, R0 ;  /* 0x0000000011097220 */ /* 0x004fca0000400000 */
[----:B------:R0:W-:Y:S05]  /*1690*/  STG.E.EF desc[UR4][R12.64+0x380], R9 ;  /* 0x000380090c007986 */ /* 0x0001ea000c001904 */
[----:B------:R-:W-:Y:S05]  /*16a0*/  @P0 BRA `(.L_x_139) ;  /* 0xfffffff400b00947 */ /* 0x000fea000383ffff */
.L_x_122:
[----:B------:R-:W-:Y:S05]  /*16b0*/  BSYNC.RECONVERGENT B2 ;  /* 0x0000000000027941 */ /* 0x000fea0003800200 */
.L_x_121:
[----:B------:R-:W-:-:S13]  /*16c0*/  ISETP.NE.AND P0, PT, R26, RZ, PT ;  /* 0x000000ff1a00720c */ /* 0x000fda0003f05270 */
[----:B------:R-:W-:Y:S05]  /*16d0*/  @!P0 EXIT ;  /* 0x000000000000894d */ /* 0x000fea0003800000 */
[----:B------:R-:W-:Y:S01]  /*16e0*/  ISETP.GE.U32.AND P0, PT, R26, 0x4, PT ;  /* 0x000000041a00780c */ /* 0x000fe20003f06070 */
[----:B------:R-:W-:-:S12]  /*16f0*/  BSSY.RECONVERGENT B2, `(.L_x_140) ;  /* 0x0000053000027945 */ /* 0x000fd80003800200 */
[----:B------:R-:W-:Y:S05]  /*1700*/  @!P0 BRA `(.L_x_141) ;  /* 0x0000000400448947 */ /* 0x000fea0003800000 */
[----:B------:R-:W1:Y:S01]  /*1710*/  LDCU.64 UR6, c[0x0][0x388] ;  /* 0x00007100ff0677ac */ /* 0x000e620008000a00 */
[----:B0-----:R-:W-:-:S04]  /*1720*/  IADD3 R13, P0, PT, R7, R6, RZ ;  /* 0x00000006070d7210 */ /* 0x001fc80007f1e0ff */
[----:B------:R-:W-:Y:S01]  /*1730*/  LEA.HI.X.SX32 R0, R6, R5, 0x1, P0 ;  /* 0x0000000506007211 */ /* 0x000fe200000f0eff */
[----:B------:R-:W-:-:S03]  /*1740*/  IMAD.SHL.U32 R12, R13, 0x4, RZ ;  /* 0x000000040d0c7824 */ /* 0x000fc600078e00ff */
[----:B------:R-:W-:Y:S02]  /*1750*/  SHF.L.U64.HI R13, R13, 0x2, R0 ;  /* 0x000000020d0d7819 */ /* 0x000fe40000010200 */
[----:B-1----:R-:W-:-:S04]  /*1760*/  IADD3 R18, P0, PT, R12, UR6, RZ ;  /* 0x000000060c127c10 */ /* 0x002fc8000ff1e0ff */
[----:B------:R-:W-:-:S05]  /*1770*/  IADD3.X R19, PT, PT, R13, UR7, RZ, P0, !PT ;  /* 0x000000070d137c10 */ /* 0x000fca00087fe4ff */
[----:B------:R-:W2:Y:S01]  /*1780*/  LDG.E.EF R11, desc[UR4][R18.64] ;  /* 0x00000004120b7981 */ /* 0x000ea2000c0e1900 */
        /* <DEDUP_REMOVED lines=11> */
[----:B------:R-:W-:Y:S05]  /*1840*/  CALL.REL.NOINC `($__internal_4_$__cuda_sm3x_div_rn_noftz_f32_slowpath) ;  /* 0x0000000800a87944 */ /* 0x000fea0003c00000 */
.L_x_143:
[----:B------:R-:W-:Y:S05]  /*1850*/  BSYNC.RECONVERGENT B3 ;  /* 0x0000000000037941 */ /* 0x000fea0003800200 */
.L_x_142:
[----:B------:R-:W0:Y:S01]  /*1860*/  LDC.64 R16, c[0x0][0x390] ;  /* 0x0000e400ff107b82 */ /* 0x000e220000000a00 */
[----:B------:R-:W1:Y:S01]  /*1870*/  LDCU.64 UR6, c[0x0][0x380] ;  /* 0x00007000ff0677ac */ /* 0x000e620008000a00 */
[----:B0-----:R-:W-:-:S05]  /*1880*/  IMAD.WIDE R16, R6, 0x4, R16 ;  /* 0x0000000406107825 */ /* 0x001fca00078e0210 */
[----:B------:R-:W2:Y:S01]  /*1890*/  LDG.E.CONSTANT R9, desc[UR4][R16.64] ;  /* 0x0000000410097981 */ /* 0x000ea2000c1e9900 */
[----:B-1----:R-:W-:-:S04]  /*18a0*/  IADD3 R12, P0, PT, R12, UR6, RZ ;  /* 0x000000060c0c7c10 */ /* 0x002fc8000ff1e0ff */
[----:B------:R-:W-:Y:S01]  /*18b0*/  IADD3.X R13, PT, PT, R13, UR7, RZ, P0, !PT ;  /* 0x000000070d0d7c10 */ /* 0x000fe200087fe4ff */
        /* <DEDUP_REMOVED lines=15> */
.L_x_145:
[----:B------:R-:W-:Y:S05]  /*19b0*/  BSYNC.RECONVERGENT B3 ;  /* 0x0000000000037941 */ /* 0x000fea0003800200 */
.L_x_144:
        /* <DEDUP_REMOVED lines=16> */
.L_x_147:
[----:B------:R-:W-:Y:S05]  /*1ac0*/  BSYNC.RECONVERGENT B3 ;  /* 0x0000000000037941 */ /* 0x000fea0003800200 */
.L_x_146:
        /* <DEDUP_REMOVED lines=16> */
.L_x_149:
[----:B------:R-:W-:Y:S05]  /*1bd0*/  BSYNC.RECONVERGENT B3 ;  /* 0x0000000000037941 */ /* 0x000fea0003800200 */
.L_x_148:
[----:B------:R-:W2:Y:S01]  /*1be0*/  LDG.E.CONSTANT R17, desc[UR4][R16.64+0x180] ;  /* 0x0001800410117981 */ /* 0x000ea2000c1e9900 */
[----:B------:R-:W-:Y:S01]  /*1bf0*/  IADD3 R6, PT, PT, R6, 0x80, RZ ;  /* 0x0000008006067810 */ /* 0x000fe20007ffe0ff */
[----:B--2---:R-:W-:-:S05]  /*1c00*/  FMUL R9, R17, R0 ;  /* 0x0000000011097220 */ /* 0x004fca0000400000 */
[----:B------:R1:W-:Y:S02]  /*1c10*/  STG.E.EF desc[UR4][R12.64+0x180], R9 ;  /* 0x000180090c007986 */ /* 0x0003e4000c001904 */
.L_x_141:
[----:B------:R-:W-:Y:S05]  /*1c20*/  BSYNC.RECONVERGENT B2 ;  /* 0x0000000000027941 */ /* 0x000fea0003800200 */
.L_x_140:
[----:B------:R-:W-:-:S13]  /*1c30*/  LOP3.LUT P0, R2, R2, 0x3, RZ, 0xc0, !PT ;  /* 0x0000000302027812 */ /* 0x000fda000780c0ff */
[----:B------:R-:W-:Y:S05]  /*1c40*/  @!P0 EXIT ;  /* 0x000000000000894d */ /* 0x000fea0003800000 */
[----:B------:R-:W-:Y:S01]  /*1c50*/  ISETP.NE.AND P0, PT, R2, 0x1, PT ;  /* 0x000000010200780c */ /* 0x000fe20003f05270 */
[----:B------:R-:W-:-:S12]  /*1c60*/  BSSY.RECONVERGENT B2, `(.L_x_150) ;  /* 0x0000031000027945 */ /* 0x000fd80003800200 */
[----:B------:R-:W-:Y:S05]  /*1c70*/  @!P0 BRA `(.L_x_151) ;  /* 0x0000000000bc8947 */ /* 0x000fea0003800000 */
[----:B------:R-:W2:Y:S01]  /*1c80*/  LDCU.64 UR6, c[0x0][0x388] ;  /* 0x00007100ff0677ac */ /* 0x000ea20008000a00 */
[----:B------:R-:W-:-:S04]  /*1c90*/  IADD3 R2, P0, PT, R7, R6, RZ ;  /* 0x0000000607027210 */ /* 0x000fc80007f1e0ff */
[----:B01----:R-:W-:Y:S01]  /*1ca0*/  LEA.HI.X.SX32 R9, R6, R5, 0x1, P0 ;  /* 0x0000000506097211 */ /* 0x003fe200000f0eff */
[----:B------:R-:W-:-:S03]  /*1cb0*/  IMAD.SHL.U32 R12, R2, 0x4, RZ ;  /* 0x00000004020c7824 */ /* 0x000fc600078e00ff */
[----:B------:R-:W-:Y:S02]  /*1cc0*/  SHF.L.U64.HI R2, R2, 0x2, R9 ;  /* 0x0000000202027819 */ /* 0x000fe40000010209 */
[----:B--2---:R-:W-:-:S04]  /*1cd0*/  IADD3 R18, P0, PT, R12, UR6, RZ ;  /* 0x000000060c127c10 */ /* 0x004fc8000ff1e0ff */
        /* <DEDUP_REMOVED lines=14> */
.L_x_153:
[----:B------:R-:W-:Y:S05]  /*1dc0*/  BSYNC.RECONVERGENT B3 ;  /* 0x0000000000037941 */ /* 0x000fea0003800200 */
.L_x_152:
        /* <DEDUP_REMOVED lines=21> */
.L_x_155:
[----:B------:R-:W-:Y:S05]  /*1f20*/  BSYNC.RECONVERGENT B3 ;  /* 0x0000000000037941 */ /* 0x000fea0003800200 */
.L_x_154:
[----:B------:R-:W2:Y:S01]  /*1f30*/  LDG.E.CONSTANT R17, desc[UR4][R16.64+0x80] ;  /* 0x0000800410117981 */ /* 0x000ea2000c1e9900 */
[----:B------:R-:W-:Y:S02]  /*1f40*/  VIADD R6, R6, 0x40 ;  /* 0x0000004006067836 */ /* 0x000fe40000000000 */
[----:B--2---:R-:W-:-:S05]  /*1f50*/  FMUL R9, R17, R0 ;  /* 0x0000000011097220 */ /* 0x004fca0000400000 */
[----:B------:R2:W-:Y:S02]  /*1f60*/  STG.E.EF desc[UR4][R12.64+0x80], R9 ;  /* 0x000080090c007986 */ /* 0x0005e4000c001904 */
.L_x_151:
[----:B------:R-:W-:Y:S05]  /*1f70*/  BSYNC.RECONVERGENT B2 ;  /* 0x0000000000027941 */ /* 0x000fea0003800200 */
.L_x_150:
[----:B------:R-:W-:-:S13]  /*1f80*/  LOP3.LUT P0, RZ, R4, 0x20, RZ, 0xc0, !PT ;  /* 0x0000002004ff7812 */ /* 0x000fda000780c0ff */
[----:B------:R-:W-:Y:S05]  /*1f90*/  @P0 EXIT ;  /* 0x000000000000094d */ /* 0x000fea0003800000 */
[----:B------:R-:W3:Y:S01]  /*1fa0*/  LDCU.64 UR6, c[0x0][0x388] ;  /* 0x00007100ff0677ac */ /* 0x000ee20008000a00 */
[----:B------:R-:W-:-:S04]  /*1fb0*/  IADD3 R4, P0, PT, R7, R6, RZ ;  /* 0x0000000607047210 */ /* 0x000fc80007f1e0ff */
[----:B------:R-:W-:Y:S02]  /*1fc0*/  LEA.HI.X.SX32 R5, R6, R5, 0x1, P0 ;  /* 0x0000000506057211 */ /* 0x000fe400000f0eff */
[C---:B------:R-:W-:Y:S02]  /*1fd0*/  SHF.L.U32 R2, R4.reuse, 0x2, RZ ;  /* 0x0000000204027819 */ /* 0x040fe400000006ff */
[----:B------:R-:W-:Y:S02]  /*1fe0*/  SHF.L.U64.HI R4, R4, 0x2, R5 ;  /* 0x0000000204047819 */ /* 0x000fe40000010205 */
[----:B---3--:R-:W-:-:S04]  /*1ff0*/  IADD3 R8, P0, PT, R2, UR6, RZ ;  /* 0x0000000602087c10 */ /* 0x008fc8000ff1e0ff */
[----:B012---:R-:W-:-:S05]  /*2000*/  IADD3.X R9, PT, PT, R4, UR7, RZ, P0, !PT ;  /* 0x0000000704097c10 */ /* 0x007fca00087fe4ff */
        /* <DEDUP_REMOVED lines=13> */
.L_x_157:
[----:B------:R-:W-:Y:S05]  /*20e0*/  BSYNC.RECONVERGENT B2 ;  /* 0x0000000000027941 */ /* 0x000fea0003800200 */
.L_x_156:
[----:B------:R-:W0:Y:S01]  /*20f0*/  LDC.64 R8, c[0x0][0x390] ;  /* 0x0000e400ff087b82 */ /* 0x000e220000000a00 */
[----:B------:R-:W1:Y:S01]  /*2100*/  LDCU.64 UR6, c[0x0][0x380] ;  /* 0x00007000ff0677ac */ /* 0x000e620008000a00 */
[----:B0-----:R-:W-:-:S06]  /*2110*/  IMAD.WIDE R6, R6, 0x4, R8 ;  /* 0x0000000406067825 */ /* 0x001fcc00078e0208 */
[----:B------:R-:W2:Y:S01]  /*2120*/  LDG.E.CONSTANT R7, desc[UR4][R6.64] ;  /* 0x0000000406077981 */ /* 0x000ea2000c1e9900 */
[----:B-1----:R-:W-:-:S04]  /*2130*/  IADD3 R2, P0, PT, R2, UR6, RZ ;  /* 0x0000000602027c10 */ /* 0x002fc8000ff1e0ff */
[----:B------:R-:W-:Y:S01]  /*2140*/  IADD3.X R3, PT, PT, R4, UR7, RZ, P0, !PT ;  /* 0x0000000704037c10 */ /* 0x000fe200087fe4ff */
[----:B--2---:R-:W-:-:S05]  /*2150*/  FMUL R5, R7, R0 ;  /* 0x0000000007057220 */ /* 0x004fca0000400000 */
[----:B------:R-:W-:Y:S01]  /*2160*/  STG.E.EF desc[UR4][R2.64], R5 ;  /* 0x0000000502007986 */ /* 0x000fe2000c001904 */
[----:B------:R-:W-:Y:S05]  /*2170*/  EXIT ;  /* 0x000000000000794d */ /* 0x000fea0003800000 */
        .weak           $__internal_3_$__cuda_sm20_sqrt_rn_f32_slowpath
        .type           $__internal_3_$__cuda_sm20_sqrt_rn_f32_slowpath,@function
        .size           $__internal_3_$__cuda_sm20_sqrt_rn_f32_slowpath,($__internal_4_$__cuda_sm3x_div_rn_noftz_f32_slowpath - $__internal_3_$__cuda_sm20_sqrt_rn_f32_slowpath)
$__internal_3_$__cuda_sm20_sqrt_rn_f32_slowpath:
        /* <DEDUP_REMOVED lines=19> */
.L_x_158:
[----:B------:R-:W-:Y:S02]  /*22b0*/  HFMA2 R3, -RZ, RZ, 0, 0 ;  /* 0x00000000ff037431 */ /* 0x000fe400000001ff */
[----:B------:R-:W-:Y:S01]  /*22c0*/  IMAD.MOV.U32 R0, RZ, RZ, R2 ;  /* 0x000000ffff007224 */ /* 0x000fe200078e0002 */
[----:B------:R-:W-:-:S04]  /*22d0*/  MOV R2, R11 ;  /* 0x0000000b00027202 */ /* 0x000fc80000000f00 */
[----:B------:R-:W-:Y:S05]  /*22e0*/  RET.REL.NODEC R2 `(rmsnorm_forward_kernel2) ;  /* 0xffffffdc02447950 */ /* 0x000fea0003c3ffff */
        .weak           $__internal_4_$__cuda_sm3x_div_rn_noftz_f32_slowpath
        .type           $__internal_4_$__cuda_sm3x_div_rn_noftz_f32_slowpath,@function
        .size           $__internal_4_$__cuda_sm3x_div_rn_noftz_f32_slowpath,(.L_x_383 - $__internal_4_$__cuda_sm3x_div_rn_noftz_f32_slowpath)
$__internal_4_$__cuda_sm3x_div_rn_noftz_f32_slowpath:
        /* <DEDUP_REMOVED lines=10> */
[----:B------:R-:W-:Y:S01]  /*2390*/  @!P0 IMAD.MOV.U32 R10, RZ, RZ, RZ ;  /* 0x000000ffff0a8224 */ /* 0x000fe200078e00ff */
        /* <DEDUP_REMOVED lines=24> */
.L_x_160:
[----:B------:R-:W-:Y:S01]  /*2520*/  LEA R14, R9, 0xc0800000, 0x17 ;  /* 0xc0800000090e7811 */ /* 0x000fe200078eb8ff */
[----:B------:R-:W-:Y:S01]  /*2530*/  BSSY.RECONVERGENT B1, `(.L_x_165) ;  /* 0x0000036000017945 */ /* 0x000fe20003800200 */
[----:B------:R-:W-:Y:S02]  /*2540*/  IADD3 R15, PT, PT, R11, -0x7f, RZ ;  /* 0xffffff810b0f7810 */ /* 0x000fe40007ffe0ff */
[----:B------:R-:W-:-:S03]  /*2550*/  IADD3 R21, PT, PT, -R14, R21, RZ ;  /* 0x000000150e157210 */ /* 0x000fc60007ffe1ff */
[----:B------:R-:W-:Y:S01]  /*2560*/  IMAD R0, R15, -0x800000, R0 ;  /* 0xff8000000f007824 */ /* 0x000fe200078e0200 */
[----:B------:R-:W0:Y:S01]  /*2570*/  MUFU.RCP R14, R21 ;  /* 0x00000015000e7308 */ /* 0x000e220000001000 */
[----:B------:R-:W-:Y:S01]  /*2580*/  FADD.FTZ R11, -R21, -RZ ;  /* 0x800000ff150b7221 */ /* 0x000fe20000010100 */
[----:B------:R-:W-:-:S05]  /*2590*/  IADD3 R15, PT, PT, R15, 0x7f, -R9 ;  /* 0x0000007f0f0f7810 */ /* 0x000fca0007ffe809 */
[----:B------:R-:W-:Y:S02]  /*25a0*/  IMAD.IADD R10, R15, 0x1, R10 ;  /* 0x000000010f0a7824 */ /* 0x000fe400078e020a */
        /* <DEDUP_REMOVED lines=20> */
[CCC-:B------:R-:W-:Y:S01]  /*26f0*/  FFMA.RP R10, R9.reuse, R15.reuse, R14.reuse ;  /* 0x0000000f090a7223 */ /* 0x1c0fe2000000800e */
[CCC-:B------:R-:W-:Y:S01]  /*2700*/  FFMA.RM R21, R9.reuse, R15.reuse, R14.reuse ;  /* 0x0000000f09157223 */ /* 0x1c0fe2000000400e */
[----:B------:R-:W-:Y:S01]  /*2710*/  FFMA.RZ R9, R9, R15, R14 ;  /* 0x0000000f09097223 */ /* 0x000fe2000000c00e */
[C---:B------:R-:W-:Y:S02]  /*2720*/  ISETP.NE.AND P3, PT, R0.reuse, RZ, PT ;  /* 0x000000ff0000720c */ /* 0x040fe40003f65270 */
[----:B------:R-:W-:Y:S02]  /*2730*/  ISETP.NE.AND P1, PT, R0, RZ, PT ;  /* 0x000000ff0000720c */ /* 0x000fe40003f25270 */
[----:B------:R-:W-:Y:S02]  /*2740*/  LOP3.LUT R9, R9, 0x7fffff, RZ, 0xc0, !PT ;  /* 0x007fffff09097812 */ /* 0x000fe400078ec0ff */
[----:B------:R-:W-:Y:S01]  /*2750*/  FSETP.NEU.FTZ.AND P0, PT, R10, R21, PT ;  /* 0x000000150a00720b */ /* 0x000fe20003f1d000 */
[----:B------:R-:W-:Y:S01]  /*2760*/  VIADD R10, R0, 0x20 ;  /* 0x00000020000a7836 */ /* 0x000fe20000000000 */
[----:B------:R-:W-:-:S02]  /*2770*/  LOP3.LUT R9, R9, 0x800000, RZ, 0xfc, !PT ;  /* 0x0080000009097812 */ /* 0x000fc400078efcff */
[----:B------:R-:W-:Y:S02]  /*2780*/  IADD3 R0, PT, PT, -R0, RZ, RZ ;  /* 0x000000ff00007210 */ /* 0x000fe40007ffe1ff */
[----:B------:R-:W-:Y:S02]  /*2790*/  SHF.L.U32 R10, R9, R10, RZ ;  /* 0x0000000a090a7219 */ /* 0x000fe400000006ff */
[----:B------:R-:W-:Y:S02]  /*27a0*/  SEL R0, R0, RZ, P3 ;  /* 0x000000ff00007207 */ /* 0x000fe40001800000 */
[----:B------:R-:W-:Y:S02]  /*27b0*/  ISETP.NE.AND P1, PT, R10, RZ, P1 ;  /* 0x000000ff0a00720c */ /* 0x000fe40000f25270 */
[----:B------:R-:W-:Y:S02]  /*27c0*/  SHF.R.U32.HI R15, RZ, R0, R9 ;  /* 0x00000000ff0f7219 */ /* 0x000fe40000011609 */
[----:B------:R-:W-:-:S02]  /*27d0*/  PLOP3.LUT P0, PT, P0, P1, PT, 0xf8, 0x8f ;  /* 0x00000000008f781c */ /* 0x000fc40000703f70 */
[----:B------:R-:W-:Y:S02]  /*27e0*/  SHF.R.U32.HI R9, RZ, 0x1, R15 ;  /* 0x00000001ff097819 */ /* 0x000fe4000001160f */
[----:B------:R-:W-:-:S04]  /*27f0*/  SEL R0, RZ, 0x1, !P0 ;  /* 0x00000001ff007807 */ /* 0x000fc80004000000 */
[----:B------:R-:W-:-:S04]  /*2800*/  LOP3.LUT R0, R0, 0x1, R9, 0xf8, !PT ;  /* 0x0000000100007812 */ /* 0x000fc800078ef809 */
[----:B------:R-:W-:-:S04]  /*2810*/  LOP3.LUT R0, R0, R15, RZ, 0xc0, !PT ;  /* 0x0000000f00007212 */ /* 0x000fc800078ec0ff */
[----:B------:R-:W-:-:S04]  /*2820*/  IADD3 R0, PT, PT, R9, R0, RZ ;  /* 0x0000000009007210 */ /* 0x000fc80007ffe0ff */
[----:B------:R-:W-:Y:S01]  /*2830*/  LOP3.LUT R11, R0, R11, RZ, 0xfc, !PT ;  /* 0x0000000b000b7212 */ /* 0x000fe200078efcff */
[----:B------:R-:W-:Y:S06]  /*2840*/  BRA `(.L_x_168) ;  /* 0x0000000000107947 */ /* 0x000fec0003800000 */
.L_x_167:
[----:B------:R-:W-:-:S04]  /*2850*/  LOP3.LUT R11, R11, 0x80000000, RZ, 0xc0, !PT ;  /* 0x800000000b0b7812 */ /* 0x000fc800078ec0ff */
[----:B------:R-:W-:Y:S01]  /*2860*/  LOP3.LUT R11, R11, 0x7f800000, RZ, 0xfc, !PT ;  /* 0x7f8000000b0b7812 */ /* 0x000fe200078efcff */
[----:B------:R-:W-:Y:S06]  /*2870*/  BRA `(.L_x_168) ;  /* 0x0000000000047947 */ /* 0x000fec0003800000 */
.L_x_166:
[----:B------:R-:W-:-:S07]  /*2880*/  IMAD R11, R10, 0x800000, R11 ;  /* 0x008000000a0b7824 */ /* 0x000fce00078e020b */
.L_x_168:
[----:B------:R-:W-:Y:S05]  /*2890*/  BSYNC.RECONVERGENT B1 ;  /* 0x0000000000017941 */ /* 0x000fea0003800200 */
.L_x_165:
[----:B------:R-:W-:Y:S01]  /*28a0*/  MOV R0, R11 ;  /* 0x0000000b00007202 */ /* 0x000fe20000000f00 */
[----:B------:R-:W-:Y:S06]  /*28b0*/  BRA `(.L_x_169) ;  /* 0x0000000000207947 */ /* 0x000fec0003800000 */
.L_x_164:
[----:B------:R-:W-:-:S04]  /*28c0*/  LOP3.LUT R0, R21, 0x80000000, R0, 0x48, !PT ;  /* 0x8000000015007812 */ /* 0x000fc800078e4800 */
[----:B------:R-:W-:Y:S01]  /*28d0*/  LOP3.LUT R0, R0, 0x7f800000, RZ, 0xfc, !PT ;  /* 0x7f80000000007812 */ /* 0x000fe200078efcff */
[----:B------:R-:W-:Y:S06]  /*28e0*/  BRA `(.L_x_169) ;  /* 0x0000000000147947 */ /* 0x000fec0003800000 */
.L_x_163:
[----:B------:R-:W-:Y:S01]  /*28f0*/  LOP3.LUT R0, R21, 0x80000000, R0, 0x48, !PT ;  /* 0x8000000015007812 */ /* 0x000fe200078e4800 */
[----:B------:R-:W-:Y:S06]  /*2900*/  BRA `(.L_x_169) ;  /* 0x00000000000c7947 */ /* 0x000fec0003800000 */
.L_x_162:
[----:B------:R-:W0:Y:S01]  /*2910*/  MUFU.RSQ R0, -QNAN ;  /* 0xffc0000000007908 */ /* 0x000e220000001400 */
[----:B------:R-:W-:Y:S05]  /*2920*/  BRA `(.L_x_169) ;  /* 0x0000000000047947 */ /* 0x000fea0003800000 */
.L_x_161:
[----:B------:R-:W-:-:S07]  /*2930*/  FADD.FTZ R0, R0, R3 ;  /* 0x0000000300007221 */ /* 0x000fce0000010000 */
.L_x_169:
[----:B------:R-:W-:Y:S05]  /*2940*/  BSYNC.RECONVERGENT B0 ;  /* 0x0000000000007941 */ /* 0x000fea0003800200 */
.L_x_159:
[----:B------:R-:W-:-:S04]  /*2950*/  HFMA2 R9, -RZ, RZ, 0, 0 ;  /* 0x00000000ff097431 */ /* 0x000fc800000001ff */
[----:B0-----:R-:W-:Y:S05]  /*2960*/  RET.REL.NODEC R8 `(rmsnorm_forward_kernel2) ;  /* 0xffffffd408a47950 */ /* 0x001fea0003c3ffff */
.L_x_170:
        /* <DEDUP_REMOVED lines=9> */
.L_x_383:


//--------------------- .text.rmsnorm_backward_kernel1 --------------------------
	.section	.text.rmsnorm_backward_kernel1,"ax",@progbits
	.align	128
        .global         rmsnorm_backward_kernel1
        .type           rmsnorm_backward_kernel1,@function
        .size           rmsnorm_backward_kernel1,(.L_x_386 - rmsnorm_backward_kernel1)
        .other          rmsnorm_backward_kernel1,@"STO_CUDA_ENTRY STV_DEFAULT"
rmsnorm_backward_kernel1:
.text.rmsnorm_backward_kernel1:
[----:B------:R-:W-:Y:S01]  /*0000*/  LDC R1, c[0x0][0x37c] ;  /* 0x0000df00ff017b82 */ /* 0x000fe20000000800 */
[----:B------:R-:W0:Y:S07]  /*0010*/  S2R R3, SR_TID.X ;  /* 0x0000000000037919 */ /* 0x000e2e0000002100 */
[----:B------:R-:W0:Y:S01]  /*0020*/  S2UR UR4, SR_CTAID.X ;  /* 0x00000000000479c3 */ /* 0x000e220000002500 */
[----:B------:R-:W1:Y:S07]  /*0030*/  LDCU UR5, c[0x0][0x3a8] ;  /* 0x00007500ff0577ac */ /* 0x000e6e0008000800 */
[----:B------:R-:W0:Y:S02]  /*0040*/  LDC R6, c[0x0][0x360] ;  /* 0x0000d800ff067b82 */ /* 0x000e240000000800 */
[----:B0-----:R-:W-:-:S05]  /*0050*/  IMAD R6, R6, UR4, R3 ;  /* 0x0000000406067c24 */ /* 0x001fca000f8e0203 */
[----:B-1----:R-:W-:-:S13]  /*0060*/  ISETP.GE.AND P0, PT, R6, UR5, PT ;  /* 0x0000000506007c0c */ /* 0x002fda000bf06270 */
[----:B------:R-:W-:Y:S05]  /*0070*/  @P0 EXIT ;  /* 0x000000000000094d */ /* 0x000fea0003800000 */
[----:B------:R-:W0:Y:S01]  /*0080*/  LDCU UR7, c[0x0][0x3ac] ;  /* 0x00007580ff0777ac */ /* 0x000e220008000800 */
[----:B------:R-:W1:Y:S01]  /*0090*/  LDC.64 R20, c[0x0][0x398] ;  /* 0x0000e600ff147b82 */ /* 0x000e620000000a00 */
[----:B------:R-:W-:Y:S01]  /*00a0*/  HFMA2 R7, -RZ, RZ, 0, 0 ;  /* 0x00000000ff077431 */ /* 0x000fe200000001ff */
[----:B------:R-:W2:Y:S01]  /*00b0*/  LDCU.64 UR10, c[0x0][0x358] ;  /* 0x00006b00ff0a77ac */ /* 0x000ea20008000a00 */
[----:B0-----:R-:W-:Y:S02]  /*00c0*/  UISETP.GE.AND UP0, UPT, UR7, 0x1, UPT ;  /* 0x000000010700788c */ /* 0x001fe4000bf06270 */
[----:B------:R-:W-:-:S05]  /*00d0*/  IMAD R6, R6, UR7, RZ ;  /* 0x0000000706067c24 */ /* 0x000fca000f8e02ff */
[----:B------:R-:W-:Y:S01]  /*00e0*/  SHF.R.S32.HI R5, RZ, 0x1f, R6 ;  /* 0x0000001fff057819 */ /* 0x000fe20000011406 */
[----:B-1----:R-:W-:Y:S01]  /*00f0*/  IMAD.WIDE R20, R6, 0x4, R20 ;  /* 0x0000000406147825 */ /* 0x002fe200078e0214 */
[----:B--2---:R-:W-:Y:S06]  /*0100*/  BRA.U !UP0, `(.L_x_171) ;  /* 0x0000000508a47547 */ /* 0x004fec000b800000 */
[----:B------:R-:W-:Y:S01]  /*0110*/  UISETP.GE.U32.AND UP2, UPT, UR7, 0x10, UPT ;  /* 0x000000100700788c */ /* 0x000fe2000bf46070 */
[----:B------:R-:W-:Y:S01]  /*0120*/  MOV R7, RZ ;  /* 0x000000ff00077202 */ /* 0x000fe20000000f00 */
[----:B------:R-:W-:Y:S01]  /*0130*/  ULOP3.LUT UR4, UR7, 0xf, URZ, 0xc0, !UPT ;  /* 0x0000000f07047892 */ /* 0x000fe2000f8ec0ff */
[----:B------:R-:W-:-:S03]  /*0140*/  MOV R9, RZ ;  /* 0x000000ff00097202 */ /* 0x000fc60000000f00 */
[----:B------:R-:W-:-:S03]  /*0150*/  UISETP.NE.AND UP1, UPT, UR4, URZ, UPT ;  /* 0x000000ff0400728c */ /* 0x000fc6000bf25270 */
[----:B------:R-:W-:Y:S08]  /*0160*/  BRA.U !UP2, `(.L_x_172) ;  /* 0x000000010ab87547 */ /* 0x000ff0000b800000 */
[----:B------:R-:W0:Y:S01]  /*0170*/  LDCU.64 UR8, c[0x0][0x398] ;  /* 0x00007300ff0877ac */ /* 0x000e220008000a00 */
[----:B------:R-:W-:Y:S01]  /*0180*/  MOV R7, RZ ;  /* 0x000000ff00077202 */ /* 0x000fe20000000f00 */
[----:B------:R-:W-:-:S04]  /*0190*/  ULOP3.LUT UR5, UR7, 0x7ffffff0, URZ, 0xc0, !UPT ;  /* 0x7ffffff007057892 */ /* 0x000fc8000f8ec0ff */
[----:B------:R-:W-:Y:S02]  /*01a0*/  UIADD3 UR6, UPT, UPT, -UR5, URZ, URZ ;  /* 0x000000ff05067290 */ /* 0x000fe4000fffe1ff */
[----:B------:R-:W-:Y:S02]  /*01b0*/  MOV R9, UR5 ;  /* 0x0000000500097c02 */ /* 0x000fe40008000f00 */
[----:B0-----:R-:W-:-:S04]  /*01c0*/  LEA R2, P0, R6, UR8, 0x2 ;  /* 0x0000000806027c11 */ /* 0x001fc8000f8010ff */
[----:B------:R-:W-:Y:S02]  /*01d0*/  IADD3 R2, P1, PT, R2, 0x20, RZ ;  /* 0x0000002002027810 */ /* 0x000fe40007f3e0ff */
[----:B------:R-:W-:-:S04]  /*01e0*/  LEA.HI.X R3, R6, UR9, R5, 0x2, P0 ;  /* 0x0000000906037c11 */ /* 0x000fc800080f1405 */
[----:B------:R-:W-:-:S07]  /*01f0*/  IADD3.X R3, PT, PT, RZ, R3, RZ, P1, !PT ;  /* 0x00000003ff037210 */ /* 0x000fce0000ffe4ff */
.L_x_173:
        /* <DEDUP_REMOVED lines=15> */
[----:B------:R0:W5:Y:S01]  /*02f0*/  LDG.E R4, desc[UR10][R2.64+0x1c] ;  /* 0x00001c0a02047981 */ /* 0x000162000c1e1900 */
[----:B------:R-:W-:-:S04]  /*0300*/  UIADD3 UR6, UPT, UPT, UR6, 0x10, URZ ;  /* 0x0000001006067890 */ /* 0x000fc8000fffe0ff */
[----:B------:R-:W-:Y:S01]  /*0310*/  UISETP.NE.AND UP2, UPT, UR6, URZ, UPT ;  /* 0x000000ff0600728c */ /* 0x000fe2000bf45270 */
[----:B0-----:R-:W-:-:S04]  /*0320*/  IADD3 R2, P0, PT, R2, 0x40, RZ ;  /* 0x0000004002027810 */ /* 0x001fc80007f1e0ff */
[----:B------:R-:W-:Y:S01]  /*0330*/  IADD3.X R3, PT, PT, RZ, R3, RZ, P0, !PT ;  /* 0x00000003ff037210 */ /* 0x000fe200007fe4ff */
        /* <DEDUP_REMOVED lines=16> */
[----:B------:R-:W-:Y:S06]  /*0440*/  BRA.U UP2, `(.L_x_173) ;  /* 0xfffffffd026c7547 */ /* 0x000fec000b83ffff */
.L_x_172:
[----:B------:R-:W-:Y:S05]  /*0450*/  BRA.U !UP1, `(.L_x_171) ;  /* 0x0000000109d07547 */ /* 0x000fea000b800000 */
[----:B------:R-:W-:Y:S02]  /*0460*/  UISETP.GE.U32.AND UP1, UPT, UR4, 0x8, UPT ;  /* 0x000000080400788c */ /* 0x000fe4000bf26070 */
[----:B------:R-:W-:-:S04]  /*0470*/  ULOP3.LUT UR5, UR7, 0x7, URZ, 0xc0, !UPT ;  /* 0x0000000707057892 */ /* 0x000fc8000f8ec0ff */
[----:B------:R-:W-:-:S03]  /*0480*/  UISETP.NE.AND UP2, UPT, UR5, URZ, UPT ;  /* 0x000000ff0500728c */ /* 0x000fc6000bf45270 */
[----:B------:R-:W-:Y:S08]  /*0490*/  BRA.U !UP1, `(.L_x_174) ;  /* 0x0000000109487547 */ /* 0x000ff0000b800000 */
[----:B------:R-:W-:-:S05]  /*04a0*/  IMAD.WIDE.U32 R2, R9, 0x4, R20 ;  /* 0x0000000409027825 */ /* 0x000fca00078e0014 */
        /* <DEDUP_REMOVED lines=17> */
.L_x_174:
        /* <DEDUP_REMOVED lines=9> */
[----:B------:R-:W5:Y:S01]  /*0650*/  LDG.E R15, desc[UR10][R2.64+0xc] ;  /* 0x00000c0a020f7981 */ /* 0x000f62000c1e1900 */
[----:B------:R-:W-:Y:S01]  /*0660*/  IADD3 R9, PT, PT, R9, 0x4, RZ ;  /* 0x0000000409097810 */ /* 0x000fe20007ffe0ff */
[----:B--2---:R-:W-:-:S04]  /*0670*/  FFMA R0, R0, R0, R7 ;  /* 0x0000000000007223 */ /* 0x004fc80000000007 */
[----:B---3--:R-:W-:-:S04]  /*0680*/  FFMA R0, R11, R11, R0 ;  /* 0x0000000b0b007223 */ /* 0x008fc80000000000 */
[----:B----4-:R-:W-:-:S04]  /*0690*/  FFMA R0, R13, R13, R0 ;  /* 0x0000000d0d007223 */ /* 0x010fc80000000000 */
[----:B-----5:R-:W-:-:S07]  /*06a0*/  FFMA R7, R15, R15, R0 ;  /* 0x0000000f0f077223 */ /* 0x020fce0000000000 */
.L_x_175:
[----:B------:R-:W-:Y:S05]  /*06b0*/  BRA.U !UP2, `(.L_x_171) ;  /* 0x000000010a387547 */ /* 0x000fea000b800000 */
[----:B------:R-:W0:Y:S01]  /*06c0*/  LDCU.64 UR8, c[0x0][0x398] ;  /* 0x00007300ff0877ac */ /* 0x000e220008000a00 */
[C---:B------:R-:W-:Y:S02]  /*06d0*/  SHF.L.U64.HI R3, R6.reuse, 0x2, R5 ;  /* 0x0000000206037819 */ /* 0x040fe40000010205 */
[----:B------:R-:W-:Y:S01]  /*06e0*/  SHF.L.U32 R2, R6, 0x2, RZ ;  /* 0x0000000206027819 */ /* 0x000fe200000006ff */
[----:B------:R-:W-:-:S04]  /*06f0*/  UIADD3 UR4, UPT, UPT, -UR4, URZ, URZ ;  /* 0x000000ff04047290 */ /* 0x000fc8000fffe1ff */
[----:B------:R-:W-:-:S03]  /*0700*/  IMAD.WIDE.U32 R2, R9, 0x4, R2 ;  /* 0x0000000409027825 */ /* 0x000fc600078e0002 */
[----:B0-----:R-:W-:-:S04]  /*0710*/  IADD3 R2, P0, PT, R2, UR8, RZ ;  /* 0x0000000802027c10 */ /* 0x001fc8000ff1e0ff */
[----:B------:R-:W-:-:S09]  /*0720*/  IADD3.X R3, PT, PT, R3, UR9, RZ, P0, !PT ;  /* 0x0000000903037c10 */ /* 0x000fd200087fe4ff */
.L_x_176:
[----:B------:R0:W2:Y:S01]  /*0730*/  LDG.E R0, desc[UR10][R2.64] ;  /* 0x0000000a02007981 */ /* 0x0000a2000c1e1900 */
[----:B------:R-:W-:-:S04]  /*0740*/  UIADD3 UR4, UPT, UPT, UR4, 0x1, URZ ;  /* 0x0000000104047890 */ /* 0x000fc8000fffe0ff */
[----:B------:R-:W-:Y:S01]  /*0750*/  UISETP.NE.AND UP1, UPT, UR4, URZ, UPT ;  /* 0x000000ff0400728c */ /* 0x000fe2000bf25270 */
[----:B0-----:R-:W-:-:S04]  /*0760*/  IADD3 R2, P0, PT, R2, 0x4, RZ ;  /* 0x0000000402027810 */ /* 0x001fc80007f1e0ff */
[----:B------:R-:W-:Y:S01]  /*0770*/  IADD3.X R3, PT, PT, RZ, R3, RZ, P0, !PT ;  /* 0x00000003ff037210 */ /* 0x000fe200007fe4ff */
[----:B--2---:R-:W-:-:S03]  /*0780*/  FFMA R7, R0, R0, R7 ;  /* 0x0000000000077223 */ /* 0x004fc60000000007 */
[----:B------:R-:W-:Y:S05]  /*0790*/  BRA.U UP1, `(.L_x_176) ;  /* 0xfffffffd01e47547 */ /* 0x000fea000b83ffff */
.L_x_171:
[----:B------:R-:W-:Y:S01]  /*07a0*/  I2FP.F32.S32 R2, UR7 ;  /* 0x0000000700027c45 */ /* 0x000fe20008201400 */
[----:B------:R-:W-:Y:S03]  /*07b0*/  BSSY.RECONVERGENT B2, `(.L_x_177) ;  /* 0x000000d000027945 */ /* 0x000fe60003800200 */
[----:B------:R-:W0:Y:S08]  /*07c0*/  MUFU.RCP R3, R2 ;  /* 0x0000000200037308 */ /* 0x000e300000001000 */
[----:B------:R-:W1:Y:S01]  /*07d0*/  FCHK P0, R7, R2 ;  /* 0x0000000207007302 */ /* 0x000e620000000000 */
[----:B0-----:R-:W-:-:S04]  /*07e0*/  FFMA R0, -R2, R3, 1 ;  /* 0x3f80000002007423 */ /* 0x001fc80000000103 */
[----:B------:R-:W-:-:S04]  /*07f0*/  FFMA R0, R3, R0, R3 ;  /* 0x0000000003007223 */ /* 0x000fc80000000003 */
[----:B------:R-:W-:-:S04]  /*0800*/  FFMA R3, R0, R7, RZ ;  /* 0x0000000700037223 */ /* 0x000fc800000000ff */
[----:B------:R-:W-:-:S04]  /*0810*/  FFMA R4, -R2, R3, R7 ;  /* 0x0000000302047223 */ /* 0x000fc80000000107 */
[----:B------:R-:W-:Y:S01]  /*0820*/  FFMA R0, R0, R4, R3 ;  /* 0x0000000400007223 */ /* 0x000fe20000000003 */
[----:B-1----:R-:W-:Y:S06]  /*0830*/  @!P0 BRA `(.L_x_178) ;  /* 0x0000000000108947 */ /* 0x002fec0003800000 */
[----:B------:R-:W-:Y:S02]  /*0840*/  MOV R0, R7 ;  /* 0x0000000700007202 */ /* 0x000fe40000000f00 */
[----:B------:R-:W-:Y:S02]  /*0850*/  MOV R4, R2 ;  /* 0x0000000200047202 */ /* 0x000fe40000000f00 */
[----:B------:R-:W-:-:S07]  /*0860*/  MOV R8, 0x880 ;  /* 0x0000088000087802 */ /* 0x000fce0000000f00 */
[----:B------:R-:W-:Y:S05]  /*0870*/  CALL.REL.NOINC `($__internal_7_$__cuda_sm3x_div_rn_noftz_f32_slowpath) ;  /* 0x0000003c00fc7944 */ /* 0x000fea0003c00000 */
.L_x_178:
[----:B------:R-:W-:Y:S05]  /*0880*/  BSYNC.RECONVERGENT B2 ;  /* 0x0000000000027941 */ /* 0x000fea0003800200 */
.L_x_177:
[----:B------:R-:W-:Y:S01]  /*0890*/  FADD R3, R0, 9.9999997473787516356e-06 ;  /* 0x3727c5ac00037421 */ /* 0x000fe20000000000 */
[----:B------:R-:W-:Y:S03]  /*08a0*/  BSSY.RECONVERGENT B0, `(.L_x_179) ;  /* 0x000000f000007945 */ /* 0x000fe60003800200 */
[----:B------:R0:W1:Y:S01]  /*08b0*/  MUFU.RSQ R0, R3 ;  /* 0x0000000300007308 */ /* 0x0000620000001400 */
[----:B------:R-:W-:-:S04]  /*08c0*/  IADD3 R4, PT, PT, R3, -0xd000000, RZ ;  /* 0xf300000003047810 */ /* 0x000fc80007ffe0ff */
[----:B------:R-:W-:-:S13]  /*08d0*/  ISETP.GT.U32.AND P0, PT, R4, 0x727fffff, PT ;  /* 0x727fffff0400780c */ /* 0x000fda0003f04070 */
[----:B01----:R-:W-:Y:S05]  /*08e0*/  @!P0 BRA `(.L_x_180) ;  /* 0x0000000000188947 */ /* 0x003fea0003800000 */
[----:B------:R-:W-:Y:S01]  /*08f0*/  BSSY.RECONVERGENT B1, `(.L_x_181) ;  /* 0x0000003000017945 */ /* 0x000fe20003800200 */
[----:B------:R-:W-:-:S07]  /*0900*/  MOV R10, 0x920 ;  /* 0x00000920000a7802 */ /* 0x000fce0000000f00 */
[----:B------:R-:W-:Y:S05]  /*0910*/  CALL.REL.NOINC `($__internal_6_$__cuda_sm20_sqrt_rn_f32_slowpath) ;  /* 0x0000003c007c7944 */ /* 0x000fea0003c00000 */
[----:B------:R-:W-:Y:S05]  /*0920*/  BSYNC.RECONVERGENT B1 ;  /* 0x0000000000017941 */ /* 0x000fea0003800200 */
.L_x_181:
[----:B------:R-:W-:Y:S01]  /*0930*/  MOV R4, R3 ;  /* 0x0000000300047202 */ /* 0x000fe20000000f00 */
[----:B------:R-:W-:Y:S06]  /*0940*/  BRA `(.L_x_182) ;  /* 0x0000000000107947 */ /* 0x000fec0003800000 */
.L_x_180:
[----:B------:R-:W-:Y:S01]  /*0950*/  FMUL.FTZ R4, R3, R0 ;  /* 0x0000000003047220 */ /* 0x000fe20000410000 */
[----:B------:R-:W-:-:S03]  /*0960*/  FMUL.FTZ R0, R0, 0.5 ;  /* 0x3f00000000007820 */ /* 0x000fc60000410000 */
[----:B------:R-:W-:-:S04]  /*0970*/  FFMA R3, -R4, R4, R3 ;  /* 0x0000000404037223 */ /* 0x000fc80000000103 */
[----:B------:R-:W-:-:S07]  /*0980*/  FFMA R4, R3, R0, R4 ;  /* 0x0000000003047223 */ /* 0x000fce0000000004 */
.L_x_182:
[----:B------:R-:W-:Y:S05]  /*0990*/  BSYNC.RECONVERGENT B0 ;  /* 0x0000000000007941 */ /* 0x000fea0003800200 */
.L_x_179:
[----:B------:R-:W-:Y:S01]  /*09a0*/  HFMA2 R7, -RZ, RZ, 0, 0 ;  /* 0x00000000ff077431 */ /* 0x000fe200000001ff */
[----:B------:R-:W-:Y:S06]  /*09b0*/  BRA.U !UP0, `(.L_x_183) ;  /* 0x00000021086c7547 */ /* 0x000fec000b800000 */
[----:B------:R-:W0:Y:S01]  /*09c0*/  LDCU UR4, c[0x0][0x3ac] ;  /* 0x00007580ff0477ac */ /* 0x000e220008000800 */
[----:B------:R-:W-:Y:S01]  /*09d0*/  MOV R3, RZ ;  /* 0x000000ff00037202 */ /* 0x000fe20000000f00 */
[----:B0-----:R-:W-:-:S09]  /*09e0*/  UISETP.GE.U32.AND UP0, UPT, UR4, 0x8, UPT ;  /* 0x000000080400788c */ /* 0x001fd2000bf06070 */
[----:B------:R-:W-:Y:S05]  /*09f0*/  BRA.U !UP0, `(.L_x_184) ;  /* 0x0000000908887547 */ /* 0x000fea000b800000 */
[----:B------:R-:W0:Y:S01]  /*0a00*/  LDCU.64 UR6, c[0x0][0x388] ;  /* 0x00007100ff0677ac */ /* 0x000e220008000a00 */
[C---:B------:R-:W-:Y:S01]  /*0a10*/  LEA R12, P0, R6.reuse, 0x10, 0x2 ;  /* 0x00000010060c7811 */ /* 0x040fe200078010ff */
[----:B------:R-:W1:Y:S03]  /*0a20*/  LDCU.128 UR12, c[0x0][0x390] ;  /* 0x00007200ff0c77ac */ /* 0x000e660008000c00 */
[----:B------:R-:W-:Y:S01]  /*0a30*/  LEA.HI.X R13, R6, RZ, R5, 0x2, P0 ;  /* 0x000000ff060d7211 */ /* 0x000fe200000f1405 */
[----:B------:R-:W-:-:S06]  /*0a40*/  ULOP3.LUT UR4, UR4, 0x7ffffff8, URZ, 0xc0, !UPT ;  /* 0x7ffffff804047892 */ /* 0x000fcc000f8ec0ff */
[----:B------:R-:W-:Y:S01]  /*0a50*/  MOV R3, UR4 ;  /* 0x0000000400037c02 */ /* 0x000fe20008000f00 */
[----:B0-----:R-:W-:-:S04]  /*0a60*/  UIADD3 UR5, UP0, UPT, UR6, 0x10, URZ ;  /* 0x0000001006057890 */ /* 0x001fc8000ff1e0ff */
[----:B------:R-:W-:Y:S01]  /*0a70*/  UIADD3.X UR6, UPT, UPT, URZ, UR7, URZ, UP0, !UPT ;  /* 0x00000007ff067290 */ /* 0x000fe200087fe4ff */
[C---:B-1----:R-:W-:Y:S01]  /*0a80*/  IADD3 R14, P1, PT, R12.reuse, UR14, RZ ;  /* 0x0000000e0c0e7c10 */ /* 0x042fe2000ff3e0ff */
[----:B------:R-:W-:Y:S01]  /*0a90*/  UIADD3 UR7, UPT, UPT, -UR4, URZ, URZ ;  /* 0x000000ff04077290 */ /* 0x000fe2000fffe1ff */
[----:B------:R-:W-:Y:S02]  /*0aa0*/  IADD3 R12, P0, PT, R12, UR12, RZ ;  /* 0x0000000c0c0c7c10 */ /* 0x000fe4000ff1e0ff */
[C---:B------:R-:W-:Y:S02]  /*0ab0*/  IADD3.X R15, PT, PT, R13.reuse, UR15, RZ, P1, !PT ;  /* 0x0000000f0d0f7c10 */ /* 0x040fe40008ffe4ff */
[----:B------:R-:W-:Y:S02]  /*0ac0*/  IADD3.X R13, PT, PT, R13, UR13, RZ, P0, !PT ;  /* 0x0000000d0d0d7c10 */ /* 0x000fe400087fe4ff */
[----:B------:R-:W-:Y:S02]  /*0ad0*/  MOV R16, UR5 ;  /* 0x0000000500107c02 */ /* 0x000fe40008000f00 */
[----:B------:R-:W-:-:S07]  /*0ae0*/  MOV R17, UR6 ;  /* 0x0000000600117c02 */ /* 0x000fce0008000f00 */
.L_x_201:
[----:B------:R-:W2:Y:S01]  /*0af0*/  LDG.E R0, desc[UR10][R14.64+-0x10] ;  /* 0xfffff00a0e007981 */ /* 0x000ea2000c1e1900 */
[----:B------:R-:W0:Y:S01]  /*0b00*/  MUFU.RCP R7, R4 ;  /* 0x0000000400077308 */ /* 0x000e220000001000 */
[----:B------:R-:W-:Y:S01]  /*0b10*/  BSSY.RECONVERGENT B2, `(.L_x_185) ;  /* 0x000000d000027945 */ /* 0x000fe20003800200 */
[----:B------:R-:W-:Y:S02]  /*0b20*/  MOV R10, R16 ;  /* 0x00000010000a7202 */ /* 0x000fe40000000f00 */
[----:B------:R-:W-:Y:S01]  /*0b30*/  MOV R11, R17 ;  /* 0x00000011000b7202 */ /* 0x000fe20000000f00 */
        /* <DEDUP_REMOVED lines=8> */
[----:B------:R-:W-:Y:S05]  /*0bc0*/  CALL.REL.NOINC `($__internal_7_$__cuda_sm3x_div_rn_noftz_f32_slowpath) ;  /* 0x0000003c00287944 */ /* 0x000fea0003c00000 */
[----:B------:R-:W-:-:S07]  /*0bd0*/  MOV R7, R0 ;  /* 0x0000000000077202 */ /* 0x000fce0000000f00 */
.L_x_186:
[----:B------:R-:W-:Y:S05]  /*0be0*/  BSYNC.RECONVERGENT B2 ;  /* 0x0000000000027941 */ /* 0x000fea0003800200 */
.L_x_185:
[----:B------:R-:W2:Y:S01]  /*0bf0*/  LDG.E R0, desc[UR10][R12.64+-0x10] ;  /* 0xfffff00a0c007981 */ /* 0x000ea2000c1e1900 */
[----:B------:R-:W0:Y:S01]  /*0c00*/  MUFU.RCP R9, R4 ;  /* 0x0000000400097308 */ /* 0x000e220000001000 */
[----:B--2---:R-:W-:-:S05]  /*0c10*/  FMUL R7, R0, R7 ;  /* 0x0000000700077220 */ /* 0x004fca0000400000 */
[----:B------:R1:W-:Y:S04]  /*0c20*/  REDG.E.ADD.F32.FTZ.RN.STRONG.GPU desc[UR10][R10.64+-0x10], R7 ;  /* 0xfffff0070a0079a6 */ /* 0x0003e8000c12f30a */
[----:B------:R-:W2:Y:S01]  /*0c30*/  LDG.E R16, desc[UR10][R14.64+-0xc] ;  /* 0xfffff40a0e107981 */ /* 0x000ea2000c1e1900 */
        /* <DEDUP_REMOVED lines=10> */
[----:B------:R-:W-:Y:S05]  /*0ce0*/  CALL.REL.NOINC `($__internal_7_$__cuda_sm3x_div_rn_noftz_f32_slowpath) ;  /* 0x0000003800e07944 */ /* 0x000fea0003c00000 */
.L_x_188:
[----:B------:R-:W-:Y:S05]  /*0cf0*/  BSYNC.RECONVERGENT B2 ;  /* 0x0000000000027941 */ /* 0x000fea0003800200 */
.L_x_187:
        /* <DEDUP_REMOVED lines=16> */
.L_x_190:
[----:B------:R-:W-:Y:S05]  /*0e00*/  BSYNC.RECONVERGENT B2 ;  /* 0x0000000000027941 */ /* 0x000fea0003800200 */
.L_x_189:
        /* <DEDUP_REMOVED lines=16> */
.L_x_192:
[----:B------:R-:W-:Y:S05]  /*0f10*/  BSYNC.RECONVERGENT B2 ;  /* 0x0000000000027941 */ /* 0x000fea0003800200 */
.L_x_191:
        /* <DEDUP_REMOVED lines=16> */
.L_x_194:
[----:B------:R-:W-:Y:S05]  /*1020*/  BSYNC.RECONVERGENT B2 ;  /* 0x0000000000027941 */ /* 0x000fea0003800200 */
.L_x_193:
        /* <DEDUP_REMOVED lines=16> */
.L_x_196:
[----:B------:R-:W-:Y:S05]  /*1130*/  BSYNC.RECONVERGENT B2 ;  /* 0x0000000000027941 */ /* 0x000fea0003800200 */
.L_x_195:
        /* <DEDUP_REMOVED lines=16> */
.L_x_198:
[----:B------:R-:W-:Y:S05]  /*1240*/  BSYNC.RECONVERGENT B2 ;  /* 0x0000000000027941 */ /* 0x000fea0003800200 */
.L_x_197:
        /* <DEDUP_REMOVED lines=16> */
.L_x_200:
[----:B------:R-:W-:Y:S05]  /*1350*/  BSYNC.RECONVERGENT B2 ;  /* 0x0000000000027941 */ /* 0x000fea0003800200 */
.L_x_199:
[----:B------:R-:W2:Y:S01]  /*1360*/  LDG.E R7, desc[UR10][R12.64+0xc] ;  /* 0x00000c0a0c077981 */ /* 0x000ea2000c1e1900 */
[----:B------:R-:W-:-:S04]  /*1370*/  UIADD3 UR7, UPT, UPT, UR7, 0x8, URZ ;  /* 0x0000000807077890 */ /* 0x000fc8000fffe0ff */
[----:B------:R-:W-:Y:S01]  /*1380*/  UISETP.NE.AND UP0, UPT, UR7, URZ, UPT ;  /* 0x000000ff0700728c */ /* 0x000fe2000bf05270 */
[----:B--2---:R-:W-:-:S05]  /*1390*/  FMUL R7, R7, R0 ;  /* 0x0000000007077220 */ /* 0x004fca0000400000 */
[----:B------:R0:W-:Y:S01]  /*13a0*/  REDG.E.ADD.F32.FTZ.RN.STRONG.GPU desc[UR10][R10.64+0xc], R7 ;  /* 0x00000c070a0079a6 */ /* 0x0001e2000c12f30a */
[----:B------:R-:W-:Y:S02]  /*13b0*/  IADD3 R14, P0, PT, R14, 0x20, RZ ;  /* 0x000000200e0e7810 */ /* 0x000fe40007f1e0ff */
[----:B------:R-:W-:Y:S02]  /*13c0*/  IADD3 R12, P1, PT, R12, 0x20, RZ ;  /* 0x000000200c0c7810 */ /* 0x000fe40007f3e0ff */
[----:B------:R-:W-:Y:S02]  /*13d0*/  IADD3 R16, P2, PT, R10, 0x20, RZ ;  /* 0x000000200a107810 */ /* 0x000fe40007f5e0ff */
[----:B------:R-:W-:Y:S02]  /*13e0*/  IADD3.X R15, PT, PT, RZ, R15, RZ, P0, !PT ;  /* 0x0000000fff0f7210 */ /* 0x000fe400007fe4ff */
[----:B------:R-:W-:Y:S02]  /*13f0*/  IADD3.X R13, PT, PT, RZ, R13, RZ, P1, !PT ;  /* 0x0000000dff0d7210 */ /* 0x000fe40000ffe4ff */
[----:B------:R-:W-:Y:S01]  /*1400*/  IADD3.X R17, PT, PT, RZ, R11, RZ, P2, !PT ;  /* 0x0000000bff117210 */ /* 0x000fe200017fe4ff */
[----:B0-----:R-:W-:Y:S06]  /*1410*/  BRA.U UP0, `(.L_x_201) ;  /* 0xfffffff500b47547 */ /* 0x001fec000b83ffff */
.L_x_184:
[----:B------:R-:W0:Y:S01]  /*1420*/  LDCU UR4, c[0x0][0x3ac] ;  /* 0x00007580ff0477ac */ /* 0x000e220008000800 */
[C---:B------:R-:W-:Y:S02]  /*1430*/  SHF.L.U32 R10, R6.reuse, 0x2, RZ ;  /* 0x00000002060a7819 */ /* 0x040fe400000006ff */
[----:B------:R-:W-:Y:S01]  /*1440*/  SHF.L.U64.HI R11, R6, 0x2, R5 ;  /* 0x00000002060b7819 */ /* 0x000fe20000010205 */
[----:B------:R-:W1:Y:S01]  /*1450*/  LDCU.64 UR6, c[0x0][0x390] ;  /* 0x00007200ff0677ac */ /* 0x000e620008000a00 */
[----:B0-----:R-:W-:Y:S01]  /*1460*/  ULOP3.LUT UP0, UR4, UR4, 0x7, URZ, 0xc0, !UPT ;  /* 0x0000000704047892 */ /* 0x001fe2000f80c0ff */
[----:B-1----:R-:W-:-:S04]  /*1470*/  IADD3 R18, P0, PT, R10, UR6, RZ ;  /* 0x000000060a127c10 */ /* 0x002fc8000ff1e0ff */
[----:B------:R-:W-:-:S04]  /*1480*/  IADD3.X R19, PT, PT, R11, UR7, RZ, P0, !PT ;  /* 0x000000070b137c10 */ /* 0x000fc800087fe4ff */
[----:B------:R-:W-:Y:S05]  /*1490*/  BRA.U !UP0, `(.L_x_202) ;  /* 0x0000000908407547 */ /* 0x000fea000b800000 */
[----:B------:R-:W-:-:S09]  /*14a0*/  UISETP.GE.U32.AND UP0, UPT, UR4, 0x4, UPT ;  /* 0x000000040400788c */ /* 0x000fd2000bf06070 */
[----:B------:R-:W-:Y:S05]  /*14b0*/  BRA.U !UP0, `(.L_x_203) ;  /* 0x0000000508247547 */ /* 0x000fea000b800000 */
[----:B------:R-:W-:-:S05]  /*14c0*/  IMAD.WIDE.U32 R16, R3, 0x4, R20 ;  /* 0x0000000403107825 */ /* 0x000fca00078e0014 */
[----:B------:R-:W2:Y:S01]  /*14d0*/  LDG.E R9, desc[UR10][R16.64] ;  /* 0x0000000a10097981 */ /* 0x000ea2000c1e1900 */
        /* <DEDUP_REMOVED lines=11> */
[----:B------:R-:W-:Y:S05]  /*1590*/  CALL.REL.NOINC `($__internal_7_$__cuda_sm3x_div_rn_noftz_f32_slowpath) ;  /* 0x0000003000b47944 */ /* 0x000fea0003c00000 */
.L_x_205:
[----:B------:R-:W-:Y:S05]  /*15a0*/  BSYNC.RECONVERGENT B2 ;  /* 0x0000000000027941 */ /* 0x000fea0003800200 */
.L_x_204:
[C---:B------:R-:W-:Y:S01]  /*15b0*/  IMAD.WIDE.U32 R12, R3.reuse, 0x4, R18 ;  /* 0x00000004030c7825 */ /* 0x040fe200078e0012 */
[----:B------:R-:W0:Y:S04]  /*15c0*/  LDC.64 R14, c[0x0][0x388] ;  /* 0x0000e200ff0e7b82 */ /* 0x000e280000000a00 */
[----:B------:R-:W2:Y:S01]  /*15d0*/  LDG.E R7, desc[UR10][R12.64] ;  /* 0x0000000a0c077981 */ /* 0x000ea2000c1e1900 */
[----:B0-----:R-:W-:-:S04]  /*15e0*/  IMAD.WIDE.U32 R14, R3, 0x4, R14 ;  /* 0x00000004030e7825 */ /* 0x001fc800078e000e */
[----:B--2---:R-:W-:-:S05]  /*15f0*/  FMUL R7, R7, R0 ;  /* 0x0000000007077220 */ /* 0x004fca0000400000 */
[----:B------:R0:W-:Y:S04]  /*1600*/  REDG.E.ADD.F32.FTZ.RN.STRONG.GPU desc[UR10][R14.64], R7 ;  /* 0x000000070e0079a6 */ /* 0x0001e8000c12f30a */
[----:B------:R-:W2:Y:S01]  /*1610*/  LDG.E R22, desc[UR10][R16.64+0x4] ;  /* 0x0000040a10167981 */ /* 0x000ea2000c1e1900 */
        /* <DEDUP_REMOVED lines=11> */
[----:B------:R-:W-:Y:S05]  /*16d0*/  CALL.REL.NOINC `($__internal_7_$__cuda_sm3x_div_rn_noftz_f32_slowpath) ;  /* 0x0000003000647944 */ /* 0x000fea0003c00000 */
.L_x_207:
[----:B------:R-:W-:Y:S05]  /*16e0*/  BSYNC.RECONVERGENT B2 ;  /* 0x0000000000027941 */ /* 0x000fea0003800200 */
.L_x_206:
        /* <DEDUP_REMOVED lines=16> */
.L_x_209:
[----:B------:R-:W-:Y:S05]  /*17f0*/  BSYNC.RECONVERGENT B2 ;  /* 0x0000000000027941 */ /* 0x000fea0003800200 */
.L_x_208:
        /* <DEDUP_REMOVED lines=16> */
.L_x_211:
[----:B------:R-:W-:Y:S05]  /*1900*/  BSYNC.RECONVERGENT B2 ;  /* 0x0000000000027941 */ /* 0x000fea0003800200 */
.L_x_210:
[----:B------:R-:W2:Y:S02]  /*1910*/  LDG.E R13, desc[UR10][R12.64+0xc] ;  /* 0x00000c0a0c0d7981 */ /* 0x000ea4000c1e1900 */
[----:B--2---:R-:W-:-:S05]  /*1920*/  FMUL R7, R13, R0 ;  /* 0x000000000d077220 */ /* 0x004fca0000400000 */
[----:B------:R0:W-:Y:S01]  /*1930*/  REDG.E.ADD.F32.FTZ.RN.STRONG.GPU desc[UR10][R14.64+0xc], R7 ;  /* 0x00000c070e0079a6 */ /* 0x0001e2000c12f30a */
[----:B------:R-:W-:-:S07]  /*1940*/  IADD3 R3, PT, PT, R3, 0x4, RZ ;  /* 0x0000000403037810 */ /* 0x000fce0007ffe0ff */
.L_x_203:
[----:B------:R-:W1:Y:S02]  /*1950*/  LDCU UR5, c[0x0][0x3ac] ;  /* 0x00007580ff0577ac */ /* 0x000e640008000800 */
[----:B-1----:R-:W-:-:S09]  /*1960*/  ULOP3.LUT UP0, UR5, UR5, 0x3, URZ, 0xc0, !UPT ;  /* 0x0000000305057892 */ /* 0x002fd2000f80c0ff */
[----:B------:R-:W-:Y:S05]  /*1970*/  BRA.U !UP0, `(.L_x_202) ;  /* 0x0000000508087547 */ /* 0x000fea000b800000 */
[----:B------:R-:W-:-:S09]  /*1980*/  UISETP.NE.AND UP0, UPT, UR5, 0x1, UPT ;  /* 0x000000010500788c */ /* 0x000fd2000bf05270 */
[----:B------:R-:W-:Y:S05]  /*1990*/  BRA.U !UP0, `(.L_x_212) ;  /* 0x00000001089c7547 */ /* 0x000fea000b800000 */
[----:B------:R-:W-:-:S05]  /*19a0*/  IMAD.WIDE.U32 R12, R3, 0x4, R20 ;  /* 0x00000004030c7825 */ /* 0x000fca00078e0014 */
[----:B------:R-:W2:Y:S01]  /*19b0*/  LDG.E R9, desc[UR10][R12.64] ;  /* 0x0000000a0c097981 */ /* 0x000ea2000c1e1900 */
        /* <DEDUP_REMOVED lines=12> */
.L_x_214:
[----:B------:R-:W-:Y:S05]  /*1a80*/  BSYNC.RECONVERGENT B2 ;  /* 0x0000000000027941 */ /* 0x000fea0003800200 */
.L_x_213:
        /* <DEDUP_REMOVED lines=19> */
.L_x_216:
[----:B------:R-:W-:Y:S05]  /*1bc0*/  BSYNC.RECONVERGENT B2 ;  /* 0x0000000000027941 */ /* 0x000fea0003800200 */
.L_x_215:
[----:B------:R-:W2:Y:S02]  /*1bd0*/  LDG.E R15, desc[UR10][R14.64+0x4] ;  /* 0x0000040a0e0f7981 */ /* 0x000ea4000c1e1900 */
[----:B--2---:R-:W-:-:S05]  /*1be0*/  FMUL R7, R15, R0 ;  /* 0x000000000f077220 */ /* 0x004fca0000400000 */
[----:B------:R1:W-:Y:S01]  /*1bf0*/  REDG.E.ADD.F32.FTZ.RN.STRONG.GPU desc[UR10][R16.64+0x4], R7 ;  /* 0x00000407100079a6 */ /* 0x0003e2000c12f30a */
[----:B------:R-:W-:-:S07]  /*1c00*/  IADD3 R3, PT, PT, R3, 0x2, RZ ;  /* 0x0000000203037810 */ /* 0x000fce0007ffe0ff */
.L_x_212:
[----:B------:R-:W2:Y:S02]  /*1c10*/  LDCU UR5, c[0x0][0x3ac] ;  /* 0x00007580ff0577ac */ /* 0x000ea40008000800 */
[----:B--2---:R-:W-:-:S04]  /*1c20*/  ULOP3.LUT UR5, UR5, 0x1, URZ, 0xc0, !UPT ;  /* 0x0000000105057892 */ /* 0x004fc8000f8ec0ff */
[----:B------:R-:W-:-:S09]  /*1c30*/  UISETP.NE.U32.AND UP0, UPT, UR5, 0x1, UPT ;  /* 0x000000010500788c */ /* 0x000fd2000bf05070 */
[----:B------:R-:W-:Y:S05]  /*1c40*/  BRA.U UP0, `(.L_x_202) ;  /* 0x0000000100547547 */ /* 0x000fea000b800000 */
[----:B------:R-:W-:-:S06]  /*1c50*/  IMAD.WIDE.U32 R8, R3, 0x4, R20 ;  /* 0x0000000403087825 */ /* 0x000fcc00078e0014 */
[----:B------:R-:W2:Y:S01]  /*1c60*/  LDG.E R8, desc[UR10][R8.64] ;  /* 0x0000000a08087981 */ /* 0x000ea2000c1e1900 */
[----:B01----:R-:W0:Y:S01]  /*1c70*/  MUFU.RCP R7, R4 ;  /* 0x0000000400077308 */ /* 0x003e220000001000 */
        /* <DEDUP_REMOVED lines=11> */
.L_x_218:
[----:B------:R-:W-:Y:S05]  /*1d30*/  BSYNC.RECONVERGENT B2 ;  /* 0x0000000000027941 */ /* 0x000fea0003800200 */
.L_x_217:
[C---:B------:R-:W-:Y:S01]  /*1d40*/  IMAD.WIDE.U32 R12, R3.reuse, 0x4, R18 ;  /* 0x00000004030c7825 */ /* 0x040fe200078e0012 */
[----:B------:R-:W0:Y:S05]  /*1d50*/  LDC.64 R8, c[0x0][0x388] ;  /* 0x0000e200ff087b82 */ /* 0x000e2a0000000a00 */
[----:B------:R-:W2:Y:S01]  /*1d60*/  LDG.E R13, desc[UR10][R12.64] ;  /* 0x0000000a0c0d7981 */ /* 0x000ea2000c1e1900 */
[----:B0-----:R-:W-:-:S04]  /*1d70*/  IMAD.WIDE.U32 R8, R3, 0x4, R8 ;  /* 0x0000000403087825 */ /* 0x001fc800078e0008 */
[----:B--2---:R-:W-:-:S05]  /*1d80*/  FMUL R3, R13, R0 ;  /* 0x000000000d037220 */ /* 0x004fca0000400000 */
[----:B------:R2:W-:Y:S02]  /*1d90*/  REDG.E.ADD.F32.FTZ.RN.STRONG.GPU desc[UR10][R8.64], R3 ;  /* 0x00000003080079a6 */ /* 0x0005e4000c12f30a */
.L_x_202:
[----:B------:R-:W3:Y:S01]  /*1da0*/  LDCU UR8, c[0x0][0x3ac] ;  /* 0x00007580ff0877ac */ /* 0x000ee20008000800 */
[----:B01----:R-:W-:Y:S01]  /*1db0*/  HFMA2 R7, -RZ, RZ, 0, 0 ;  /* 0x00000000ff077431 */ /* 0x003fe200000001ff */
[----:B--2---:R-:W-:Y:S01]  /*1dc0*/  MOV R3, RZ ;  /* 0x000000ff00037202 */ /* 0x004fe20000000f00 */
[----:B---3--:R-:W-:Y:S02]  /*1dd0*/  UISETP.GE.U32.AND UP1, UPT, UR8, 0x10, UPT ;  /* 0x000000100800788c */ /* 0x008fe4000bf26070 */
[----:B------:R-:W-:-:S04]  /*1de0*/  ULOP3.LUT UR9, UR8, 0xf, URZ, 0xc0, !UPT ;  /* 0x0000000f08097892 */ /* 0x000fc8000f8ec0ff */
[----:B------:R-:W-:-:S03]  /*1df0*/  UISETP.NE.AND UP0, UPT, UR9, URZ, UPT ;  /* 0x000000ff0900728c */ /* 0x000fc6000bf05270 */
[----:B------:R-:W-:Y:S08]  /*1e00*/  BRA.U !UP1, `(.L_x_219) ;  /* 0x0000000509a47547 */ /* 0x000ff0000b800000 */
[----:B------:R-:W0:Y:S01]  /*1e10*/  LDCU.64 UR6, c[0x0][0x3a0] ;  /* 0x00007400ff0677ac */ /* 0x000e220008000a00 */
[----:B------:R-:W-:Y:S02]  /*1e20*/  IADD3 R12, P0, PT, R10, 0x20, RZ ;  /* 0x000000200a0c7810 */ /* 0x000fe40007f1e0ff */
[----:B------:R-:W-:Y:S01]  /*1e30*/  MOV R7, RZ ;  /* 0x000000ff00077202 */ /* 0x000fe20000000f00 */
[----:B------:R-:W1:Y:S01]  /*1e40*/  LDCU.128 UR16, c[0x0][0x390] ;  /* 0x00007200ff1077ac */ /* 0x000e620008000c00 */
[----:B------:R-:W-:Y:S01]  /*1e50*/  IADD3.X R13, PT, PT, RZ, R11, RZ, P0, !PT ;  /* 0x0000000bff0d7210 */ /* 0x000fe200007fe4ff */
        /* <DEDUP_REMOVED lines=11> */
.L_x_220:
[----:B------:R-:W2:Y:S04]  /*1f10*/  LDG.E R0, desc[UR10][R8.64+-0x20] ;  /* 0xffffe00a08007981 */ /* 0x000ea8000c1e1900 */
[----:B------:R-:W2:Y:S04]  /*1f20*/  LDG.E R27, desc[UR10][R12.64+-0x20] ;  /* 0xffffe00a0c1b7981 */ /* 0x000ea8000c1e1900 */
[----:B------:R-:W3:Y:S04]  /*1f30*/  LDG.E R26, desc[UR10][R14.64+-0x20] ;  /* 0xffffe00a0e1a7981 */ /* 0x000ee8000c1e1900 */
[----:B------:R-:W4:Y:S04]  /*1f40*/  LDG.E R16, desc[UR10][R8.64+-0x1c] ;  /* 0xffffe40a08107981 */ /* 0x000f28000c1e1900 */
[----:B------:R-:W4:Y:S04]  /*1f50*/  LDG.E R17, desc[UR10][R12.64+-0x1c] ;  /* 0xffffe40a0c117981 */ /* 0x000f28000c1e1900 */
[----:B------:R-:W5:Y:S04]  /*1f60*/  LDG.E R25, desc[UR10][R14.64+-0x1c] ;  /* 0xffffe40a0e197981 */ /* 0x000f68000c1e1900 */
[----:B------:R-:W5:Y:S04]  /*1f70*/  LDG.E R23, desc[UR10][R8.64+-0x18] ;  /* 0xffffe80a08177981 */ /* 0x000f68000c1e1900 */
[----:B------:R-:W5:Y:S04]  /*1f80*/  LDG.E R24, desc[UR10][R12.64+-0x18] ;  /* 0xffffe80a0c187981 */ /* 0x000f68000c1e1900 */
[----:B------:R-:W5:Y:S01]  /*1f90*/  LDG.E R22, desc[UR10][R14.64+-0x18] ;  /* 0xffffe80a0e167981 */ /* 0x000f62000c1e1900 */
[----:B--2---:R-:W-:-:S04]  /*1fa0*/  FMUL R0, R0, R27 ;  /* 0x0000001b00007220 */ /* 0x004fc80000400000 */
[----:B---3--:R-:W-:Y:S02]  /*1fb0*/  FFMA R26, R0, R26, R7 ;  /* 0x0000001a001a7223 */ /* 0x008fe40000000007 */
[----:B------:R-:W2:Y:S04]  /*1fc0*/  LDG.E R0, desc[UR10][R8.64+-0x14] ;  /* 0xffffec0a08007981 */ /* 0x000ea8000c1e1900 */
[----:B------:R-:W2:Y:S01]  /*1fd0*/  LDG.E R7, desc[UR10][R12.64+-0x14] ;  /* 0xffffec0a0c077981 */ /* 0x000ea2000c1e1900 */
[----:B----4-:R-:W-:-:S03]  /*1fe0*/  FMUL R17, R16, R17 ;  /* 0x0000001110117220 */ /* 0x010fc60000400000 */
[----:B------:R-:W3:Y:S01]  /*1ff0*/  LDG.E R16, desc[UR10][R8.64+-0x10] ;  /* 0xfffff00a08107981 */ /* 0x000ee2000c1e1900 */
[----:B-----5:R-:W-:-:S03]  /*2000*/  FFMA R27, R17, R25, R26 ;  /* 0x00000019111b7223 */ /* 0x020fc6000000001a */
[----:B------:R-:W4:Y:S04]  /*2010*/  LDG.E R26, desc[UR10][R14.64+-0x14] ;  /* 0xffffec0a0e1a7981 */ /* 0x000f28000c1e1900 */
[----:B------:R-:W3:Y:S04]  /*2020*/  LDG.E R17, desc[UR10][R12.64+-0x10] ;  /* 0xfffff00a0c117981 */ /* 0x000ee8000c1e1900 */
[----:B------:R-:W5:Y:S01]  /*2030*/  LDG.E R25, desc[UR10][R14.64+-0x10] ;  /* 0xfffff00a0e197981 */ /* 0x000f62000c1e1900 */
[----:B------:R-:W-:-:S03]  /*2040*/  FMUL R24, R23, R24 ;  /* 0x0000001817187220 */ /* 0x000fc60000400000 */
[----:B------:R-:W5:Y:S01]  /*2050*/  LDG.E R23, desc[UR10][R12.64+-0xc] ;  /* 0xfffff40a0c177981 */ /* 0x000f62000c1e1900 */
[----:B------:R-:W-:-:S03]  /*2060*/  FFMA R27, R24, R22, R27 ;  /* 0x00000016181b7223 */ /* 0x000fc6000000001b */
[----:B------:R-:W5:Y:S04]  /*2070*/  LDG.E R22, desc[UR10][R8.64+-0xc] ;  /* 0xfffff40a08167981 */ /* 0x000f68000c1e1900 */
[----:B------:R-:W5:Y:S01]  /*2080*/  LDG.E R24, desc[UR10][R14.64+-0xc] ;  /* 0xfffff40a0e187981 */ /* 0x000f62000c1e1900 */
[----:B--2---:R-:W-:-:S03]  /*2090*/  FMUL R0, R0, R7 ;  /* 0x0000000700007220 */ /* 0x004fc60000400000 */
[----:B------:R-:W2:Y:S01]  /*20a0*/  LDG.E R7, desc[UR10][R8.64+-0x8] ;  /* 0xfffff80a08077981 */ /* 0x000ea2000c1e1900 */
[----:B----4-:R-:W-:-:S03]  /*20b0*/  FFMA R28, R0, R26, R27 ;  /* 0x0000001a001c7223 */ /* 0x010fc6000000001b */
[----:B------:R-:W2:Y:S01]  /*20c0*/  LDG.E R0, desc[UR10][R12.64+-0x8] ;  /* 0xfffff80a0c007981 */ /* 0x000ea2000c1e1900 */
[----:B---3--:R-:W-:-:S03]  /*20d0*/  FMUL R17, R16, R17 ;  /* 0x0000001110117220 */ /* 0x008fc60000400000 */
[----:B------:R-:W3:Y:S01]  /*20e0*/  LDG.E R26, desc[UR10][R14.64+-0x8] ;  /* 0xfffff80a0e1a7981 */ /* 0x000ee2000c1e1900 */
[----:B-----5:R-:W-:-:S03]  /*20f0*/  FFMA R27, R17, R25, R28 ;  /* 0x00000019111b7223 */ /* 0x020fc6000000001c */
[----:B------:R-:W4:Y:S04]  /*2100*/  LDG.E R17, desc[UR10][R8.64+-0x4] ;  /* 0xfffffc0a08117981 */ /* 0x000f28000c1e1900 */
[----:B------:R-:W4:Y:S04]  /*2110*/  LDG.E R16, desc[UR10][R12.64+-0x4] ;  /* 0xfffffc0a0c107981 */ /* 0x000f28000c1e1900 */
[----:B------:R-:W5:Y:S01]  /*2120*/  LDG.E R25, desc[UR10][R14.64+-0x4] ;  /* 0xfffffc0a0e197981 */ /* 0x000f62000c1e1900 */
[----:B------:R-:W-:-:S03]  /*2130*/  FMUL R22, R22, R23 ;  /* 0x0000001716167220 */ /* 0x000fc60000400000 */
[----:B------:R-:W5:Y:S01]  /*2140*/  LDG.E R23, desc[UR10][R8.64] ;  /* 0x0000000a08177981 */ /* 0x000f62000c1e1900 */
[----:B------:R-:W-:-:S03]  /*2150*/  FFMA R27, R22, R24, R27 ;  /* 0x00000018161b7223 */ /* 0x000fc6000000001b */
        /* <DEDUP_REMOVED lines=19> */
[----:B---3--:R-:W-:-:S03]  /*2290*/  FFMA R27, R27, R17, R24 ;  /* 0x000000111b1b7223 */ /* 0x008fc60000000018 */
[----:B------:R-:W3:Y:S04]  /*22a0*/  LDG.E R24, desc[UR10][R12.64+0x10] ;  /* 0x0000100a0c187981 */ /* 0x000ee8000c1e1900 */
[----:B------:R-:W3:Y:S01]  /*22b0*/  LDG.E R17, desc[UR10][R14.64+0x10] ;  /* 0x0000100a0e117981 */ /* 0x000ee2000c1e1900 */
[----:B----4-:R-:W-:-:S03]  /*22c0*/  FMUL R0, R7, R0 ;  /* 0x0000000007007220 */ /* 0x010fc60000400000 */
[----:B------:R-:W4:Y:S01]  /*22d0*/  LDG.E R7, desc[UR10][R12.64+0x14] ;  /* 0x0000140a0c077981 */ /* 0x000f22000c1e1900 */
[----:B-----5:R-:W-:-:S03]  /*22e0*/  FFMA R27, R0, R16, R27 ;  /* 0x00000010001b7223 */ /* 0x020fc6000000001b */
[----:B------:R-:W4:Y:S04]  /*22f0*/  LDG.E R0, desc[UR10][R8.64+0x14] ;  /* 0x0000140a08007981 */ /* 0x000f28000c1e1900 */
[----:B------:R-:W5:Y:S01]  /*2300*/  LDG.E R16, desc[UR10][R12.64+0x18] ;  /* 0x0000180a0c107981 */ /* 0x000f62000c1e1900 */
[----:B------:R-:W-:-:S03]  /*2310*/  FMUL R22, R22, R23 ;  /* 0x0000001716167220 */ /* 0x000fc60000400000 */
[----:B------:R-:W5:Y:S01]  /*2320*/  LDG.E R23, desc[UR10][R8.64+0x18] ;  /* 0x0000180a08177981 */ /* 0x000f62000c1e1900 */
[----:B--2---:R-:W-:-:S03]  /*2330*/  FFMA R26, R22, R26, R27 ;  /* 0x0000001a161a7223 */ /* 0x004fc6000000001b */
[----:B------:R-:W2:Y:S01]  /*2340*/  LDG.E R22, desc[UR10][R14.64+0x14] ;  /* 0x0000140a0e167981 */ /* 0x000ea2000c1e1900 */
[----:B---3--:R-:W-:-:S03]  /*2350*/  FMUL R25, R25, R24 ;  /* 0x0000001819197220 */ /* 0x008fc60000400000 */
[----:B------:R-:W3:Y:S01]  /*2360*/  LDG.E R24, desc[UR10][R12.64+0x1c] ;  /* 0x00001c0a0c187981 */ /* 0x000ee2000c1e1900 */
[----:B------:R-:W-:-:S03]  /*2370*/  FFMA R27, R25, R17, R26 ;  /* 0x00000011191b7223 */ /* 0x000fc6000000001a */
[----:B------:R-:W3:Y:S04]  /*2380*/  LDG.E R25, desc[UR10][R14.64+0x18] ;  /* 0x0000180a0e197981 */ /* 0x000ee8000c1e1900 */
[----:B------:R0:W3:Y:S01]  /*2390*/  LDG.E R17, desc[UR10][R8.64+0x1c] ;  /* 0x00001c0a08117981 */ /* 0x0000e2000c1e1900 */
[----:B----4-:R-:W-:-:S03]  /*23a0*/  FMUL R0, R0, R7 ;  /* 0x0000000700007220 */ /* 0x010fc60000400000 */
[----:B------:R1:W4:Y:S01]  /*23b0*/  LDG.E R7, desc[UR10][R14.64+0x1c] ;  /* 0x00001c0a0e077981 */ /* 0x000322000c1e1900 */
[----:B------:R-:W-:-:S04]  /*23c0*/  UIADD3 UR7, UPT, UPT, UR7, 0x10, URZ ;  /* 0x0000001007077890 */ /* 0x000fc8000fffe0ff */
[----:B------:R-:W-:Y:S01]  /*23d0*/  UISETP.NE.AND UP1, UPT, UR7, URZ, UPT ;  /* 0x000000ff0700728c */ /* 0x000fe2000bf25270 */
[----:B-----5:R-:W-:Y:S01]  /*23e0*/  FMUL R23, R23, R16 ;  /* 0x0000001017177220 */ /* 0x020fe20000400000 */
[----:B0-----:R-:W-:Y:S02]  /*23f0*/  IADD3 R8, P0, PT, R8, 0x40, RZ ;  /* 0x0000004008087810 */ /* 0x001fe40007f1e0ff */
[----:B------:R-:W-:Y:S02]  /*2400*/  IADD3 R12, P1, PT, R12, 0x40, RZ ;  /* 0x000000400c0c7810 */ /* 0x000fe40007f3e0ff */
[----:B-1----:R-:W-:Y:S02]  /*2410*/  IADD3 R14, P2, PT, R14, 0x40, RZ ;  /* 0x000000400e0e7810 */ /* 0x002fe40007f5e0ff */
[----:B------:R-:W-:Y:S02]  /*2420*/  IADD3.X R9, PT, PT, RZ, R9, RZ, P0, !PT ;  /* 0x00000009ff097210 */ /* 0x000fe400007fe4ff */
[----:B------:R-:W-:-:S02]  /*2430*/  IADD3.X R13, PT, PT, RZ, R13, RZ, P1, !PT ;  /* 0x0000000dff0d7210 */ /* 0x000fc40000ffe4ff */
[----:B------:R-:W-:Y:S01]  /*2440*/  IADD3.X R15, PT, PT, RZ, R15, RZ, P2, !PT ;  /* 0x0000000fff0f7210 */ /* 0x000fe200017fe4ff */
[----:B--2---:R-:W-:-:S04]  /*2450*/  FFMA R0, R0, R22, R27 ;  /* 0x0000001600007223 */ /* 0x004fc8000000001b */
[----:B---3--:R-:W-:Y:S01]  /*2460*/  FFMA R0, R23, R25, R0 ;  /* 0x0000001917007223 */ /* 0x008fe20000000000 */
[----:B------:R-:W-:-:S04]  /*2470*/  FMUL R17, R17, R24 ;  /* 0x0000001811117220 */ /* 0x000fc80000400000 */
[----:B----4-:R-:W-:Y:S01]  /*2480*/  FFMA R7, R17, R7, R0 ;  /* 0x0000000711077223 */ /* 0x010fe20000000000 */
[----:B------:R-:W-:Y:S06]  /*2490*/  BRA.U UP1, `(.L_x_220) ;  /* 0xfffffff9019c7547 */ /* 0x000fec000b83ffff */
.L_x_219:
[----:B------:R-:W-:Y:S05]  /*24a0*/  BRA.U !UP0, `(.L_x_183) ;  /* 0x0000000508b07547 */ /* 0x000fea000b800000 */
[----:B------:R-:W-:Y:S02]  /*24b0*/  UISETP.GE.U32.AND UP1, UPT, UR9, 0x8, UPT ;  /* 0x000000080900788c */ /* 0x000fe4000bf26070 */
[----:B------:R-:W-:-:S07]  /*24c0*/  UISETP.NE.AND UP0, UPT, UR4, URZ, UPT ;  /* 0x000000ff0400728c */ /* 0x000fce000bf05270 */
[----:B------:R-:W-:Y:S05]  /*24d0*/  BRA.U !UP1, `(.L_x_221) ;  /* 0x0000000109b47547 */ /* 0x000fea000b800000 */
[----:B------:R-:W0:Y:S01]  /*24e0*/  LDC.64 R12, c[0x0][0x3a0] ;  /* 0x0000e800ff0c7b82 */ /* 0x000e220000000a00 */
[----:B------:R-:W-:-:S04]  /*24f0*/  IMAD.WIDE.U32 R14, R3, 0x4, R20 ;  /* 0x00000004030e7825 */ /* 0x000fc800078e0014 */
[C---:B------:R-:W-:Y:S01]  /*2500*/  IMAD.WIDE.U32 R8, R3.reuse, 0x4, R18 ;  /* 0x0000000403087825 */ /* 0x040fe200078e0012 */
[----:B------:R-:W2:Y:S04]  /*2510*/  LDG.E R16, desc[UR10][R14.64] ;  /* 0x0000000a0e107981 */ /* 0x000ea8000c1e1900 */
[----:B------:R-:W2:Y:S04]  /*2520*/  LDG.E R23, desc[UR10][R8.64] ;  /* 0x0000000a08177981 */ /* 0x000ea8000c1e1900 */
[----:B------:R-:W3:Y:S04]  /*2530*/  LDG.E R0, desc[UR10][R14.64+0x4] ;  /* 0x0000040a0e007981 */ /* 0x000ee8000c1e1900 */
[----:B------:R-:W3:Y:S04]  /*2540*/  LDG.E R17, desc[UR10][R8.64+0x4] ;  /* 0x0000040a08117981 */ /* 0x000ee8000c1e1900 */
[----:B------:R-:W4:Y:S01]  /*2550*/  LDG.E R26, desc[UR10][R14.64+0x8] ;  /* 0x0000080a0e1a7981 */ /* 0x000f22000c1e1900 */
[----:B0-----:R-:W-:-:S03]  /*2560*/  IMAD.WIDE.U32 R12, R3, 0x4, R12 ;  /* 0x00000004030c7825 */ /* 0x001fc600078e000c */
[----:B------:R-:W4:Y:S04]  /*2570*/  LDG.E R27, desc[UR10][R8.64+0x8] ;  /* 0x0000080a081b7981 */ /* 0x000f28000c1e1900 */
[----:B------:R-:W5:Y:S04]  /*2580*/  LDG.E R22, desc[UR10][R12.64] ;  /* 0x0000000a0c167981 */ /* 0x000f68000c1e1900 */
[----:B------:R-:W4:Y:S04]  /*2590*/  LDG.E R25, desc[UR10][R12.64+0x4] ;  /* 0x0000040a0c197981 */ /* 0x000f28000c1e1900 */
[----:B------:R-:W4:Y:S04]  /*25a0*/  LDG.E R29, desc[UR10][R8.64+0x18] ;  /* 0x0000180a081d7981 */ /* 0x000f28000c1e1900 */
[----:B------:R-:W4:Y:S01]  /*25b0*/  LDG.E R28, desc[UR10][R12.64+0x1c] ;  /* 0x00001c0a0c1c7981 */ /* 0x000f22000c1e1900 */
[----:B--2---:R-:W-:-:S03]  /*25c0*/  FMUL R16, R16, R23 ;  /* 0x0000001710107220 */ /* 0x004fc60000400000 */
[----:B------:R-:W2:Y:S01]  /*25d0*/  LDG.E R23, desc[UR10][R8.64+0xc] ;  /* 0x00000c0a08177981 */ /* 0x000ea2000c1e1900 */
[----:B-----5:R-:W-:-:S03]  /*25e0*/  FFMA R24, R16, R22, R7 ;  /* 0x0000001610187223 */ /* 0x020fc60000000007 */
[----:B------:R-:W2:Y:S04]  /*25f0*/  LDG.E R22, desc[UR10][R14.64+0xc] ;  /* 0x00000c0a0e167981 */ /* 0x000ea8000c1e1900 */
[----:B------:R-:W5:Y:S04]  /*2600*/  LDG.E R7, desc[UR10][R12.64+0x8] ;  /* 0x0000080a0c077981 */ /* 0x000f68000c1e1900 */
[----:B------:R-:W5:Y:S01]  /*2610*/  LDG.E R16, desc[UR10][R12.64+0xc] ;  /* 0x00000c0a0c107981 */ /* 0x000f62000c1e1900 */
[----:B---3--:R-:W-:Y:S01]  /*2620*/  FMUL R17, R0, R17 ;  /* 0x0000001100117220 */ /* 0x008fe20000400000 */
[----:B----4-:R-:W-:-:S02]  /*2630*/  FMUL R27, R26, R27 ;  /* 0x0000001b1a1b7220 */ /* 0x010fc40000400000 */
[----:B------:R-:W3:Y:S01]  /*2640*/  LDG.E R0, desc[UR10][R8.64+0x10] ;  /* 0x0000100a08007981 */ /* 0x000ee2000c1e1900 */
[----:B------:R-:W-:-:S03]  /*2650*/  FFMA R24, R17, R25, R24 ;  /* 0x0000001911187223 */ /* 0x000fc60000000018 */
[----:B------:R-:W4:Y:S04]  /*2660*/  LDG.E R17, desc[UR10][R8.64+0x14] ;  /* 0x0000140a08117981 */ /* 0x000f28000c1e1900 */
[----:B------:R-:W3:Y:S04]  /*2670*/  LDG.E R26, desc[UR10][R14.64+0x1c] ;  /* 0x00001c0a0e1a7981 */ /* 0x000ee8000c1e1900 */
[----:B------:R-:W4:Y:S04]  /*2680*/  LDG.E R25, desc[UR10][R12.64+0x18] ;  /* 0x0000180a0c197981 */ /* 0x000f28000c1e1900 */
[----:B------:R-:W3:Y:S01]  /*2690*/  LDG.E R9, desc[UR10][R8.64+0x1c] ;  /* 0x00001c0a08097981 */ /* 0x000ee2000c1e1900 */
[----:B--2---:R-:W-:-:S03]  /*26a0*/  FMUL R22, R22, R23 ;  /* 0x0000001716167220 */ /* 0x004fc60000400000 */
[----:B------:R-:W2:Y:S01]  /*26b0*/  LDG.E R23, desc[UR10][R12.64+0x10] ;  /* 0x0000100a0c177981 */ /* 0x000ea2000c1e1900 */
[----:B-----5:R-:W-:-:S03]  /*26c0*/  FFMA R27, R27, R7, R24 ;  /* 0x000000071b1b7223 */ /* 0x020fc60000000018 */
[----:B------:R-:W5:Y:S01]  /*26d0*/  LDG.E R7, desc[UR10][R14.64+0x10] ;  /* 0x0000100a0e077981 */ /* 0x000f62000c1e1900 */
[----:B------:R-:W-:-:S03]  /*26e0*/  FFMA R24, R22, R16, R27 ;  /* 0x0000001016187223 */ /* 0x000fc6000000001b */
[----:B------:R-:W4:Y:S04]  /*26f0*/  LDG.E R22, desc[UR10][R14.64+0x14] ;  /* 0x0000140a0e167981 */ /* 0x000f28000c1e1900 */
[----:B------:R-:W4:Y:S04]  /*2700*/  LDG.E R16, desc[UR10][R14.64+0x18] ;  /* 0x0000180a0e107981 */ /* 0x000f28000c1e1900 */
[----:B------:R-:W4:Y:S01]  /*2710*/  LDG.E R27, desc[UR10][R12.64+0x14] ;  /* 0x0000140a0c1b7981 */ /* 0x000f22000c1e1900 */
[----:B------:R-:W-:Y:S01]  /*2720*/  IADD3 R3, PT, PT, R3, 0x8, RZ ;  /* 0x0000000803037810 */ /* 0x000fe20007ffe0ff */
[----:B---3--:R-:W-:Y:S01]  /*2730*/  FMUL R26, R26, R9 ;  /* 0x000000091a1a7220 */ /* 0x008fe20000400000 */
[----:B-----5:R-:W-:-:S04]  /*2740*/  FMUL R7, R7, R0 ;  /* 0x0000000007077220 */ /* 0x020fc80000400000 */
[----:B--2---:R-:W-:Y:S01]  /*2750*/  FFMA R24, R7, R23, R24 ;  /* 0x0000001707187223 */ /* 0x004fe20000000018 */
[----:B----4-:R-:W-:Y:S01]  /*2760*/  FMUL R17, R22, R17 ;  /* 0x0000001116117220 */ /* 0x010fe20000400000 */
[----:B------:R-:W-:-:S03]  /*2770*/  FMUL R29, R16, R29 ;  /* 0x0000001d101d7220 */ /* 0x000fc60000400000 */
[----:B------:R-:W-:-:S04]  /*2780*/  FFMA R24, R17, R27, R24 ;  /* 0x0000001b11187223 */ /* 0x000fc80000000018 */
[----:B------:R-:W-:-:S04]  /*2790*/  FFMA R25, R29, R25, R24 ;  /* 0x000000191d197223 */ /* 0x000fc80000000018 */
[----:B------:R-:W-:-:S07]  /*27a0*/  FFMA R7, R26, R28, R25 ;  /* 0x0000001c1a077223 */ /* 0x000fce0000000019 */
.L_x_221:
[----:B------:R-:W-:Y:S05]  /*27b0*/  BRA.U !UP0, `(.L_x_183) ;  /* 0x0000000108ec7547 */ /* 0x000fea000b800000 */
[----:B------:R-:W-:Y:S02]  /*27c0*/  UISETP.GE.U32.AND UP0, UPT, UR4, 0x4, UPT ;  /* 0x000000040400788c */ /* 0x000fe4000bf06070 */
[----:B------:R-:W-:-:S04]  /*27d0*/  ULOP3.LUT UR8, UR8, 0x3, URZ, 0xc0, !UPT ;  /* 0x0000000308087892 */ /* 0x000fc8000f8ec0ff */
[----:B------:R-:W-:-:S03]  /*27e0*/  UISETP.NE.AND UP1, UPT, UR8, URZ, UPT ;  /* 0x000000ff0800728c */ /* 0x000fc6000bf25270 */
[----:B------:R-:W-:Y:S08]  /*27f0*/  BRA.U !UP0, `(.L_x_222) ;  /* 0x0000000108647547 */ /* 0x000ff0000b800000 */
        /* <DEDUP_REMOVED lines=11> */
[----:B------:R-:W5:Y:S04]  /*28b0*/  LDG.E R0, desc[UR10][R8.64+0x4] ;  /* 0x0000040a08007981 */ /* 0x000f68000c1e1900 */
[----:B------:R-:W5:Y:S04]  /*28c0*/  LDG.E R15, desc[UR10][R12.64+0xc] ;  /* 0x00000c0a0c0f7981 */ /* 0x000f68000c1e1900 */
[----:B------:R-:W5:Y:S04]  /*28d0*/  LDG.E R28, desc[UR10][R18.64+0xc] ;  /* 0x00000c0a121c7981 */ /* 0x000f68000c1e1900 */
[----:B------:R-:W5:Y:S04]  /*28e0*/  LDG.E R16, desc[UR10][R8.64+0x8] ;  /* 0x0000080a08107981 */ /* 0x000f68000c1e1900 */
[----:B------:R-:W5:Y:S01]  /*28f0*/  LDG.E R27, desc[UR10][R8.64+0xc] ;  /* 0x00000c0a081b7981 */ /* 0x000f62000c1e1900 */
        /* <DEDUP_REMOVED lines=9> */
.L_x_222:
[----:B------:R-:W-:Y:S05]  /*2990*/  BRA.U !UP1, `(.L_x_183) ;  /* 0x0000000109747547 */ /* 0x000fea000b800000 */
[----:B------:R-:W0:Y:S01]  /*29a0*/  LDC.64 R8, c[0x0][0x3a0] ;  /* 0x0000e800ff087b82 */ /* 0x000e220000000a00 */
[----:B------:R-:W1:Y:S01]  /*29b0*/  LDCU.128 UR4, c[0x0][0x390] ;  /* 0x00007200ff0477ac */ /* 0x000e620008000c00 */
[----:B------:R-:W-:-:S03]  /*29c0*/  IMAD.WIDE.U32 R10, R3, 0x4, R10 ;  /* 0x00000004030a7825 */ /* 0x000fc600078e000a */
[C---:B-1----:R-:W-:Y:S01]  /*29d0*/  IADD3 R13, P0, PT, R10.reuse, UR4, RZ ;  /* 0x000000040a0d7c10 */ /* 0x042fe2000ff1e0ff */
[----:B------:R-:W-:Y:S01]  /*29e0*/  UIADD3 UR4, UPT, UPT, -UR8, URZ, URZ ;  /* 0x000000ff08047290 */ /* 0x000fe2000fffe1ff */
[----:B------:R-:W-:Y:S02]  /*29f0*/  IADD3 R10, P1, PT, R10, UR6, RZ ;  /* 0x000000060a0a7c10 */ /* 0x000fe4000ff3e0ff */
[----:B------:R-:W-:Y:S01]  /*2a00*/  IADD3.X R14, PT, PT, R11, UR5, RZ, P0, !PT ;  /* 0x000000050b0e7c10 */ /* 0x000fe200087fe4ff */
[----:B0-----:R-:W-:Y:S01]  /*2a10*/  IMAD.WIDE.U32 R8, R3, 0x4, R8 ;  /* 0x0000000403087825 */ /* 0x001fe200078e0008 */
[----:B------:R-:W-:Y:S02]  /*2a20*/  IADD3.X R11, PT, PT, R11, UR7, RZ, P1, !PT ;  /* 0x000000070b0b7c10 */ /* 0x000fe40008ffe4ff */
[----:B------:R-:W-:Y:S02]  /*2a30*/  MOV R15, R8 ;  /* 0x00000008000f7202 */ /* 0x000fe40000000f00 */
[----:B------:R-:W-:-:S07]  /*2a40*/  MOV R16, R9 ;  /* 0x0000000900107202 */ /* 0x000fce0000000f00 */
.L_x_223:
[----:B------:R-:W-:Y:S01]  /*2a50*/  MOV R8, R13 ;  /* 0x0000000d00087202 */ /* 0x000fe20000000f00 */
[----:B------:R-:W2:Y:S01]  /*2a60*/  LDG.E R0, desc[UR10][R10.64] ;  /* 0x0000000a0a007981 */ /* 0x000ea2000c1e1900 */
[----:B------:R-:W-:-:S05]  /*2a70*/  MOV R9, R14 ;  /* 0x0000000e00097202 */ /* 0x000fca0000000f00 */
[----:B------:R0:W2:Y:S02]  /*2a80*/  LDG.E R3, desc[UR10][R8.64] ;  /* 0x0000000a08037981 */ /* 0x0000a4000c1e1900 */
[----:B0-----:R-:W-:Y:S02]  /*2a90*/  MOV R8, R15 ;  /* 0x0000000f00087202 */ /* 0x001fe40000000f00 */
[----:B------:R-:W-:-:S05]  /*2aa0*/  MOV R9, R16 ;  /* 0x0000001000097202 */ /* 0x000fca0000000f00 */
[----:B------:R-:W3:Y:S01]  /*2ab0*/  LDG.E R12, desc[UR10][R8.64] ;  /* 0x0000000a080c7981 */ /* 0x000ee2000c1e1900 */
[----:B------:R-:W-:-:S04]  /*2ac0*/  UIADD3 UR4, UPT, UPT, UR4, 0x1, URZ ;  /* 0x0000000104047890 */ /* 0x000fc8000fffe0ff */
[----:B------:R-:W-:Y:S01]  /*2ad0*/  UISETP.NE.AND UP0, UPT, UR4, URZ, UPT ;  /* 0x000000ff0400728c */ /* 0x000fe2000bf05270 */
[----:B------:R-:W-:Y:S02]  /*2ae0*/  IADD3 R15, P0, PT, R15, 0x4, RZ ;  /* 0x000000040f0f7810 */ /* 0x000fe40007f1e0ff */
[----:B------:R-:W-:Y:S02]  /*2af0*/  IADD3 R13, P1, PT, R13, 0x4, RZ ;  /* 0x000000040d0d7810 */ /* 0x000fe40007f3e0ff */
[----:B------:R-:W-:Y:S02]  /*2b00*/  IADD3 R10, P2, PT, R10, 0x4, RZ ;  /* 0x000000040a0a7810 */ /* 0x000fe40007f5e0ff */
[----:B------:R-:W-:Y:S02]  /*2b10*/  IADD3.X R16, PT, PT, RZ, R16, RZ, P0, !PT ;  /* 0x00000010ff107210 */ /* 0x000fe400007fe4ff */
[----:B------:R-:W-:Y:S02]  /*2b20*/  IADD3.X R14, PT, PT, RZ, R14, RZ, P1, !PT ;  /* 0x0000000eff0e7210 */ /* 0x000fe40000ffe4ff */
[----:B------:R-:W-:Y:S01]  /*2b30*/  IADD3.X R11, PT, PT, RZ, R11, RZ, P2, !PT ;  /* 0x0000000bff0b7210 */ /* 0x000fe200017fe4ff */
[----:B--2---:R-:W-:-:S04]  /*2b40*/  FMUL R0, R0, R3 ;  /* 0x0000000300007220 */ /* 0x004fc80000400000 */
[----:B---3--:R-:W-:Y:S01]  /*2b50*/  FFMA R7, R0, R12, R7 ;  /* 0x0000000c00077223 */ /* 0x008fe20000000007 */
[----:B------:R-:W-:Y:S06]  /*2b60*/  BRA.U UP0, `(.L_x_223) ;  /* 0xfffffffd00b87547 */ /* 0x000fec000b83ffff */
.L_x_183:
[-C--:B------:R-:W-:Y:S01]  /*2b70*/  FMUL R3, R4, R4.reuse ;  /* 0x0000000404037220 */ /* 0x080fe20000400000 */
[----:B------:R-:W0:Y:S01]  /*2b80*/  LDC R8, c[0x0][0x3ac] ;  /* 0x0000eb00ff087b82 */ /* 0x000e220000000800 */
[----:B------:R-:W-:Y:S02]  /*2b90*/  BSSY.RECONVERGENT B0, `(.L_x_224) ;  /* 0x0000010000007945 */ /* 0x000fe40003800200 */
[----:B------:R-:W-:-:S04]  /*2ba0*/  FMUL R3, R3, R4 ;  /* 0x0000000403037220 */ /* 0x000fc80000400000 */
[----:B------:R-:W-:-:S05]  /*2bb0*/  FMUL R9, R2, R3 ;  /* 0x0000000302097220 */ /* 0x000fca0000400000 */
[----:B------:R-:W-:-:S04]  /*2bc0*/  IADD3 R0, PT, PT, R9, 0x1800000, RZ ;  /* 0x0180000009007810 */ /* 0x000fc80007ffe0ff */
[----:B------:R-:W-:-:S04]  /*2bd0*/  LOP3.LUT R0, R0, 0x7f800000, RZ, 0xc0, !PT ;  /* 0x7f80000000007812 */ /* 0x000fc800078ec0ff */
[----:B------:R-:W-:Y:S02]  /*2be0*/  ISETP.GT.U32.AND P0, PT, R0, 0x1ffffff, PT ;  /* 0x01ffffff0000780c */ /* 0x000fe40003f04070 */
[----:B0-----:R-:W-:-:S11]  /*2bf0*/  ISETP.GE.AND P3, PT, R8, 0x1, PT ;  /* 0x000000010800780c */ /* 0x001fd60003f66270 */
[----:B------:R-:W-:Y:S05]  /*2c00*/  @P0 BRA `(.L_x_225) ;  /* 0x0000000000100947 */ /* 0x000fea0003800000 */
[----:B------:R-:W-:-:S07]  /*2c10*/  MOV R8, 0x2c30 ;  /* 0x00002c3000087802 */ /* 0x000fce0000000f00 */
[----:B------:R-:W-:Y:S05]  /*2c20*/  CALL.REL.NOINC `($__internal_5_$__cuda_sm20_rcp_rn_f32_slowpath) ;  /* 0x0000001400e47944 */ /* 0x000fea0003c00000 */
[----:B------:R-:W-:Y:S01]  /*2c30*/  MOV R0, R3 ;  /* 0x0000000300007202 */ /* 0x000fe20000000f00 */
[----:B------:R-:W-:Y:S06]  /*2c40*/  BRA `(.L_x_226) ;  /* 0x0000000000107947 */ /* 0x000fec0003800000 */
.L_x_225:
[----:B------:R-:W0:Y:S02]  /*2c50*/  MUFU.RCP R0, R9 ;  /* 0x0000000900007308 */ /* 0x000e240000001000 */
[----:B0-----:R-:W-:-:S04]  /*2c60*/  FFMA R2, R9, R0, -1 ;  /* 0xbf80000009027423 */ /* 0x001fc80000000000 */
[----:B------:R-:W-:-:S04]  /*2c70*/  FADD.FTZ R3, -R2, -RZ ;  /* 0x800000ff02037221 */ /* 0x000fc80000010100 */
[----:B------:R-:W-:-:S07]  /*2c80*/  FFMA R0, R0, R3, R0 ;  /* 0x0000000300007223 */ /* 0x000fce0000000000 */
.L_x_226:
[----:B------:R-:W-:Y:S05]  /*2c90*/  BSYNC.RECONVERGENT B0 ;  /* 0x0000000000007941 */ /* 0x000fea0003800200 */
.L_x_224:
[----:B------:R-:W-:Y:S05]  /*2ca0*/  @!P3 EXIT ;  /* 0x000000000000b94d */ /* 0x000fea0003800000 */
[----:B------:R-:W0:Y:S01]  /*2cb0*/  LDCU UR6, c[0x0][0x3ac] ;  /* 0x00007580ff0677ac */ /* 0x000e220008000800 */
[----:B------:R-:W-:Y:S02]  /*2cc0*/  HFMA2 R2, -RZ, RZ, 0, 0 ;  /* 0x00000000ff027431 */ /* 0x000fe400000001ff */
[----:B------:R-:W-:Y:S01]  /*2cd0*/  FMUL R3, R0, R7 ;  /* 0x0000000700037220 */ /* 0x000fe20000400000 */
[----:B0-----:R-:W-:Y:S02]  /*2ce0*/  UISETP.GE.U32.AND UP0, UPT, UR6, 0x8, UPT ;  /* 0x000000080600788c */ /* 0x001fe4000bf06070 */
[----:B------:R-:W-:-:S07]  /*2cf0*/  ULOP3.LUT UR12, UR6, 0x7, URZ, 0xc0, !UPT ;  /* 0x00000007060c7892 */ /* 0x000fce000f8ec0ff */
[----:B------:R-:W-:Y:S05]  /*2d00*/  BRA.U !UP0, `(.L_x_227) ;  /* 0x0000000908dc7547 */ /* 0x000fea000b800000 */
[----:B------:R-:W0:Y:S01]  /*2d10*/  LDCU.64 UR4, c[0x0][0x3a0] ;  /* 0x00007400ff0477ac */ /* 0x000e220008000a00 */
[C---:B------:R-:W-:Y:S01]  /*2d20*/  LEA R7, P0, R6.reuse, 0x10, 0x2 ;  /* 0x0000001006077811 */ /* 0x040fe200078010ff */
[----:B------:R-:W1:Y:S03]  /*2d30*/  LDCU.128 UR16, c[0x0][0x390] ;  /* 0x00007200ff1077ac */ /* 0x000e660008000c00 */
[----:B------:R-:W-:Y:S01]  /*2d40*/  LEA.HI.X R8, R6, RZ, R5, 0x2, P0 ;  /* 0x000000ff06087211 */ /* 0x000fe200000f1405 */
[----:B------:R-:W2:Y:S01]  /*2d50*/  LDCU.64 UR8, c[0x0][0x380] ;  /* 0x00007000ff0877ac */ /* 0x000ea20008000a00 */
[----:B------:R-:W-:-:S04]  /*2d60*/  ULOP3.LUT UR6, UR6, 0x7ffffff8, URZ, 0xc0, !UPT ;  /* 0x7ffffff806067892 */ /* 0x000fc8000f8ec0ff */
[----:B------:R-:W-:Y:S02]  /*2d70*/  UIADD3 UR7, UPT, UPT, -UR6, URZ, URZ ;  /* 0x000000ff06077290 */ /* 0x000fe4000fffe1ff */
[----:B0-----:R-:W-:Y:S01]  /*2d80*/  UIADD3 UR4, UP0, UPT, UR4, 0x10, URZ ;  /* 0x0000001004047890 */ /* 0x001fe2000ff1e0ff */
[----:B------:R-:W-:-:S03]  /*2d90*/  MOV R2, UR6 ;  /* 0x0000000600027c02 */ /* 0x000fc60008000f00 */
[----:B------:R-:W-:Y:S01]  /*2da0*/  UIADD3.X UR5, UPT, UPT, URZ, UR5, URZ, UP0, !UPT ;  /* 0x00000005ff057290 */ /* 0x000fe200087fe4ff */
[C---:B-1----:R-:W-:Y:S02]  /*2db0*/  IADD3 R16, P1, PT, R7.reuse, UR16, RZ ;  /* 0x0000001007107c10 */ /* 0x042fe4000ff3e0ff */
[C---:B------:R-:W-:Y:S02]  /*2dc0*/  IADD3 R12, P2, PT, R7.reuse, UR18, RZ ;  /* 0x00000012070c7c10 */ /* 0x040fe4000ff5e0ff */
[----:B--2---:R-:W-:Y:S02]  /*2dd0*/  IADD3 R7, P0, PT, R7, UR8, RZ ;  /* 0x0000000807077c10 */ /* 0x004fe4000ff1e0ff */
[C---:B------:R-:W-:Y:S02]  /*2de0*/  IADD3.X R17, PT, PT, R8.reuse, UR17, RZ, P1, !PT ;  /* 0x0000001108117c10 */ /* 0x040fe40008ffe4ff */
[C---:B------:R-:W-:Y:S02]  /*2df0*/  IADD3.X R13, PT, PT, R8.reuse, UR19, RZ, P2, !PT ;  /* 0x00000013080d7c10 */ /* 0x040fe400097fe4ff */
[----:B------:R-:W-:-:S02]  /*2e00*/  IADD3.X R8, PT, PT, R8, UR9, RZ, P0, !PT ;  /* 0x0000000908087c10 */ /* 0x000fc400087fe4ff */
[----:B------:R-:W-:Y:S02]  /*2e10*/  MOV R14, UR4 ;  /* 0x00000004000e7c02 */ /* 0x000fe40008000f00 */
[----:B------:R-:W-:-:S07]  /*2e20*/  MOV R15, UR5 ;  /* 0x00000005000f7c02 */ /* 0x000fce0008000f00 */
.L_x_244:
[----:B------:R-:W2:Y:S04]  /*2e30*/  LDG.E R0, desc[UR10][R16.64+-0x10] ;  /* 0xfffff00a10007981 */ /* 0x000ea8000c1e1900 */
[----:B0-----:R-:W2:Y:S01]  /*2e40*/  LDG.E R9, desc[UR10][R14.64+-0x10] ;  /* 0xfffff00a0e097981 */ /* 0x001ea2000c1e1900 */
[----:B------:R-:W0:Y:S01]  /*2e50*/  MUFU.RCP R11, R4 ;  /* 0x00000004000b7308 */ /* 0x000e220000001000 */
[----:B------:R-:W-:Y:S01]  /*2e60*/  BSSY.RECONVERGENT B2, `(.L_x_228) ;  /* 0x000000e000027945 */ /* 0x000fe20003800200 */
[----:B0-----:R-:W-:Y:S01]  /*2e70*/  FFMA R10, R11, -R4, 1 ;  /* 0x3f8000000b0a7423 */ /* 0x001fe20000000804 */
[----:B--2---:R-:W-:-:S03]  /*2e80*/  FMUL R18, R0, R9 ;  /* 0x0000000900127220 */ /* 0x004fc60000400000 */
[----:B------:R-:W-:Y:S01]  /*2e90*/  FFMA R0, R11, R10, R11 ;  /* 0x0000000a0b007223 */ /* 0x000fe2000000000b */
[----:B------:R-:W-:Y:S01]  /*2ea0*/  MOV R11, R8 ;  /* 0x00000008000b7202 */ /* 0x000fe20000000f00 */
[----:B------:R-:W0:Y:S02]  /*2eb0*/  FCHK P0, R18, R4 ;  /* 0x0000000412007302 */ /* 0x000e240000000000 */
[----:B------:R-:W-:-:S04]  /*2ec0*/  FFMA R9, R0, R18, RZ ;  /* 0x0000001200097223 */ /* 0x000fc800000000ff */
[----:B------:R-:W-:-:S04]  /*2ed0*/  FFMA R10, R9, -R4, R18 ;  /* 0x80000004090a7223 */ /* 0x000fc80000000012 */
[----:B------:R-:W-:Y:S01]  /*2ee0*/  FFMA R0, R0, R10, R9 ;  /* 0x0000000a00007223 */ /* 0x000fe20000000009 */
[----:B------:R-:W-:Y:S01]  /*2ef0*/  MOV R10, R7 ;  /* 0x00000007000a7202 */ /* 0x000fe20000000f00 */
[----:B0-----:R-:W-:Y:S06]  /*2f00*/  @!P0 BRA `(.L_x_229) ;  /* 0x00000000000c8947 */ /* 0x001fec0003800000 */
[----:B------:R-:W-:Y:S02]  /*2f10*/  MOV R0, R18 ;  /* 0x0000001200007202 */ /* 0x000fe40000000f00 */
[----:B------:R-:W-:-:S07]  /*2f20*/  MOV R8, 0x2f40 ;  /* 0x00002f4000087802 */ /* 0x000fce0000000f00 */
[----:B------:R-:W-:Y:S05]  /*2f30*/  CALL.REL.NOINC `($__internal_7_$__cuda_sm3x_div_rn_noftz_f32_slowpath) ;  /* 0x00000018004c7944 */ /* 0x000fea0003c00000 */
.L_x_229:
[----:B------:R-:W-:Y:S05]  /*2f40*/  BSYNC.RECONVERGENT B2 ;  /* 0x0000000000027941 */ /* 0x000fea0003800200 */
.L_x_228:
[----:B------:R-:W2:Y:S01]  /*2f50*/  LDG.E R7, desc[UR10][R12.64+-0x10] ;  /* 0xfffff00a0c077981 */ /* 0x000ea2000c1e1900 */
[----:B------:R-:W0:Y:S01]  /*2f60*/  MUFU.RCP R19, R4 ;  /* 0x0000000400137308 */ /* 0x000e220000001000 */
[----:B--2---:R-:W-:-:S05]  /*2f70*/  FFMA R7, -R3, R7, R0 ;  /* 0x0000000703077223 */ /* 0x004fca0000000100 */
[----:B------:R1:W-:Y:S04]  /*2f80*/  STG.E desc[UR10][R10.64+-0x10], R7 ;  /* 0xfffff0070a007986 */ /* 0x0003e8000c10190a */
[----:B------:R-:W2:Y:S04]  /*2f90*/  LDG.E R0, desc[UR10][R16.64+-0xc] ;  /* 0xfffff40a10007981 */ /* 0x000ea8000c1e1900 */
[----:B------:R-:W2:Y:S01]  /*2fa0*/  LDG.E R9, desc[UR10][R14.64+-0xc] ;  /* 0xfffff40a0e097981 */ /* 0x000ea2000c1e1900 */
[----:B0-----:R-:W-:Y:S01]  /*2fb0*/  FFMA R8, R19, -R4, 1 ;  /* 0x3f80000013087423 */ /* 0x001fe20000000804 */
[----:B------:R-:W-:Y:S01]  /*2fc0*/  BSSY.RECONVERGENT B2, `(.L_x_230) ;  /* 0x000000b000027945 */ /* 0x000fe20003800200 */
[----:B--2---:R-:W-:-:S02]  /*2fd0*/  FMUL R18, R0, R9 ;  /* 0x0000000900127220 */ /* 0x004fc40000400000 */
[----:B------:R-:W-:Y:S02]  /*2fe0*/  FFMA R0, R19, R8, R19 ;  /* 0x0000000813007223 */ /* 0x000fe40000000013 */
[----:B------:R-:W0:Y:S02]  /*2ff0*/  FCHK P0, R18, R4 ;  /* 0x0000000412007302 */ /* 0x000e240000000000 */
[----:B------:R-:W-:-:S04]  /*3000*/  FFMA R9, R0, R18, RZ ;  /* 0x0000001200097223 */ /* 0x000fc800000000ff */
[----:B------:R-:W-:-:S04]  /*3010*/  FFMA R8, R9, -R4, R18 ;  /* 0x8000000409087223 */ /* 0x000fc80000000012 */
[----:B------:R-:W-:Y:S01]  /*3020*/  FFMA R0, R0, R8, R9 ;  /* 0x0000000800007223 */ /* 0x000fe20000000009 */
[----:B01----:R-:W-:Y:S06]  /*3030*/  @!P0 BRA `(.L_x_231) ;  /* 0x00000000000c8947 */ /* 0x003fec0003800000 */
[----:B------:R-:W-:Y:S02]  /*3040*/  MOV R0, R18 ;  /* 0x0000001200007202 */ /* 0x000fe40000000f00 */
[----:B------:R-:W-:-:S07]  /*3050*/  MOV R8, 0x3070 ;  /* 0x0000307000087802 */ /* 0x000fce0000000f00 */
[----:B------:R-:W-:Y:S05]  /*3060*/  CALL.REL.NOINC `($__internal_7_$__cuda_sm3x_div_rn_noftz_f32_slowpath) ;  /* 0x0000001800007944 */ /* 0x000fea0003c00000 */
.L_x_231:
[----:B------:R-:W-:Y:S05]  /*3070*/  BSYNC.RECONVERGENT B2 ;  /* 0x0000000000027941 */ /* 0x000fea0003800200 */
.L_x_230:
        /* <DEDUP_REMOVED lines=18> */
.L_x_233:
[----:B------:R-:W-:Y:S05]  /*31a0*/  BSYNC.RECONVERGENT B2 ;  /* 0x0000000000027941 */ /* 0x000fea0003800200 */
.L_x_232:
        /* <DEDUP_REMOVED lines=18> */
.L_x_235:
[----:B------:R-:W-:Y:S05]  /*32d0*/  BSYNC.RECONVERGENT B2 ;  /* 0x0000000000027941 */ /* 0x000fea0003800200 */
.L_x_234:
        /* <DEDUP_REMOVED lines=18> */
.L_x_237:
[----:B------:R-:W-:Y:S05]  /*3400*/  BSYNC.RECONVERGENT B2 ;  /* 0x0000000000027941 */ /* 0x000fea0003800200 */
.L_x_236:
        /* <DEDUP_REMOVED lines=18> */
.L_x_239:
[----:B------:R-:W-:Y:S05]  /*3530*/  BSYNC.RECONVERGENT B2 ;  /* 0x0000000000027941 */ /* 0x000fea0003800200 */
.L_x_238:
        /* <DEDUP_REMOVED lines=18> */
.L_x_241:
[----:B------:R-:W-:Y:S05]  /*3660*/  BSYNC.RECONVERGENT B2 ;  /* 0x0000000000027941 */ /* 0x000fea0003800200 */
.L_x_240:
        /* <DEDUP_REMOVED lines=18> */
.L_x_243:
[----:B------:R-:W-:Y:S05]  /*3790*/  BSYNC.RECONVERGENT B2 ;  /* 0x0000000000027941 */ /* 0x000fea0003800200 */
.L_x_242:
[----:B------:R0:W2:Y:S01]  /*37a0*/  LDG.E R7, desc[UR10][R12.64+0xc] ;  /* 0x00000c0a0c077981 */ /* 0x0000a2000c1e1900 */
[----:B------:R-:W-:Y:S01]  /*37b0*/  UIADD3 UR7, UPT, UPT, UR7, 0x8, URZ ;  /* 0x0000000807077890 */ /* 0x000fe2000fffe0ff */
[----:B------:R-:W-:Y:S02]  /*37c0*/  IADD3 R16, P0, PT, R16, 0x20, RZ ;  /* 0x0000002010107810 */ /* 0x000fe40007f1e0ff */
[----:B------:R-:W-:Y:S01]  /*37d0*/  IADD3 R14, P1, PT, R14, 0x20, RZ ;  /* 0x000000200e0e7810 */ /* 0x000fe20007f3e0ff */
[----:B------:R-:W-:Y:S01]  /*37e0*/  UISETP.NE.AND UP0, UPT, UR7, URZ, UPT ;  /* 0x000000ff0700728c */ /* 0x000fe2000bf05270 */
[----:B------:R-:W-:Y:S02]  /*37f0*/  IADD3.X R17, PT, PT, RZ, R17, RZ, P0, !PT ;  /* 0x00000011ff117210 */ /* 0x000fe400007fe4ff */
[----:B------:R-:W-:Y:S02]  /*3800*/  IADD3.X R15, PT, PT, RZ, R15, RZ, P1, !PT ;  /* 0x0000000fff0f7210 */ /* 0x000fe40000ffe4ff */
[----:B0-----:R-:W-:-:S04]  /*3810*/  IADD3 R12, P2, PT, R12, 0x20, RZ ;  /* 0x000000200c0c7810 */ /* 0x001fc80007f5e0ff */
[----:B------:R-:W-:Y:S01]  /*3820*/  IADD3.X R13, PT, PT, RZ, R13, RZ, P2, !PT ;  /* 0x0000000dff0d7210 */ /* 0x000fe200017fe4ff */
[----:B--2---:R-:W-:Y:S01]  /*3830*/  FFMA R9, -R3, R7, R0 ;  /* 0x0000000703097223 */ /* 0x004fe20000000100 */
[----:B------:R-:W-:-:S04]  /*3840*/  IADD3 R7, P3, PT, R10, 0x20, RZ ;  /* 0x000000200a077810 */ /* 0x000fc80007f7e0ff */
[----:B------:R0:W-:Y:S01]  /*3850*/  STG.E desc[UR10][R10.64+0xc], R9 ;  /* 0x00000c090a007986 */ /* 0x0001e2000c10190a */
[----:B------:R-:W-:Y:S01]  /*3860*/  IADD3.X R8, PT, PT, RZ, R11, RZ, P3, !PT ;  /* 0x0000000bff087210 */ /* 0x000fe20001ffe4ff */
[----:B------:R-:W-:Y:S07]  /*3870*/  BRA.U UP0, `(.L_x_244) ;  /* 0xfffffff5006c7547 */ /* 0x000fee000b83ffff */
.L_x_227:
[----:B------:R-:W-:-:S13]  /*3880*/  ISETP.NE.AND P0, PT, RZ, UR12, PT ;  /* 0x0000000cff007c0c */ /* 0x000fda000bf05270 */
[----:B------:R-:W-:Y:S05]  /*3890*/  @!P0 EXIT ;  /* 0x000000000000894d */ /* 0x000fea0003800000 */
[----:B------:R-:W1:Y:S01]  /*38a0*/  LDCU.64 UR6, c[0x0][0x390] ;  /* 0x00007200ff0677ac */ /* 0x000e620008000a00 */
[----:B------:R-:W2:Y:S01]  /*38b0*/  LDCU UR4, c[0x0][0x3ac] ;  /* 0x00007580ff0477ac */ /* 0x000ea20008000800 */
[----:B------:R-:W-:Y:S01]  /*38c0*/  UISETP.GE.U32.AND UP0, UPT, UR12, 0x4, UPT ;  /* 0x000000040c00788c */ /* 0x000fe2000bf06070 */
[----:B-1----:R-:W-:-:S04]  /*38d0*/  LEA R18, P0, R6, UR6, 0x2 ;  /* 0x0000000606127c11 */ /* 0x002fc8000f8010ff */
[----:B------:R-:W-:Y:S01]  /*38e0*/  LEA.HI.X R19, R6, UR7, R5, 0x2, P0 ;  /* 0x0000000706137c11 */ /* 0x000fe200080f1405 */
[----:B--2---:R-:W-:-:S03]  /*38f0*/  ULOP3.LUT UR4, UR4, 0x3, URZ, 0xc0, !UPT ;  /* 0x0000000304047892 */ /* 0x004fc6000f8ec0ff */
[----:B------:R-:W-:Y:S09]  /*3900*/  BRA.U !UP0, `(.L_x_245) ;  /* 0x0000000508587547 */ /* 0x000ff2000b800000 */
[----:B------:R-:W1:Y:S01]  /*3910*/  LDC.64 R14, c[0x0][0x3a0] ;  /* 0x0000e800ff0e7b82 */ /* 0x000e620000000a00 */
[----:B------:R-:W-:-:S05]  /*3920*/  IMAD.WIDE.U32 R16, R2, 0x4, R18 ;  /* 0x0000000402107825 */ /* 0x000fca00078e0012 */
[----:B------:R-:W2:Y:S01]  /*3930*/  LDG.E R0, desc[UR10][R16.64] ;  /* 0x0000000a10007981 */ /* 0x000ea2000c1e1900 */
[----:B-1----:R-:W-:-:S05]  /*3940*/  IMAD.WIDE.U32 R14, R2, 0x4, R14 ;  /* 0x00000004020e7825 */ /* 0x002fca00078e000e */
[----:B------:R-:W2:Y:S01]  /*3950*/  LDG.E R7, desc[UR10][R14.64] ;  /* 0x0000000a0e077981 */ /* 0x000ea2000c1e1900 */
[----:B0-----:R-:W0:Y:S01]  /*3960*/  MUFU.RCP R11, R4 ;  /* 0x00000004000b7308 */ /* 0x001e220000001000 */
[----:B------:R-:W-:Y:S01]  /*3970*/  BSSY.RECONVERGENT B2, `(.L_x_246) ;  /* 0x000000c000027945 */ /* 0x000fe20003800200 */
[----:B0-----:R-:W-:Y:S01]  /*3980*/  FFMA R8, R11, -R4, 1 ;  /* 0x3f8000000b087423 */ /* 0x001fe20000000804 */
[----:B--2---:R-:W-:-:S05]  /*3990*/  FMUL R9, R0, R7 ;  /* 0x0000000700097220 */ /* 0x004fca0000400000 */
[----:B------:R-:W0:Y:S01]  /*39a0*/  FCHK P0, R9, R4 ;  /* 0x0000000409007302 */ /* 0x000e220000000000 */
[----:B------:R-:W-:-:S04]  /*39b0*/  FFMA R0, R11, R8, R11 ;  /* 0x000000080b007223 */ /* 0x000fc8000000000b */
[----:B------:R-:W-:-:S04]  /*39c0*/  FFMA R7, R0, R9, RZ ;  /* 0x0000000900077223 */ /* 0x000fc800000000ff */
[----:B------:R-:W-:-:S04]  /*39d0*/  FFMA R8, R7, -R4, R9 ;  /* 0x8000000407087223 */ /* 0x000fc80000000009 */
[----:B------:R-:W-:Y:S01]  /*39e0*/  FFMA R0, R0, R8, R7 ;  /* 0x0000000800007223 */ /* 0x000fe20000000007 */
[----:B0-----:R-:W-:Y:S06]  /*39f0*/  @!P0 BRA `(.L_x_247) ;  /* 0x00000000000c8947 */ /* 0x001fec0003800000 */
[----:B------:R-:W-:Y:S02]  /*3a00*/  MOV R0, R9 ;  /* 0x0000000900007202 */ /* 0x000fe40000000f00 */
[----:B------:R-:W-:-:S07]  /*3a10*/  MOV R8, 0x3a30 ;  /* 0x00003a3000087802 */ /* 0x000fce0000000f00 */
[----:B------:R-:W-:Y:S05]  /*3a20*/  CALL.REL.NOINC `($__internal_7_$__cuda_sm3x_div_rn_noftz_f32_slowpath) ;  /* 0x0000000c00907944 */ /* 0x000fea0003c00000 */
.L_x_247:
[----:B------:R-:W-:Y:S05]  /*3a30*/  BSYNC.RECONVERGENT B2 ;  /* 0x0000000000027941 */ /* 0x000fea0003800200 */
.L_x_246:
[----:B------:R-:W-:Y:S01]  /*3a40*/  IMAD.WIDE.U32 R12, R2, 0x4, R20 ;  /* 0x00000004020c7825 */ /* 0x000fe200078e0014 */
[----:B------:R-:W0:Y:S04]  /*3a50*/  LDCU.64 UR6, c[0x0][0x380] ;  /* 0x00007000ff0677ac */ /* 0x000e280008000a00 */
[----:B------:R-:W2:Y:S01]  /*3a60*/  LDG.E R7, desc[UR10][R12.64] ;  /* 0x0000000a0c077981 */ /* 0x000ea2000c1e1900 */
[----:B------:R-:W-:-:S04]  /*3a70*/  IADD3 R8, P0, PT, R6, R2, RZ ;  /* 0x0000000206087210 */ /* 0x000fc80007f1e0ff */
[----:B------:R-:W-:Y:S02]  /*3a80*/  IADD3.X R9, PT, PT, RZ, R5, RZ, P0, !PT ;  /* 0x00000005ff097210 */ /* 0x000fe400007fe4ff */
[----:B0-----:R-:W-:-:S04]  /*3a90*/  LEA R10, P0, R8, UR6, 0x2 ;  /* 0x00000006080a7c11 */ /* 0x001fc8000f8010ff */
[----:B------:R-:W-:Y:S01]  /*3aa0*/  LEA.HI.X R11, R8, UR7, R9, 0x2, P0 ;  /* 0x00000007080b7c11 */ /* 0x000fe200080f1409 */
[----:B--2---:R-:W-:-:S05]  /*3ab0*/  FFMA R7, -R3, R7, R0 ;  /* 0x0000000703077223 */ /* 0x004fca0000000100 */
[----:B------:R0:W-:Y:S04]  /*3ac0*/  STG.E desc[UR10][R10.64], R7 ;  /* 0x000000070a007986 */ /* 0x0001e8000c10190a */
[----:B------:R-:W2:Y:S04]  /*3ad0*/  LDG.E R0, desc[UR10][R16.64+0x4] ;  /* 0x0000040a10007981 */ /* 0x000ea8000c1e1900 */
[----:B------:R-:W2:Y:S01]  /*3ae0*/  LDG.E R9, desc[UR10][R14.64+0x4] ;  /* 0x0000040a0e097981 */ /* 0x000ea2000c1e1900 */
        /* <DEDUP_REMOVED lines=9> */
[----:B01----:R-:W-:Y:S06]  /*3b80*/  @!P0 BRA `(.L_x_249) ;  /* 0x00000000000c8947 */ /* 0x003fec0003800000 */
[----:B------:R-:W-:Y:S02]  /*3b90*/  MOV R0, R22 ;  /* 0x0000001600007202 */ /* 0x000fe40000000f00 */
[----:B------:R-:W-:-:S07]  /*3ba0*/  MOV R8, 0x3bc0 ;  /* 0x00003bc000087802 */ /* 0x000fce0000000f00 */
[----:B------:R-:W-:Y:S05]  /*3bb0*/  CALL.REL.NOINC `($__internal_7_$__cuda_sm3x_div_rn_noftz_f32_slowpath) ;  /* 0x0000000c002c7944 */ /* 0x000fea0003c00000 */
.L_x_249:
[----:B------:R-:W-:Y:S05]  /*3bc0*/  BSYNC.RECONVERGENT B2 ;  /* 0x0000000000027941 */ /* 0x000fea0003800200 */
.L_x_248:
        /* <DEDUP_REMOVED lines=18> */
.L_x_251:
[----:B------:R-:W-:Y:S05]  /*3cf0*/  BSYNC.RECONVERGENT B2 ;  /* 0x0000000000027941 */ /* 0x000fea0003800200 */
.L_x_250:
[----:B------:R-:W2:Y:S01]  /*3d00*/  LDG.E R7, desc[UR10][R12.64+0x8] ;  /* 0x0000080a0c077981 */ /* 0x000ea2000c1e1900 */
[----:B------:R-:W0:Y:S01]  /*3d10*/  MUFU.RCP R9, R4 ;  /* 0x0000000400097308 */ /* 0x000e220000001000 */
[----:B--2---:R-:W-:-:S05]  /*3d20*/  FFMA R7, -R3, R7, R0 ;  /* 0x0000000703077223 */ /* 0x004fca0000000100 */
[----:B------:R1:W-:Y:S04]  /*3d30*/  STG.E desc[UR10][R10.64+0x8], R7 ;  /* 0x000008070a007986 */ /* 0x0003e8000c10190a */
[----:B------:R-:W2:Y:S04]  /*3d40*/  LDG.E R16, desc[UR10][R16.64+0xc] ;  /* 0x00000c0a10107981 */ /* 0x000ea8000c1e1900 */
[----:B------:R-:W2:Y:S01]  /*3d50*/  LDG.E R15, desc[UR10][R14.64+0xc] ;  /* 0x00000c0a0e0f7981 */ /* 0x000ea2000c1e1900 */
[C---:B0-----:R-:W-:Y:S01]  /*3d60*/  FFMA R0, R9.reuse, -R4, 1 ;  /* 0x3f80000009007423 */ /* 0x041fe20000000804 */
[----:B------:R-:W-:Y:S03]  /*3d70*/  BSSY.RECONVERGENT B2, `(.L_x_252) ;  /* 0x000000b000027945 */ /* 0x000fe60003800200 */
[----:B------:R-:W-:Y:S01]  /*3d80*/  FFMA R0, R9, R0, R9 ;  /* 0x0000000009007223 */ /* 0x000fe20000000009 */
[----:B--2---:R-:W-:-:S04]  /*3d90*/  FMUL R22, R16, R15 ;  /* 0x0000000f10167220 */ /* 0x004fc80000400000 */
[----:B------:R-:W0:Y:S01]  /*3da0*/  FCHK P0, R22, R4 ;  /* 0x0000000416007302 */ /* 0x000e220000000000 */
[----:B------:R-:W-:-:S04]  /*3db0*/  FFMA R9, R0, R22, RZ ;  /* 0x0000001600097223 */ /* 0x000fc800000000ff */
[----:B------:R-:W-:-:S04]  /*3dc0*/  FFMA R8, R9, -R4, R22 ;  /* 0x8000000409087223 */ /* 0x000fc80000000016 */
[----:B------:R-:W-:Y:S01]  /*3dd0*/  FFMA R0, R0, R8, R9 ;  /* 0x0000000800007223 */ /* 0x000fe20000000009 */
[----:B01----:R-:W-:Y:S06]  /*3de0*/  @!P0 BRA `(.L_x_253) ;  /* 0x00000000000c8947 */ /* 0x003fec0003800000 */
[----:B------:R-:W-:Y:S02]  /*3df0*/  MOV R0, R22 ;  /* 0x0000001600007202 */ /* 0x000fe40000000f00 */
[----:B------:R-:W-:-:S07]  /*3e00*/  MOV R8, 0x3e20 ;  /* 0x00003e2000087802 */ /* 0x000fce0000000f00 */
[----:B------:R-:W-:Y:S05]  /*3e10*/  CALL.REL.NOINC `($__internal_7_$__cuda_sm3x_div_rn_noftz_f32_slowpath) ;  /* 0x0000000800947944 */ /* 0x000fea0003c00000 */
.L_x_253:
[----:B------:R-:W-:Y:S05]  /*3e20*/  BSYNC.RECONVERGENT B2 ;  /* 0x0000000000027941 */ /* 0x000fea0003800200 */
.L_x_252:
[----:B------:R-:W2:Y:S01]  /*3e30*/  LDG.E R12, desc[UR10][R12.64+0xc] ;  /* 0x00000c0a0c0c7981 */ /* 0x000ea2000c1e1900 */
[----:B------:R-:W-:Y:S01]  /*3e40*/  IADD3 R2, PT, PT, R2, 0x4, RZ ;  /* 0x0000000402027810 */ /* 0x000fe20007ffe0ff */
[----:B--2---:R-:W-:-:S05]  /*3e50*/  FFMA R7, -R3, R12, R0 ;  /* 0x0000000c03077223 */ /* 0x004fca0000000100 */
[----:B------:R1:W-:Y:S02]  /*3e60*/  STG.E desc[UR10][R10.64+0xc], R7 ;  /* 0x00000c070a007986 */ /* 0x0003e4000c10190a */
.L_x_245:
[----:B------:R-:W-:-:S13]  /*3e70*/  ISETP.NE.AND P0, PT, RZ, UR4, PT ;  /* 0x00000004ff007c0c */ /* 0x000fda000bf05270 */
[----:B------:R-:W-:Y:S05]  /*3e80*/  @!P0 EXIT ;  /* 0x000000000000894d */ /* 0x000fea0003800000 */
[----:B------:R-:W-:-:S09]  /*3e90*/  UISETP.NE.AND UP0, UPT, UR4, 0x1, UPT ;  /* 0x000000010400788c */ /* 0x000fd2000bf05270 */
[----:B------:R-:W-:Y:S05]  /*3ea0*/  BRA.U !UP0, `(.L_x_254) ;  /* 0x0000000108c07547 */ /* 0x000fea000b800000 */
[----:B------:R-:W2:Y:S01]  /*3eb0*/  LDC.64 R14, c[0x0][0x3a0] ;  /* 0x0000e800ff0e7b82 */ /* 0x000ea20000000a00 */
[----:B------:R-:W-:-:S05]  /*3ec0*/  IMAD.WIDE.U32 R16, R2, 0x4, R18 ;  /* 0x0000000402107825 */ /* 0x000fca00078e0012 */
[----:B------:R-:W3:Y:S01]  /*3ed0*/  LDG.E R0, desc[UR10][R16.64] ;  /* 0x0000000a10007981 */ /* 0x000ee2000c1e1900 */
[----:B--2---:R-:W-:-:S05]  /*3ee0*/  IMAD.WIDE.U32 R14, R2, 0x4, R14 ;  /* 0x00000004020e7825 */ /* 0x004fca00078e000e */
[----:B-1----:R-:W3:Y:S01]  /*3ef0*/  LDG.E R7, desc[UR10][R14.64] ;  /* 0x0000000a0e077981 */ /* 0x002ee2000c1e1900 */
[----:B0-----:R-:W0:Y:S01]  /*3f00*/  MUFU.RCP R11, R4 ;  /* 0x00000004000b7308 */ /* 0x001e220000001000 */
[----:B------:R-:W-:Y:S01]  /*3f10*/  BSSY.RECONVERGENT B2, `(.L_x_255) ;  /* 0x000000c000027945 */ /* 0x000fe20003800200 */
[----:B0-----:R-:W-:Y:S01]  /*3f20*/  FFMA R8, R11, -R4, 1 ;  /* 0x3f8000000b087423 */ /* 0x001fe20000000804 */
[----:B---3--:R-:W-:-:S05]  /*3f30*/  FMUL R9, R0, R7 ;  /* 0x0000000700097220 */ /* 0x008fca0000400000 */
        /* <DEDUP_REMOVED lines=9> */
.L_x_256:
[----:B------:R-:W-:Y:S05]  /*3fd0*/  BSYNC.RECONVERGENT B2 ;  /* 0x0000000000027941 */ /* 0x000fea0003800200 */
.L_x_255:
        /* <DEDUP_REMOVED lines=13> */
[----:B-1----:R-:W-:-:S04]  /*40b0*/  FFMA R0, R9, -R4, 1 ;  /* 0x3f80000009007423 */ /* 0x002fc80000000804 */
[----:B------:R-:W-:Y:S01]  /*40c0*/  FFMA R0, R9, R0, R9 ;  /* 0x0000000009007223 */ /* 0x000fe20000000009 */
[----:B--2---:R-:W-:-:S04]  /*40d0*/  FMUL R22, R16, R15 ;  /* 0x0000000f10167220 */ /* 0x004fc80000400000 */
[----:B------:R-:W1:Y:S01]  /*40e0*/  FCHK P0, R22, R4 ;  /* 0x0000000416007302 */ /* 0x000e620000000000 */
[----:B------:R-:W-:-:S04]  /*40f0*/  FFMA R9, R0, R22, RZ ;  /* 0x0000001600097223 */ /* 0x000fc800000000ff */
[----:B------:R-:W-:-:S04]  /*4100*/  FFMA R8, R9, -R4, R22 ;  /* 0x8000000409087223 */ /* 0x000fc80000000016 */
[----:B------:R-:W-:Y:S01]  /*4110*/  FFMA R0, R0, R8, R9 ;  /* 0x0000000800007223 */ /* 0x000fe20000000009 */
[----:B01----:R-:W-:Y:S06]  /*4120*/  @!P0 BRA `(.L_x_258) ;  /* 0x00000000000c8947 */ /* 0x003fec0003800000 */
[----:B------:R-:W-:Y:S02]  /*4130*/  MOV R0, R22 ;  /* 0x0000001600007202 */ /* 0x000fe40000000f00 */
[----:B------:R-:W-:-:S07]  /*4140*/  MOV R8, 0x4160 ;  /* 0x0000416000087802 */ /* 0x000fce0000000f00 */
[----:B------:R-:W-:Y:S05]  /*4150*/  CALL.REL.NOINC `($__internal_7_$__cuda_sm3x_div_rn_noftz_f32_slowpath) ;  /* 0x0000000400c47944 */ /* 0x000fea0003c00000 */
.L_x_258:
[----:B------:R-:W-:Y:S05]  /*4160*/  BSYNC.RECONVERGENT B2 ;  /* 0x0000000000027941 */ /* 0x000fea0003800200 */
.L_x_257:
[----:B------:R-:W2:Y:S01]  /*4170*/  LDG.E R12, desc[UR10][R12.64+0x4] ;  /* 0x0000040a0c0c7981 */ /* 0x000ea2000c1e1900 */
[----:B------:R-:W-:Y:S01]  /*4180*/  IADD3 R2, PT, PT, R2, 0x2, RZ ;  /* 0x0000000202027810 */ /* 0x000fe20007ffe0ff */
[----:B--2---:R-:W-:-:S05]  /*4190*/  FFMA R7, -R3, R12, R0 ;  /* 0x0000000c03077223 */ /* 0x004fca0000000100 */
[----:B------:R2:W-:Y:S02]  /*41a0*/  STG.E desc[UR10][R10.64+0x4], R7 ;  /* 0x000004070a007986 */ /* 0x0005e4000c10190a */
.L_x_254:
[----:B------:R-:W3:Y:S02]  /*41b0*/  LDC R0, c[0x0][0x3ac] ;  /* 0x0000eb00ff007b82 */ /* 0x000ee40000000800 */
[----:B---3--:R-:W-:-:S04]  /*41c0*/  LOP3.LUT R0, R0, 0x1, RZ, 0xc0, !PT ;  /* 0x0000000100007812 */ /* 0x008fc800078ec0ff */
[----:B------:R-:W-:-:S13]  /*41d0*/  ISETP.NE.U32.AND P0, PT, R0, 0x1, PT ;  /* 0x000000010000780c */ /* 0x000fda0003f05070 */
[----:B------:R-:W-:Y:S05]  /*41e0*/  @P0 EXIT ;  /* 0x000000000000094d */ /* 0x000fea0003800000 */
[----:B0-----:R-:W0:Y:S01]  /*41f0*/  LDC.64 R8, c[0x0][0x3a0] ;  /* 0x0000e800ff087b82 */ /* 0x001e220000000a00 */
[----:B------:R-:W-:-:S06]  /*4200*/  IMAD.WIDE.U32 R18, R2, 0x4, R18 ;  /* 0x0000000402127825 */ /* 0x000fcc00078e0012 */
[----:B------:R-:W3:Y:S01]  /*4210*/  LDG.E R18, desc[UR10][R18.64] ;  /* 0x0000000a12127981 */ /* 0x000ee2000c1e1900 */
[----:B0-----:R-:W-:-:S06]  /*4220*/  IMAD.WIDE.U32 R8, R2, 0x4, R8 ;  /* 0x0000000402087825 */ /* 0x001fcc00078e0008 */
[----:B------:R-:W3:Y:S01]  /*4230*/  LDG.E R9, desc[UR10][R8.64] ;  /* 0x0000000a08097981 */ /* 0x000ee2000c1e1900 */
[----:B-12---:R-:W0:Y:S01]  /*4240*/  MUFU.RCP R7, R4 ;  /* 0x0000000400077308 */ /* 0x006e220000001000 */
[----:B------:R-:W-:Y:S01]  /*4250*/  BSSY.RECONVERGENT B2, `(.L_x_259) ;  /* 0x000000c000027945 */ /* 0x000fe20003800200 */
[----:B0-----:R-:W-:-:S04]  /*4260*/  FFMA R0, R7, -R4, 1 ;  /* 0x3f80000007007423 */ /* 0x001fc80000000804 */
[----:B------:R-:W-:Y:S01]  /*4270*/  FFMA R0, R7, R0, R7 ;  /* 0x0000000007007223 */ /* 0x000fe20000000007 */
[----:B---3--:R-:W-:-:S04]  /*4280*/  FMUL R11, R18, R9 ;  /* 0x00000009120b7220 */ /* 0x008fc80000400000 */
[----:B------:R-:W0:Y:S01]  /*4290*/  FCHK P0, R11, R4 ;  /* 0x000000040b007302 */ /* 0x000e220000000000 */
[----:B------:R-:W-:-:S04]  /*42a0*/  FFMA R7, R0, R11, RZ ;  /* 0x0000000b00077223 */ /* 0x000fc800000000ff */
[----:B------:R-:W-:-:S04]  /*42b0*/  FFMA R10, R7, -R4, R11 ;  /* 0x80000004070a7223 */ /* 0x000fc8000000000b */
[----:B------:R-:W-:Y:S01]  /*42c0*/  FFMA R0, R0, R10, R7 ;  /* 0x0000000a00007223 */ /* 0x000fe20000000007 */
[----:B0-----:R-:W-:Y:S06]  /*42d0*/  @!P0 BRA `(.L_x_260) ;  /* 0x00000000000c8947 */ /* 0x001fec0003800000 */
[----:B------:R-:W-:Y:S02]  /*42e0*/  MOV R0, R11 ;  /* 0x0000000b00007202 */ /* 0x000fe40000000f00 */
[----:B------:R-:W-:-:S07]  /*42f0*/  MOV R8, 0x4310 ;  /* 0x0000431000087802 */ /* 0x000fce0000000f00 */
[----:B------:R-:W-:Y:S05]  /*4300*/  CALL.REL.NOINC `($__internal_7_$__cuda_sm3x_div_rn_noftz_f32_slowpath) ;  /* 0x0000000400587944 */ /* 0x000fea0003c00000 */
.L_x_260:
[----:B------:R-:W-:Y:S05]  /*4310*/  BSYNC.RECONVERGENT B2 ;  /* 0x0000000000027941 */ /* 0x000fea0003800200 */
.L_x_259:
[----:B------:R-:W-:Y:S01]  /*4320*/  IMAD.WIDE.U32 R20, R2, 0x4, R20 ;  /* 0x0000000402147825 */ /* 0x000fe200078e0014 */
[----:B------:R-:W0:Y:S05]  /*4330*/  LDCU.64 UR4, c[0x0][0x380] ;  /* 0x00007000ff0477ac */ /* 0x000e2a0008000a00 */
[----:B------:R-:W2:Y:S01]  /*4340*/  LDG.E R20, desc[UR10][R20.64] ;  /* 0x0000000a14147981 */ /* 0x000ea2000c1e1900 */
[----:B------:R-:W-:-:S04]  /*4350*/  IADD3 R2, P0, PT, R6, R2, RZ ;  /* 0x0000000206027210 */ /* 0x000fc80007f1e0ff */
[----:B------:R-:W-:Y:S02]  /*4360*/  IADD3.X R5, PT, PT, RZ, R5, RZ, P0, !PT ;  /* 0x00000005ff057210 */ /* 0x000fe400007fe4ff */
[----:B0-----:R-:W-:-:S04]  /*4370*/  LEA R4, P0, R2, UR4, 0x2 ;  /* 0x0000000402047c11 */ /* 0x001fc8000f8010ff */
[----:B------:R-:W-:Y:S01]  /*4380*/  LEA.HI.X R5, R2, UR5, R5, 0x2, P0 ;  /* 0x0000000502057c11 */ /* 0x000fe200080f1405 */
[----:B--2---:R-:W-:-:S05]  /*4390*/  FFMA R3, -R3, R20, R0 ;  /* 0x0000001403037223 */ /* 0x004fca0000000100 */
[----:B------:R-:W-:Y:S01]  /*43a0*/  STG.E desc[UR10][R4.64], R3 ;  /* 0x0000000304007986 */ /* 0x000fe2000c10190a */
[----:B------:R-:W-:Y:S05]  /*43b0*/  EXIT ;  /* 0x000000000000794d */ /* 0x000fea0003800000 */
        .weak           $__internal_5_$__cuda_sm20_rcp_rn_f32_slowpath
        .type           $__internal_5_$__cuda_sm20_rcp_rn_f32_slowpath,@function
        .size           $__internal_5_$__cuda_sm20_rcp_rn_f32_slowpath,($__internal_6_$__cuda_sm20_sqrt_rn_f32_slowpath - $__internal_5_$__cuda_sm20_rcp_rn_f32_slowpath)
$__internal_5_$__cuda_sm20_rcp_rn_f32_slowpath:
[----:B------:R-:W-:Y:S01]  /*43c0*/  SHF.L.U32 R0, R9, 0x1, RZ ;  /* 0x0000000109007819 */ /* 0x000fe200000006ff */
[----:B------:R-:W-:Y:S03]  /*43d0*/  BSSY.RECONVERGENT B1, `(.L_x_261) ;  /* 0x0000031000017945 */ /* 0x000fe60003800200 */
        /* <DEDUP_REMOVED lines=14> */
.L_x_262:
        /* <DEDUP_REMOVED lines=24> */
[----:B------:R-:W-:-:S04]  /*4640*/  SEL R2, RZ, 0x1, !P0 ;  /* 0x00000001ff027807 */ /* 0x000fc80004000000 */
[----:B------:R-:W-:-:S04]  /*4650*/  IADD3 R2, PT, PT, -R2, RZ, RZ ;  /* 0x000000ff02027210 */ /* 0x000fc80007ffe1ff */
[----:B------:R-:W-:Y:S02]  /*4660*/  ISETP.GE.AND P0, PT, R2, RZ, PT ;  /* 0x000000ff0200720c */ /* 0x000fe40003f06270 */
[----:B------:R-:W-:-:S04]  /*4670*/  IADD3 R2, PT, PT, R11, -0xfc, RZ ;  /* 0xffffff040b027810 */ /* 0x000fc80007ffe0ff */
[----:B------:R-:W-:-:S07]  /*4680*/  SHF.R.U32.HI R3, RZ, R2, R3 ;  /* 0x00000002ff037219 */ /* 0x000fce0000011603 */
[----:B------:R-:W-:-:S04]  /*4690*/  @!P0 IADD3 R3, PT, PT, R3, 0x1, RZ ;  /* 0x0000000103038810 */ /* 0x000fc80007ffe0ff */
[----:B------:R-:W-:-:S04]  /*46a0*/  @!P1 SHF.L.U32 R3, R3, 0x1, RZ ;  /* 0x0000000103039819 */ /* 0x000fc800000006ff */
[----:B------:R-:W-:Y:S01]  /*46b0*/  LOP3.LUT R3, R3, 0x80000000, R0, 0xf8, !PT ;  /* 0x8000000003037812 */ /* 0x000fe200078ef800 */
[----:B------:R-:W-:Y:S06]  /*46c0*/  BRA `(.L_x_263) ;  /* 0x0000000000047947 */ /* 0x000fec0003800000 */
.L_x_264:
[----:B------:R0:W1:Y:S02]  /*46d0*/  MUFU.RCP R3, R0 ;  /* 0x0000000000037308 */ /* 0x0000640000001000 */
.L_x_263:
[----:B------:R-:W-:Y:S05]  /*46e0*/  BSYNC.RECONVERGENT B1 ;  /* 0x0000000000017941 */ /* 0x000fea0003800200 */
.L_x_261:
[----:B------:R-:W-:-:S04]  /*46f0*/  MOV R9, 0x0 ;  /* 0x0000000000097802 */ /* 0x000fc80000000f00 */
[----:B01----:R-:W-:Y:S05]  /*4700*/  RET.REL.NODEC R8 `(rmsnorm_backward_kernel1) ;  /* 0xffffffb8083c7950 */ /* 0x003fea0003c3ffff */
        .weak           $__internal_6_$__cuda_sm20_sqrt_rn_f32_slowpath
        .type           $__internal_6_$__cuda_sm20_sqrt_rn_f32_slowpath,@function
        .size           $__internal_6_$__cuda_sm20_sqrt_rn_f32_slowpath,($__internal_7_$__cuda_sm3x_div_rn_noftz_f32_slowpath - $__internal_6_$__cuda_sm20_sqrt_rn_f32_slowpath)
$__internal_6_$__cuda_sm20_sqrt_rn_f32_slowpath:
[----:B------:R-:W-:-:S13]  /*4710*/  LOP3.LUT P0, RZ, R3, 0x7fffffff, RZ, 0xc0, !PT ;  /* 0x7fffffff03ff7812 */ /* 0x000fda000780c0ff */
[----:B------:R-:W-:Y:S05]  /*4720*/  @!P0 BRA `(.L_x_265) ;  /* 0x0000000000448947 */ /* 0x000fea0003800000 */
[----:B------:R-:W-:Y:S02]  /*4730*/  FSETP.GEU.FTZ.AND P0, PT, R3, RZ, PT ;  /* 0x000000ff0300720b */ /* 0x000fe40003f1e000 */
[----:B------:R-:W-:-:S11]  /*4740*/  MOV R0, R3 ;  /* 0x0000000300007202 */ /* 0x000fd60000000f00 */
        /* <DEDUP_REMOVED lines=15> */
.L_x_265:
[----:B------:R-:W-:Y:S01]  /*4840*/  HFMA2 R9, -RZ, RZ, 0, 0 ;  /* 0x00000000ff097431 */ /* 0x000fe200000001ff */
[----:B------:R-:W-:-:S04]  /*4850*/  MOV R8, R10 ;  /* 0x0000000a00087202 */ /* 0x000fc80000000f00 */
[----:B------:R-:W-:Y:S05]  /*4860*/  RET.REL.NODEC R8 `(rmsnorm_backward_kernel1) ;  /* 0xffffffb408e47950 */ /* 0x000fea0003c3ffff */
        .weak           $__internal_7_$__cuda_sm3x_div_rn_noftz_f32_slowpath
        .type           $__internal_7_$__cuda_sm3x_div_rn_noftz_f32_slowpath,@function
        .size           $__internal_7_$__cuda_sm3x_div_rn_noftz_f32_slowpath,(.L_x_386 - $__internal_7_$__cuda_sm3x_div_rn_noftz_f32_slowpath)
$__internal_7_$__cuda_sm3x_div_rn_noftz_f32_slowpath:
[----:B------:R-:W-:Y:S01]  /*4870*/  SHF.R.U32.HI R7, RZ, 0x17, R4 ;  /* 0x00000017ff077819 */ /* 0x000fe20000011604 */
[----:B------:R-:W-:Y:S01]  /*4880*/  BSSY.RECONVERGENT B0, `(.L_x_266) ;  /* 0x0000065000007945 */ /* 0x000fe20003800200 */
[----:B------:R-:W-:Y:S02]  /*4890*/  SHF.R.U32.HI R22, RZ, 0x17, R0 ;  /* 0x00000017ff167819 */ /* 0x000fe40000011600 */
[----:B------:R-:W-:Y:S02]  /*48a0*/  LOP3.LUT R7, R7, 0xff, RZ, 0xc0, !PT ;  /* 0x000000ff07077812 */ /* 0x000fe400078ec0ff */
[----:B------:R-:W-:Y:S02]  /*48b0*/  LOP3.LUT R22, R22, 0xff, RZ, 0xc0, !PT ;  /* 0x000000ff16167812 */ /* 0x000fe400078ec0ff */
[----:B------:R-:W-:Y:S02]  /*48c0*/  IADD3 R9, PT, PT, R7, -0x1, RZ ;  /* 0xffffffff07097810 */ /* 0x000fe40007ffe0ff */
[----:B------:R-:W-:-:S02]  /*48d0*/  IADD3 R23, PT, PT, R22, -0x1, RZ ;  /* 0xffffffff16177810 */ /* 0x000fc40007ffe0ff */
[----:B------:R-:W-:-:S04]  /*48e0*/  ISETP.GT.U32.AND P0, PT, R9, 0xfd, PT ;  /* 0x000000fd0900780c */ /* 0x000fc80003f04070 */
[----:B------:R-:W-:Y:S02]  /*48f0*/  ISETP.GT.U32.OR P0, PT, R23, 0xfd, P0 ;  /* 0x000000fd1700780c */ /* 0x000fe40000704470 */
[----:B------:R-:W-:-:S11]  /*4900*/  MOV R23, R4 ;  /* 0x0000000400177202 */ /* 0x000fd60000000f00 */
        /* <DEDUP_REMOVED lines=8> */
[----:B------:R-:W-:Y:S02]  /*4990*/  FSETP.NEU.FTZ.AND P1, PT, |R0|, +INF , PT ;  /* 0x7f8000000000780b */ /* 0x000fe40003f3d200 */
        /* <DEDUP_REMOVED lines=9> */
[----:B------:R-:W-:-:S04]  /*4a30*/  IADD3 R9, PT, PT, R22, -0x1, RZ ;  /* 0xffffffff16097810 */ /* 0x000fc80007ffe0ff */
[----:B------:R-:W-:Y:S02]  /*4a40*/  ISETP.GE.AND P0, PT, R9, RZ, PT ;  /* 0x000000ff0900720c */ /* 0x000fe40003f06270 */
[----:B------:R-:W-:-:S04]  /*4a50*/  IADD3 R9, PT, PT, R7, -0x1, RZ ;  /* 0xffffffff07097810 */ /* 0x000fc80007ffe0ff */
[----:B------:R-:W-:-:S07]  /*4a60*/  ISETP.GE.AND P1, PT, R9, RZ, PT ;  /* 0x000000ff0900720c */ /* 0x000fce0003f26270 */
[----:B------:R-:W-:Y:S01]  /*4a70*/  @P0 MOV R9, RZ ;  /* 0x000000ff00090202 */ /* 0x000fe20000000f00 */
[----:B------:R-:W-:Y:S01]  /*4a80*/  @!P0 FFMA R0, R0, 1.84467440737095516160e+19, RZ ;  /* 0x5f80000000008823 */ /* 0x000fe200000000ff */
[----:B------:R-:W-:-:S04]  /*4a90*/  @!P0 MOV R9, 0xffffffc0 ;  /* 0xffffffc000098802 */ /* 0x000fc80000000f00 */
[----:B------:R-:W-:Y:S01]  /*4aa0*/  @!P1 FFMA R23, R4, 1.84467440737095516160e+19, RZ ;  /* 0x5f80000004179823 */ /* 0x000fe200000000ff */
[----:B------:R-:W-:-:S07]  /*4ab0*/  @!P1 IADD3 R9, PT, PT, R9, 0x40, RZ ;  /* 0x0000004009099810 */ /* 0x000fce0007ffe0ff */
.L_x_267:
[----:B------:R-:W-:Y:S01]  /*4ac0*/  LEA R24, R7, 0xc0800000, 0x17 ;  /* 0xc080000007187811 */ /* 0x000fe200078eb8ff */
[----:B------:R-:W-:Y:S01]  /*4ad0*/  BSSY.RECONVERGENT B1, `(.L_x_272) ;  /* 0x0000036000017945 */ /* 0x000fe20003800200 */
[----:B------:R-:W-:Y:S02]  /*4ae0*/  IADD3 R22, PT, PT, R22, -0x7f, RZ ;  /* 0xffffff8116167810 */ /* 0x000fe40007ffe0ff */
[----:B------:R-:W-:-:S03]  /*4af0*/  IADD3 R27, PT, PT, -R24, R23, RZ ;  /* 0x00000017181b7210 */ /* 0x000fc60007ffe1ff */
[C---:B------:R-:W-:Y:S01]  /*4b00*/  IMAD R0, R22.reuse, -0x800000, R0 ;  /* 0xff80000016007824 */ /* 0x040fe200078e0200 */
[----:B------:R-:W0:Y:S01]  /*4b10*/  MUFU.RCP R24, R27 ;  /* 0x0000001b00187308 */ /* 0x000e220000001000 */
[----:B------:R-:W-:Y:S01]  /*4b20*/  FADD.FTZ R25, -R27, -RZ ;  /* 0x800000ff1b197221 */ /* 0x000fe20000010100 */
        /* <DEDUP_REMOVED lines=25> */
[----:B------:R-:W-:Y:S02]  /*4cc0*/  IADD3 R23, PT, PT, R7, 0x20, RZ ;  /* 0x0000002007177810 */ /* 0x000fe40007ffe0ff */
[----:B------:R-:W-:Y:S02]  /*4cd0*/  LOP3.LUT R9, R9, 0x7fffff, RZ, 0xc0, !PT ;  /* 0x007fffff09097812 */ /* 0x000fe400078ec0ff */
[----:B------:R-:W-:Y:S02]  /*4ce0*/  ISETP.NE.AND P2, PT, R7, RZ, PT ;  /* 0x000000ff0700720c */ /* 0x000fe40003f45270 */
[----:B------:R-:W-:Y:S02]  /*4cf0*/  LOP3.LUT R24, R9, 0x800000, RZ, 0xfc, !PT ;  /* 0x0080000009187812 */ /* 0x000fe400078efcff */
[----:B------:R-:W-:-:S02]  /*4d00*/  ISETP.NE.AND P1, PT, R7, RZ, PT ;  /* 0x000000ff0700720c */ /* 0x000fc40003f25270 */
        /* <DEDUP_REMOVED lines=14> */
.L_x_274:
[----:B------:R-:W-:-:S04]  /*4df0*/  LOP3.LUT R0, R0, 0x80000000, RZ, 0xc0, !PT ;  /* 0x8000000000007812 */ /* 0x000fc800078ec0ff */
[----:B------:R-:W-:Y:S01]  /*4e00*/  LOP3.LUT R0, R0, 0x7f800000, RZ, 0xfc, !PT ;  /* 0x7f80000000007812 */ /* 0x000fe200078efcff */
[----:B------:R-:W-:Y:S06]  /*4e10*/  BRA `(.L_x_275) ;  /* 0x0000000000047947 */ /* 0x000fec0003800000 */
.L_x_273:
[----:B------:R-:W-:-:S07]  /*4e20*/  LEA R0, R9, R0, 0x17 ;  /* 0x0000000009007211 */ /* 0x000fce00078eb8ff */
.L_x_275:
[----:B------:R-:W-:Y:S05]  /*4e30*/  BSYNC.RECONVERGENT B1 ;  /* 0x0000000000017941 */ /* 0x000fea0003800200 */
.L_x_272:
[----:B------:R-:W-:Y:S05]  /*4e40*/  BRA `(.L_x_276) ;  /* 0x0000000000207947 */ /* 0x000fea0003800000 */
.L_x_271:
[----:B------:R-:W-:-:S04]  /*4e50*/  LOP3.LUT R0, R23, 0x80000000, R0, 0x48, !PT ;  /* 0x8000000017007812 */ /* 0x000fc800078e4800 */
[----:B------:R-:W-:Y:S01]  /*4e60*/  LOP3.LUT R0, R0, 0x7f800000, RZ, 0xfc, !PT ;  /* 0x7f80000000007812 */ /* 0x000fe200078efcff */
[----:B------:R-:W-:Y:S06]  /*4e70*/  BRA `(.L_x_276) ;  /* 0x0000000000147947 */ /* 0x000fec0003800000 */
.L_x_270:
[----:B------:R-:W-:Y:S01]  /*4e80*/  LOP3.LUT R0, R23, 0x80000000, R0, 0x48, !PT ;  /* 0x8000000017007812 */ /* 0x000fe200078e4800 */
[----:B------:R-:W-:Y:S06]  /*4e90*/  BRA `(.L_x_276) ;  /* 0x00000000000c7947 */ /* 0x000fec0003800000 */
.L_x_269:
[----:B------:R-:W0:Y:S01]  /*4ea0*/  MUFU.RSQ R0, -QNAN ;  /* 0xffc0000000007908 */ /* 0x000e220000001400 */
[----:B------:R-:W-:Y:S05]  /*4eb0*/  BRA `(.L_x_276) ;  /* 0x0000000000047947 */ /* 0x000fea0003800000 */
.L_x_268:
[----:B------:R-:W-:-:S07]  /*4ec0*/  FADD.FTZ R0, R0, R4 ;  /* 0x0000000400007221 */ /* 0x000fce0000010000 */
.L_x_276:
[----:B------:R-:W-:Y:S05]  /*4ed0*/  BSYNC.RECONVERGENT B0 ;  /* 0x0000000000007941 */ /* 0x000fea0003800200 */
.L_x_266:
[----:B------:R-:W-:-:S04]  /*4ee0*/  HFMA2 R9, -RZ, RZ, 0, 0 ;  /* 0x00000000ff097431 */ /* 0x000fc800000001ff */
[----:B0-----:R-:W-:Y:S05]  /*4ef0*/  RET.REL.NODEC R8 `(rmsnorm_backward_kernel1) ;  /* 0xffffffb008407950 */ /* 0x001fea0003c3ffff */
.L_x_277:
        /* <DEDUP_REMOVED lines=16> */
.L_x_386:


//--------------------- .text.rmsnorm_forward_kernel1 --------------------------
	.section	.text.rmsnorm_forward_kernel1,"ax",@progbits
	.align	128
        .global         rmsnorm_forward_kernel1
        .type           rmsnorm_forward_kernel1,@function
        .size           rmsnorm_forward_kernel1,(.L_x_388 - rmsnorm_forward_kernel1)
        .other          rmsnorm_forward_kernel1,@"STO_CUDA_ENTRY STV_DEFAULT"
rmsnorm_forward_kernel1:
.text.rmsnorm_forward_kernel1:
        /* <DEDUP_REMOVED lines=8> */
[----:B------:R-:W0:Y:S01]  /*0080*/  LDC R0, c[0x0][0x39c] ;  /* 0x0000e700ff007b82 */ /* 0x000e220000000800 */
[----:B------:R-:W1:Y:S01]  /*0090*/  LDCU.64 UR8, c[0x0][0x358] ;  /* 0x00006b00ff0877ac */ /* 0x000e620008000a00 */
[----:B------:R-:W-:-:S06]  /*00a0*/  HFMA2 R7, -RZ, RZ, 0, 0 ;  /* 0x00000000ff077431 */ /* 0x000fcc00000001ff */
[----:B------:R-:W2:Y:S01]  /*00b0*/  LDC.64 R10, c[0x0][0x388] ;  /* 0x0000e200ff0a7b82 */ /* 0x000ea20000000a00 */
[----:B0-----:R-:W-:Y:S01]  /*00c0*/  ISETP.GE.AND P2, PT, R0, 0x1, PT ;  /* 0x000000010000780c */ /* 0x001fe20003f46270 */
[----:B------:R-:W-:-:S05]  /*00d0*/  IMAD R6, R3, R0, RZ ;  /* 0x0000000003067224 */ /* 0x000fca00078e02ff */
[----:B------:R-:W-:Y:S01]  /*00e0*/  SHF.R.S32.HI R5, RZ, 0x1f, R6 ;  /* 0x0000001fff057819 */ /* 0x000fe20000011406 */
[----:B--2---:R-:W-:-:S06]  /*00f0*/  IMAD.WIDE R10, R6, 0x4, R10 ;  /* 0x00000004060a7825 */ /* 0x004fcc00078e020a */
[----:B-1----:R-:W-:Y:S05]  /*0100*/  @!P2 BRA `(.L_x_278) ;  /* 0x0000000400a8a947 */ /* 0x002fea0003800000 */
[C---:B------:R-:W-:Y:S02]  /*0110*/  ISETP.GE.U32.AND P1, PT, R0.reuse, 0x10, PT ;  /* 0x000000100000780c */ /* 0x040fe40003f26070 */
[----:B------:R-:W-:Y:S02]  /*0120*/  LOP3.LUT R24, R0, 0xf, RZ, 0xc0, !PT ;  /* 0x0000000f00187812 */ /* 0x000fe400078ec0ff */
[----:B------:R-:W-:Y:S02]  /*0130*/  MOV R7, RZ ;  /* 0x000000ff00077202 */ /* 0x000fe40000000f00 */
[----:B------:R-:W-:Y:S02]  /*0140*/  ISETP.NE.AND P0, PT, R24, RZ, PT ;  /* 0x000000ff1800720c */ /* 0x000fe40003f05270 */
[----:B------:R-:W-:-:S05]  /*0150*/  MOV R9, RZ ;  /* 0x000000ff00097202 */ /* 0x000fca0000000f00 */
[----:B------:R-:W-:Y:S06]  /*0160*/  @!P1 BRA `(.L_x_279) ;  /* 0x0000000000b49947 */ /* 0x000fec0003800000 */
[----:B------:R-:W0:Y:S01]  /*0170*/  LDCU.64 UR4, c[0x0][0x388] ;  /* 0x00007100ff0477ac */ /* 0x000e220008000a00 */
[----:B------:R-:W-:Y:S01]  /*0180*/  LOP3.LUT R9, R0, 0x7ffffff0, RZ, 0xc0, !PT ;  /* 0x7ffffff000097812 */ /* 0x000fe200078ec0ff */
[----:B------:R-:W-:-:S03]  /*0190*/  IMAD.MOV.U32 R7, RZ, RZ, RZ ;  /* 0x000000ffff077224 */ /* 0x000fc600078e00ff */
[----:B------:R-:W-:Y:S02]  /*01a0*/  IADD3 R26, PT, PT, -R9, RZ, RZ ;  /* 0x000000ff091a7210 */ /* 0x000fe40007ffe1ff */
[----:B0-----:R-:W-:-:S04]  /*01b0*/  LEA R2, P1, R6, UR4, 0x2 ;  /* 0x0000000406027c11 */ /* 0x001fc8000f8210ff */
[----:B------:R-:W-:Y:S02]  /*01c0*/  IADD3 R2, P3, PT, R2, 0x20, RZ ;  /* 0x0000002002027810 */ /* 0x000fe40007f7e0ff */
[----:B------:R-:W-:-:S04]  /*01d0*/  LEA.HI.X R3, R6, UR5, R5, 0x2, P1 ;  /* 0x0000000506037c11 */ /* 0x000fc800088f1405 */
[----:B------:R-:W-:-:S07]  /*01e0*/  IADD3.X R3, PT, PT, RZ, R3, RZ, P3, !PT ;  /* 0x00000003ff037210 */ /* 0x000fce0001ffe4ff */
.L_x_280:
        /* <DEDUP_REMOVED lines=17> */
[----:B------:R-:W-:Y:S01]  /*0300*/  IADD3 R26, PT, PT, R26, 0x10, RZ ;  /* 0x000000101a1a7810 */ /* 0x000fe20007ffe0ff */
[----:B---3--:R-:W-:-:S03]  /*0310*/  FFMA R22, R23, R23, R22 ;  /* 0x0000001717167223 */ /* 0x008fc60000000016 */
[----:B------:R-:W-:Y:S01]  /*0320*/  ISETP.NE.AND P1, PT, R26, RZ, PT ;  /* 0x000000ff1a00720c */ /* 0x000fe20003f25270 */
[----:B----4-:R-:W-:-:S04]  /*0330*/  FFMA R22, R25, R25, R22 ;  /* 0x0000001919167223 */ /* 0x010fc80000000016 */
[----:B-----5:R-:W-:Y:S01]  /*0340*/  FFMA R21, R21, R21, R22 ;  /* 0x0000001515157223 */ /* 0x020fe20000000016 */
[----:B0-----:R-:W-:-:S03]  /*0350*/  IADD3 R2, P3, PT, R2, 0x40, RZ ;  /* 0x0000004002027810 */ /* 0x001fc60007f7e0ff */
[----:B------:R-:W-:Y:S02]  /*0360*/  FFMA R20, R20, R20, R21 ;  /* 0x0000001414147223 */ /* 0x000fe40000000015 */
[----:B------:R-:W-:Y:S02]  /*0370*/  IMAD.X R3, RZ, RZ, R3, P3 ;  /* 0x000000ffff037224 */ /* 0x000fe400018e0603 */
        /* <DEDUP_REMOVED lines=12> */
.L_x_279:
[----:B------:R-:W-:Y:S05]  /*0440*/  @!P0 BRA `(.L_x_278) ;  /* 0x0000000000d88947 */ /* 0x000fea0003800000 */
[----:B------:R-:W-:Y:S02]  /*0450*/  ISETP.GE.U32.AND P0, PT, R24, 0x8, PT ;  /* 0x000000081800780c */ /* 0x000fe40003f06070 */
[----:B------:R-:W-:-:S04]  /*0460*/  LOP3.LUT R8, R0, 0x7, RZ, 0xc0, !PT ;  /* 0x0000000700087812 */ /* 0x000fc800078ec0ff */
[----:B------:R-:W-:-:S07]  /*0470*/  ISETP.NE.AND P1, PT, R8, RZ, PT ;  /* 0x000000ff0800720c */ /* 0x000fce0003f25270 */
[----:B------:R-:W-:Y:S06]  /*0480*/  @!P0 BRA `(.L_x_281) ;  /* 0x0000000000488947 */ /* 0x000fec0003800000 */
        /* <DEDUP_REMOVED lines=18> */
.L_x_281:
        /* <DEDUP_REMOVED lines=15> */
.L_x_282:
[----:B------:R-:W-:Y:S05]  /*06a0*/  @!P1 BRA `(.L_x_278) ;  /* 0x0000000000409947 */ /* 0x000fea0003800000 */
[----:B------:R-:W0:Y:S01]  /*06b0*/  LDCU.64 UR4, c[0x0][0x388] ;  /* 0x00007100ff0477ac */ /* 0x000e220008000a00 */
[C---:B------:R-:W-:Y:S01]  /*06c0*/  SHF.L.U64.HI R3, R6.reuse, 0x2, R5 ;  /* 0x0000000206037819 */ /* 0x040fe20000010205 */
[----:B------:R-:W-:Y:S01]  /*06d0*/  IMAD.MOV R4, RZ, RZ, -R4 ;  /* 0x000000ffff047224 */ /* 0x000fe200078e0a04 */
[----:B------:R-:W-:-:S05]  /*06e0*/  SHF.L.U32 R2, R6, 0x2, RZ ;  /* 0x0000000206027819 */ /* 0x000fca00000006ff */
[----:B------:R-:W-:-:S03]  /*06f0*/  IMAD.WIDE.U32 R2, R9, 0x4, R2 ;  /* 0x0000000409027825 */ /* 0x000fc600078e0002 */
[----:B0-----:R-:W-:-:S04]  /*0700*/  IADD3 R8, P0, PT, R2, UR4, RZ ;  /* 0x0000000402087c10 */ /* 0x001fc8000ff1e0ff */
[----:B------:R-:W-:-:S09]  /*0710*/  IADD3.X R9, PT, PT, R3, UR5, RZ, P0, !PT ;  /* 0x0000000503097c10 */ /* 0x000fd200087fe4ff */
.L_x_283:
[----:B------:R-:W-:Y:S02]  /*0720*/  MOV R2, R8 ;  /* 0x0000000800027202 */ /* 0x000fe40000000f00 */
[----:B------:R-:W-:-:S05]  /*0730*/  MOV R3, R9 ;  /* 0x0000000900037202 */ /* 0x000fca0000000f00 */
[----:B------:R-:W2:Y:S01]  /*0740*/  LDG.E R2, desc[UR8][R2.64] ;  /* 0x0000000802027981 */ /* 0x000ea2000c1e1900 */
[----:B------:R-:W-:Y:S02]  /*0750*/  IADD3 R4, PT, PT, R4, 0x1, RZ ;  /* 0x0000000104047810 */ /* 0x000fe40007ffe0ff */
[----:B------:R-:W-:Y:S02]  /*0760*/  IADD3 R8, P1, PT, R8, 0x4, RZ ;  /* 0x0000000408087810 */ /* 0x000fe40007f3e0ff */
[----:B------:R-:W-:-:S03]  /*0770*/  ISETP.NE.AND P0, PT, R4, RZ, PT ;  /* 0x000000ff0400720c */ /* 0x000fc60003f05270 */
[----:B------:R-:W-:Y:S02]  /*0780*/  IMAD.X R9, RZ, RZ, R9, P1 ;  /* 0x000000ffff097224 */ /* 0x000fe400008e0609 */
[----:B--2---:R-:W-:-:S08]  /*0790*/  FFMA R7, R2, R2, R7 ;  /* 0x0000000202077223 */ /* 0x004fd00000000007 */
[----:B------:R-:W-:Y:S05]  /*07a0*/  @P0 BRA `(.L_x_283) ;  /* 0xfffffffc00dc0947 */ /* 0x000fea000383ffff */
.L_x_278:
[----:B------:R-:W-:Y:S01]  /*07b0*/  I2FP.F32.S32 R2, R0 ;  /* 0x0000000000027245 */ /* 0x000fe20000201400 */
        /* <DEDUP_REMOVED lines=12> */
[----:B------:R-:W-:Y:S05]  /*0880*/  CALL.REL.NOINC `($__internal_9_$__cuda_sm3x_div_rn_noftz_f32_slowpath) ;  /* 0x0000001400f07944 */ /* 0x000fea0003c00000 */
.L_x_285:
[----:B------:R-:W-:Y:S05]  /*0890*/  BSYNC.RECONVERGENT B2 ;  /* 0x0000000000027941 */ /* 0x000fea0003800200 */
.L_x_284:
[----:B------:R-:W-:Y:S01]  /*08a0*/  FADD R2, R0, 9.9999997473787516356e-06 ;  /* 0x3727c5ac00027421 */ /* 0x000fe20000000000 */
[----:B------:R-:W-:Y:S03]  /*08b0*/  BSSY.RECONVERGENT B0, `(.L_x_286) ;  /* 0x000000c000007945 */ /* 0x000fe60003800200 */
[----:B------:R0:W1:Y:S01]  /*08c0*/  MUFU.RSQ R3, R2 ;  /* 0x0000000200037308 */ /* 0x0000620000001400 */
[----:B------:R-:W-:-:S04]  /*08d0*/  IADD3 R0, PT, PT, R2, -0xd000000, RZ ;  /* 0xf300000002007810 */ /* 0x000fc80007ffe0ff */
[----:B------:R-:W-:-:S13]  /*08e0*/  ISETP.GT.U32.AND P0, PT, R0, 0x727fffff, PT ;  /* 0x727fffff0000780c */ /* 0x000fda0003f04070 */
[----:B01----:R-:W-:Y:S05]  /*08f0*/  @!P0 BRA `(.L_x_287) ;  /* 0x00000000000c8947 */ /* 0x003fea0003800000 */
[----:B------:R-:W-:-:S07]  /*0900*/  MOV R9, 0x920 ;  /* 0x0000092000097802 */ /* 0x000fce0000000f00 */
[----:B------:R-:W-:Y:S05]  /*0910*/  CALL.REL.NOINC `($__internal_8_$__cuda_sm20_sqrt_rn_f32_slowpath) ;  /* 0x0000001400707944 */ /* 0x000fea0003c00000 */
[----:B------:R-:W-:Y:S05]  /*0920*/  BRA `(.L_x_288) ;  /* 0x0000000000107947 */ /* 0x000fea0003800000 */
.L_x_287:
[----:B------:R-:W-:Y:S01]  /*0930*/  FMUL.FTZ R20, R2, R3 ;  /* 0x0000000302147220 */ /* 0x000fe20000410000 */
[----:B------:R-:W-:-:S03]  /*0940*/  FMUL.FTZ R0, R3, 0.5 ;  /* 0x3f00000003007820 */ /* 0x000fc60000410000 */
[----:B------:R-:W-:-:S04]  /*0950*/  FFMA R3, -R20, R20, R2 ;  /* 0x0000001414037223 */ /* 0x000fc80000000102 */
[----:B------:R-:W-:-:S07]  /*0960*/  FFMA R20, R3, R0, R20 ;  /* 0x0000000003147223 */ /* 0x000fce0000000014 */
.L_x_288:
[----:B------:R-:W-:Y:S05]  /*0970*/  BSYNC.RECONVERGENT B0 ;  /* 0x0000000000007941 */ /* 0x000fea0003800200 */
.L_x_286:
[----:B------:R-:W-:Y:S05]  /*0980*/  @!P2 EXIT ;  /* 0x000000000000a94d */ /* 0x000fea0003800000 */
[----:B------:R-:W0:Y:S01]  /*0990*/  LDCU UR4, c[0x0][0x39c] ;  /* 0x00007380ff0477ac */ /* 0x000e220008000800 */
[----:B------:R-:W-:Y:S01]  /*09a0*/  IMAD.MOV.U32 R4, RZ, RZ, RZ ;  /* 0x000000ffff047224 */ /* 0x000fe200078e00ff */
[----:B0-----:R-:W-:Y:S02]  /*09b0*/  UISETP.GE.U32.AND UP0, UPT, UR4, 0x8, UPT ;  /* 0x000000080400788c */ /* 0x001fe4000bf06070 */
[----:B------:R-:W-:-:S07]  /*09c0*/  ULOP3.LUT UR10, UR4, 0x7, URZ, 0xc0, !UPT ;  /* 0x00000007040a7892 */ /* 0x000fce000f8ec0ff */
        /* <DEDUP_REMOVED lines=16> */
.L_x_306:
[----:B0-----:R-:W2:Y:S01]  /*0ad0*/  LDG.E R3, desc[UR8][R16.64+-0x10] ;  /* 0xfffff00810037981 */ /* 0x001ea2000c1e1900 */
[----:B------:R-:W0:Y:S01]  /*0ae0*/  MUFU.RCP R7, R20 ;  /* 0x0000001400077308 */ /* 0x000e220000001000 */
[----:B------:R-:W-:Y:S01]  /*0af0*/  BSSY.RECONVERGENT B2, `(.L_x_290) ;  /* 0x000000d000027945 */ /* 0x000fe20003800200 */
[----:B------:R-:W-:Y:S01]  /*0b00*/  IMAD.MOV.U32 R12, RZ, RZ, R8 ;  /* 0x000000ffff0c7224 */ /* 0x000fe200078e0008 */
        /* <DEDUP_REMOVED lines=8> */
[----:B------:R-:W-:Y:S02]  /*0b90*/  MOV R0, R20 ;  /* 0x0000001400007202 */ /* 0x000fe40000000f00 */
[----:B------:R-:W-:-:S07]  /*0ba0*/  MOV R8, 0xbc0 ;  /* 0x00000bc000087802 */ /* 0x000fce0000000f00 */
[----:B------:R-:W-:Y:S05]  /*0bb0*/  CALL.REL.NOINC `($__internal_9_$__cuda_sm3x_div_rn_noftz_f32_slowpath) ;  /* 0x0000001400247944 */ /* 0x000fea0003c00000 */
.L_x_291:
[----:B------:R-:W-:Y:S05]  /*0bc0*/  BSYNC.RECONVERGENT B2 ;  /* 0x0000000000027941 */ /* 0x000fea0003800200 */
.L_x_290:
[----:B------:R-:W2:Y:S01]  /*0bd0*/  LDG.E R3, desc[UR8][R14.64+-0x10] ;  /* 0xfffff0080e037981 */ /* 0x000ea2000c1e1900 */
[----:B------:R-:W0:Y:S01]  /*0be0*/  MUFU.RCP R7, R20 ;  /* 0x0000001400077308 */ /* 0x000e220000001000 */
[----:B--2---:R-:W-:-:S05]  /*0bf0*/  FMUL R3, R3, R0 ;  /* 0x0000000003037220 */ /* 0x004fca0000400000 */
[----:B------:R1:W-:Y:S04]  /*0c00*/  STG.E desc[UR8][R12.64+-0x10], R3 ;  /* 0xfffff0030c007986 */ /* 0x0003e8000c101908 */
        /* <DEDUP_REMOVED lines=9> */
[----:B------:R-:W-:Y:S01]  /*0ca0*/  MOV R3, R8 ;  /* 0x0000000800037202 */ /* 0x000fe20000000f00 */
[----:B------:R-:W-:Y:S01]  /*0cb0*/  IMAD.MOV.U32 R0, RZ, RZ, R20 ;  /* 0x000000ffff007224 */ /* 0x000fe200078e0014 */
[----:B------:R-:W-:-:S07]  /*0cc0*/  MOV R8, 0xce0 ;  /* 0x00000ce000087802 */ /* 0x000fce0000000f00 */
[----:B------:R-:W-:Y:S05]  /*0cd0*/  CALL.REL.NOINC `($__internal_9_$__cuda_sm3x_div_rn_noftz_f32_slowpath) ;  /* 0x0000001000dc7944 */ /* 0x000fea0003c00000 */
.L_x_293:
[----:B------:R-:W-:Y:S05]  /*0ce0*/  BSYNC.RECONVERGENT B2 ;  /* 0x0000000000027941 */ /* 0x000fea0003800200 */
.L_x_292:
        /* <DEDUP_REMOVED lines=14> */
[----:B------:R-:W-:Y:S02]  /*0dd0*/  MOV R0, R20 ;  /* 0x0000001400007202 */ /* 0x000fe40000000f00 */
[----:B------:R-:W-:-:S07]  /*0de0*/  MOV R8, 0xe00 ;  /* 0x00000e0000087802 */ /* 0x000fce0000000f00 */
[----:B------:R-:W-:Y:S05]  /*0df0*/  CALL.REL.NOINC `($__internal_9_$__cuda_sm3x_div_rn_noftz_f32_slowpath) ;  /* 0x0000001000947944 */ /* 0x000fea0003c00000 */
.L_x_295:
[----:B------:R-:W-:Y:S05]  /*0e00*/  BSYNC.RECONVERGENT B2 ;  /* 0x0000000000027941 */ /* 0x000fea0003800200 */
.L_x_294:
        /* <DEDUP_REMOVED lines=17> */
.L_x_297:
[----:B------:R-:W-:Y:S05]  /*0f20*/  BSYNC.RECONVERGENT B2 ;  /* 0x0000000000027941 */ /* 0x000fea0003800200 */
.L_x_296:
        /* <DEDUP_REMOVED lines=17> */
.L_x_299:
[----:B------:R-:W-:Y:S05]  /*1040*/  BSYNC.RECONVERGENT B2 ;  /* 0x0000000000027941 */ /* 0x000fea0003800200 */
.L_x_298:
        /* <DEDUP_REMOVED lines=17> */
.L_x_301:
[----:B------:R-:W-:Y:S05]  /*1160*/  BSYNC.RECONVERGENT B2 ;  /* 0x0000000000027941 */ /* 0x000fea0003800200 */
.L_x_300:
        /* <DEDUP_REMOVED lines=17> */
.L_x_303:
[----:B------:R-:W-:Y:S05]  /*1280*/  BSYNC.RECONVERGENT B2 ;  /* 0x0000000000027941 */ /* 0x000fea0003800200 */
.L_x_302:
        /* <DEDUP_REMOVED lines=17> */
.L_x_305:
[----:B------:R-:W-:Y:S05]  /*13a0*/  BSYNC.RECONVERGENT B2 ;  /* 0x0000000000027941 */ /* 0x000fea0003800200 */
.L_x_304:
        /* <DEDUP_REMOVED lines=9> */
[----:B--2---:R-:W-:-:S05]  /*1440*/  FMUL R3, R3, R0 ;  /* 0x0000000003037220 */ /* 0x004fca0000400000 */
[----:B------:R0:W-:Y:S01]  /*1450*/  STG.E desc[UR8][R12.64+0xc], R3 ;  /* 0x00000c030c007986 */ /* 0x0001e2000c101908 */
[----:B------:R-:W-:Y:S05]  /*1460*/  BRA.U UP0, `(.L_x_306) ;  /* 0xfffffff500987547 */ /* 0x000fea000b83ffff */
.L_x_289:
[----:B------:R-:W-:-:S13]  /*1470*/  ISETP.NE.AND P0, PT, RZ, UR10, PT ;  /* 0x0000000aff007c0c */ /* 0x000fda000bf05270 */
[----:B------:R-:W-:Y:S05]  /*1480*/  @!P0 EXIT ;  /* 0x000000000000894d */ /* 0x000fea0003800000 */
[----:B------:R-:W1:Y:S01]  /*1490*/  LDCU UR4, c[0x0][0x39c] ;  /* 0x00007380ff0477ac */ /* 0x000e620008000800 */
[----:B------:R-:W-:Y:S02]  /*14a0*/  UISETP.GE.U32.AND UP0, UPT, UR10, 0x4, UPT ;  /* 0x000000040a00788c */ /* 0x000fe4000bf06070 */
[----:B-1----:R-:W-:-:S07]  /*14b0*/  ULOP3.LUT UR4, UR4, 0x3, URZ, 0xc0, !UPT ;  /* 0x0000000304047892 */ /* 0x002fce000f8ec0ff */
        /* <DEDUP_REMOVED lines=12> */
[----:B------:R-:W-:Y:S01]  /*1580*/  MOV R3, R7 ;  /* 0x0000000700037202 */ /* 0x000fe20000000f00 */
[----:B------:R-:W-:Y:S01]  /*1590*/  IMAD.MOV.U32 R0, RZ, RZ, R20 ;  /* 0x000000ffff007224 */ /* 0x000fe200078e0014 */
[----:B------:R-:W-:-:S07]  /*15a0*/  MOV R8, 0x15c0 ;  /* 0x000015c000087802 */ /* 0x000fce0000000f00 */
[----:B------:R-:W-:Y:S05]  /*15b0*/  CALL.REL.NOINC `($__internal_9_$__cuda_sm3x_div_rn_noftz_f32_slowpath) ;  /* 0x0000000800a47944 */ /* 0x000fea0003c00000 */
.L_x_309:
[----:B------:R-:W-:Y:S05]  /*15c0*/  BSYNC.RECONVERGENT B2 ;  /* 0x0000000000027941 */ /* 0x000fea0003800200 */
.L_x_308:
[----:B------:R-:W0:Y:S01]  /*15d0*/  LDC.64 R14, c[0x0][0x390] ;  /* 0x0000e400ff0e7b82 */ /* 0x000e220000000a00 */
[----:B------:R-:W1:Y:S01]  /*15e0*/  LDCU.64 UR6, c[0x0][0x380] ;  /* 0x00007000ff0677ac */ /* 0x000e620008000a00 */
[----:B0-----:R-:W-:-:S05]  /*15f0*/  IMAD.WIDE.U32 R14, R4, 0x4, R14 ;  /* 0x00000004040e7825 */ /* 0x001fca00078e000e */
[----:B------:R-:W2:Y:S01]  /*1600*/  LDG.E R3, desc[UR8][R14.64] ;  /* 0x000000080e037981 */ /* 0x000ea2000c1e1900 */
[----:B------:R-:W-:-:S04]  /*1610*/  IADD3 R2, P0, PT, R6, R4, RZ ;  /* 0x0000000406027210 */ /* 0x000fc80007f1e0ff */
[----:B------:R-:W-:Y:S02]  /*1620*/  IADD3.X R7, PT, PT, RZ, R5, RZ, P0, !PT ;  /* 0x00000005ff077210 */ /* 0x000fe400007fe4ff */
[----:B-1----:R-:W-:-:S04]  /*1630*/  LEA R12, P0, R2, UR6, 0x2 ;  /* 0x00000006020c7c11 */ /* 0x002fc8000f8010ff */
[----:B------:R-:W-:Y:S01]  /*1640*/  LEA.HI.X R13, R2, UR7, R7, 0x2, P0 ;  /* 0x00000007020d7c11 */ /* 0x000fe200080f1407 */
[----:B--2---:R-:W-:-:S05]  /*1650*/  FMUL R3, R3, R0 ;  /* 0x0000000003037220 */ /* 0x004fca0000400000 */
[----:B------:R0:W-:Y:S04]  /*1660*/  STG.E desc[UR8][R12.64], R3 ;  /* 0x000000030c007986 */ /* 0x0001e8000c101908 */
        /* <DEDUP_REMOVED lines=14> */
.L_x_311:
[----:B------:R-:W-:Y:S05]  /*1750*/  BSYNC.RECONVERGENT B2 ;  /* 0x0000000000027941 */ /* 0x000fea0003800200 */
.L_x_310:
        /* <DEDUP_REMOVED lines=17> */
.L_x_313:
[----:B------:R-:W-:Y:S05]  /*1870*/  BSYNC.RECONVERGENT B2 ;  /* 0x0000000000027941 */ /* 0x000fea0003800200 */
.L_x_312:
        /* <DEDUP_REMOVED lines=17> */
.L_x_315:
[----:B------:R-:W-:Y:S05]  /*1990*/  BSYNC.RECONVERGENT B2 ;  /* 0x0000000000027941 */ /* 0x000fea0003800200 */
.L_x_314:
[----:B------:R-:W2:Y:S01]  /*19a0*/  LDG.E R15, desc[UR8][R14.64+0xc] ;  /* 0x00000c080e0f7981 */ /* 0x000ea2000c1e1900 */
[----:B------:R-:W-:Y:S01]  /*19b0*/  IADD3 R4, PT, PT, R4, 0x4, RZ ;  /* 0x0000000404047810 */ /* 0x000fe20007ffe0ff */
[----:B--2---:R-:W-:-:S05]  /*19c0*/  FMUL R3, R15, R0 ;  /* 0x000000000f037220 */ /* 0x004fca0000400000 */
[----:B------:R1:W-:Y:S02]  /*19d0*/  STG.E desc[UR8][R12.64+0xc], R3 ;  /* 0x00000c030c007986 */ /* 0x0003e4000c101908 */
.L_x_307:
[----:B------:R-:W-:-:S13]  /*19e0*/  ISETP.NE.AND P0, PT, RZ, UR4, PT ;  /* 0x00000004ff007c0c */ /* 0x000fda000bf05270 */
[----:B------:R-:W-:Y:S05]  /*19f0*/  @!P0 EXIT ;  /* 0x000000000000894d */ /* 0x000fea0003800000 */
[----:B------:R-:W-:-:S09]  /*1a00*/  UISETP.NE.AND UP0, UPT, UR4, 0x1, UPT ;  /* 0x000000010400788c */ /* 0x000fd2000bf05270 */
[----:B------:R-:W-:Y:S05]  /*1a10*/  BRA.U !UP0, `(.L_x_316) ;  /* 0x0000000108b47547 */ /* 0x000fea000b800000 */
[----:B------:R-:W-:-:S05]  /*1a20*/  IMAD.WIDE.U32 R16, R4, 0x4, R10 ;  /* 0x0000000404107825 */ /* 0x000fca00078e000a */
        /* <DEDUP_REMOVED lines=14> */
.L_x_318:
[----:B------:R-:W-:Y:S05]  /*1b10*/  BSYNC.RECONVERGENT B2 ;  /* 0x0000000000027941 */ /* 0x000fea0003800200 */
.L_x_317:
        /* <DEDUP_REMOVED lines=24> */
.L_x_320:
[----:B------:R-:W-:Y:S05]  /*1ca0*/  BSYNC.RECONVERGENT B2 ;  /* 0x0000000000027941 */ /* 0x000fea0003800200 */
.L_x_319:
[----:B------:R-:W2:Y:S01]  /*1cb0*/  LDG.E R15, desc[UR8][R14.64+0x4] ;  /* 0x000004080e0f7981 */ /* 0x000ea2000c1e1900 */
[----:B------:R-:W-:Y:S01]  /*1cc0*/  IADD3 R4, PT, PT, R4, 0x2, RZ ;  /* 0x0000000204047810 */ /* 0x000fe20007ffe0ff */
[----:B--2---:R-:W-:-:S05]  /*1cd0*/  FMUL R3, R15, R0 ;  /* 0x000000000f037220 */ /* 0x004fca0000400000 */
[----:B------:R2:W-:Y:S02]  /*1ce0*/  STG.E desc[UR8][R12.64+0x4], R3 ;  /* 0x000004030c007986 */ /* 0x0005e4000c101908 */
.L_x_316:
[----:B------:R-:W3:Y:S02]  /*1cf0*/  LDC R0, c[0x0][0x39c] ;  /* 0x0000e700ff007b82 */ /* 0x000ee40000000800 */
[----:B---3--:R-:W-:-:S04]  /*1d00*/  LOP3.LUT R0, R0, 0x1, RZ, 0xc0, !PT ;  /* 0x0000000100007812 */ /* 0x008fc800078ec0ff */
[----:B------:R-:W-:-:S13]  /*1d10*/  ISETP.NE.U32.AND P0, PT, R0, 0x1, PT ;  /* 0x000000010000780c */ /* 0x000fda0003f05070 */
[----:B------:R-:W-:Y:S05]  /*1d20*/  @P0 EXIT ;  /* 0x000000000000094d */ /* 0x000fea0003800000 */
[----:B------:R-:W-:-:S06]  /*1d30*/  IMAD.WIDE.U32 R10, R4, 0x4, R10 ;  /* 0x00000004040a7825 */ /* 0x000fcc00078e000a */
[----:B------:R-:W3:Y:S01]  /*1d40*/  LDG.E R10, desc[UR8][R10.64] ;  /* 0x000000080a0a7981 */ /* 0x000ee2000c1e1900 */
[----:B012---:R-:W0:Y:S01]  /*1d50*/  MUFU.RCP R3, R20 ;  /* 0x0000001400037308 */ /* 0x007e220000001000 */
[----:B------:R-:W-:Y:S01]  /*1d60*/  BSSY.RECONVERGENT B2, `(.L_x_321) ;  /* 0x000000c000027945 */ /* 0x000fe20003800200 */
[----:B0-----:R-:W-:-:S04]  /*1d70*/  FFMA R0, R3, -R20, 1 ;  /* 0x3f80000003007423 */ /* 0x001fc80000000814 */
[----:B------:R-:W-:Y:S02]  /*1d80*/  FFMA R0, R3, R0, R3 ;  /* 0x0000000003007223 */ /* 0x000fe40000000003 */
[----:B---3--:R-:W0:Y:S02]  /*1d90*/  FCHK P0, R10, R20 ;  /* 0x000000140a007302 */ /* 0x008e240000000000 */
[----:B------:R-:W-:-:S04]  /*1da0*/  FFMA R3, R0, R10, RZ ;  /* 0x0000000a00037223 */ /* 0x000fc800000000ff */
[----:B------:R-:W-:-:S04]  /*1db0*/  FFMA R2, R3, -R20, R10 ;  /* 0x8000001403027223 */ /* 0x000fc8000000000a */
[----:B------:R-:W-:Y:S01]  /*1dc0*/  FFMA R0, R0, R2, R3 ;  /* 0x0000000200007223 */ /* 0x000fe20000000003 */
[----:B0-----:R-:W-:Y:S06]  /*1dd0*/  @!P0 BRA `(.L_x_322) ;  /* 0x0000000000108947 */ /* 0x001fec0003800000 */
[----:B------:R-:W-:Y:S01]  /*1de0*/  IMAD.MOV.U32 R3, RZ, RZ, R10 ;  /* 0x000000ffff037224 */ /* 0x000fe200078e000a */
[----:B------:R-:W-:Y:S02]  /*1df0*/  MOV R0, R20 ;  /* 0x0000001400007202 */ /* 0x000fe40000000f00 */
[----:B------:R-:W-:-:S07]  /*1e00*/  MOV R8, 0x1e20 ;  /* 0x00001e2000087802 */ /* 0x000fce0000000f00 */
[----:B------:R-:W-:Y:S05]  /*1e10*/  CALL.REL.NOINC `($__internal_9_$__cuda_sm3x_div_rn_noftz_f32_slowpath) ;  /* 0x00000000008c7944 */ /* 0x000fea0003c00000 */
.L_x_322:
[----:B------:R-:W-:Y:S05]  /*1e20*/  BSYNC.RECONVERGENT B2 ;  /* 0x0000000000027941 */ /* 0x000fea0003800200 */
.L_x_321:
[----:B------:R-:W0:Y:S01]  /*1e30*/  LDC.64 R2, c[0x0][0x390] ;  /* 0x0000e400ff027b82 */ /* 0x000e220000000a00 */
[----:B------:R-:W1:Y:S01]  /*1e40*/  LDCU.64 UR4, c[0x0][0x380] ;  /* 0x00007000ff0477ac */ /* 0x000e620008000a00 */
[----:B0-----:R-:W-:-:S06]  /*1e50*/  IMAD.WIDE.U32 R2, R4, 0x4, R2 ;  /* 0x0000000404027825 */ /* 0x001fcc00078e0002 */
[----:B------:R-:W2:Y:S01]  /*1e60*/  LDG.E R3, desc[UR8][R2.64] ;  /* 0x0000000802037981 */ /* 0x000ea2000c1e1900 */
[----:B------:R-:W-:-:S04]  /*1e70*/  IADD3 R6, P0, PT, R6, R4, RZ ;  /* 0x0000000406067210 */ /* 0x000fc80007f1e0ff */
[----:B------:R-:W-:Y:S02]  /*1e80*/  IADD3.X R5, PT, PT, RZ, R5, RZ, P0, !PT ;  /* 0x00000005ff057210 */ /* 0x000fe400007fe4ff */
[----:B-1----:R-:W-:-:S04]  /*1e90*/  LEA R4, P0, R6, UR4, 0x2 ;  /* 0x0000000406047c11 */ /* 0x002fc8000f8010ff */
[----:B------:R-:W-:Y:S01]  /*1ea0*/  LEA.HI.X R5, R6, UR5, R5, 0x2, P0 ;  /* 0x0000000506057c11 */ /* 0x000fe200080f1405 */
[----:B--2---:R-:W-:-:S05]  /*1eb0*/  FMUL R7, R3, R0 ;  /* 0x0000000003077220 */ /* 0x004fca0000400000 */
[----:B------:R-:W-:Y:S01]  /*1ec0*/  STG.E desc[UR8][R4.64], R7 ;  /* 0x0000000704007986 */ /* 0x000fe2000c101908 */
[----:B------:R-:W-:Y:S05]  /*1ed0*/  EXIT ;  /* 0x000000000000794d */ /* 0x000fea0003800000 */
        .weak           $__internal_8_$__cuda_sm20_sqrt_rn_f32_slowpath
        .type           $__internal_8_$__cuda_sm20_sqrt_rn_f32_slowpath,@function
        .size           $__internal_8_$__cuda_sm20_sqrt_rn_f32_slowpath,($__internal_9_$__cuda_sm3x_div_rn_noftz_f32_slowpath - $__internal_8_$__cuda_sm20_sqrt_rn_f32_slowpath)
$__internal_8_$__cuda_sm20_sqrt_rn_f32_slowpath:
        /* <DEDUP_REMOVED lines=14> */
[----:B------:R-:W-:Y:S02]  /*1fc0*/  @!P0 IMAD.MOV.U32 R2, RZ, RZ, R0 ;  /* 0x000000ffff028224 */ /* 0x000fe400078e0000 */
[----:B------:R-:W-:-:S04]  /*1fd0*/  @P0 FADD.FTZ R7, -R4, -RZ ;  /* 0x800000ff04070221 */ /* 0x000fc80000010100 */
[----:B------:R-:W-:-:S04]  /*1fe0*/  @P0 FFMA R7, R4, R7, R3 ;  /* 0x0000000704070223 */ /* 0x000fc80000000003 */
[----:B------:R-:W-:-:S04]  /*1ff0*/  @P0 FFMA R7, R7, R8, R4 ;  /* 0x0000000807070223 */ /* 0x000fc80000000004 */
[----:B------:R-:W-:-:S07]  /*2000*/  @P0 FMUL.FTZ R2, R7, 2.3283064365386962891e-10 ;  /* 0x2f80000007020820 */ /* 0x000fce0000410000 */
.L_x_323:
[----:B------:R-:W-:Y:S01]  /*2010*/  HFMA2 R3, -RZ, RZ, 0, 0 ;  /* 0x00000000ff037431 */ /* 0x000fe200000001ff */
[----:B------:R-:W-:Y:S02]  /*2020*/  MOV R20, R2 ;  /* 0x0000000200147202 */ /* 0x000fe40000000f00 */
[----:B------:R-:W-:-:S04]  /*2030*/  MOV R2, R9 ;  /* 0x0000000900027202 */ /* 0x000fc80000000f00 */
[----:B------:R-:W-:Y:S05]  /*2040*/  RET.REL.NODEC R2 `(rmsnorm_forward_kernel1) ;  /* 0xffffffdc02ec7950 */ /* 0x000fea0003c3ffff */
        .weak           $__internal_9_$__cuda_sm3x_div_rn_noftz_f32_slowpath
        .type           $__internal_9_$__cuda_sm3x_div_rn_noftz_f32_slowpath,@function
        .size           $__internal_9_$__cuda_sm3x_div_rn_noftz_f32_slowpath,(.L_x_388 - $__internal_9_$__cuda_sm3x_div_rn_noftz_f32_slowpath)
$__internal_9_$__cuda_sm3x_div_rn_noftz_f32_slowpath:
[----:B------:R-:W-:Y:S01]  /*2050*/  SHF.R.U32.HI R2, RZ, 0x17, R0 ;  /* 0x00000017ff027819 */ /* 0x000fe20000011600 */
[----:B------:R-:W-:Y:S01]  /*2060*/  BSSY.RECONVERGENT B0, `(.L_x_324) ;  /* 0x0000062000007945 */ /* 0x000fe20003800200 */
[----:B------:R-:W-:Y:S02]  /*2070*/  SHF.R.U32.HI R19, RZ, 0x17, R3 ;  /* 0x00000017ff137819 */ /* 0x000fe40000011603 */
[----:B------:R-:W-:Y:S02]  /*2080*/  LOP3.LUT R2, R2, 0xff, RZ, 0xc0, !PT ;  /* 0x000000ff02027812 */ /* 0x000fe400078ec0ff */
[----:B------:R-:W-:Y:S02]  /*2090*/  LOP3.LUT R19, R19, 0xff, RZ, 0xc0, !PT ;  /* 0x000000ff13137812 */ /* 0x000fe400078ec0ff */
[----:B------:R-:W-:-:S03]  /*20a0*/  IADD3 R18, PT, PT, R2, -0x1, RZ ;  /* 0xffffffff02127810 */ /* 0x000fc60007ffe0ff */
[----:B------:R-:W-:Y:S01]  /*20b0*/  VIADD R9, R19, 0xffffffff ;  /* 0xffffffff13097836 */ /* 0x000fe20000000000 */
        /* <DEDUP_REMOVED lines=25> */
[----:B------:R-:W-:-:S03]  /*2250*/  @!P1 FFMA R0, R0, 1.84467440737095516160e+19, RZ ;  /* 0x5f80000000009823 */ /* 0x000fc600000000ff */
[----:B------:R-:W-:-:S07]  /*2260*/  @!P1 IADD3 R7, PT, PT, R7, 0x40, RZ ;  /* 0x0000004007079810 */ /* 0x000fce0007ffe0ff */
.L_x_325:
[----:B------:R-:W-:Y:S01]  /*2270*/  LEA R9, R2, 0xc0800000, 0x17 ;  /* 0xc080000002097811 */ /* 0x000fe200078eb8ff */
[----:B------:R-:W-:Y:S01]  /*2280*/  BSSY.RECONVERGENT B1, `(.L_x_330) ;  /* 0x0000036000017945 */ /* 0x000fe20003800200 */
[----:B------:R-:W-:-:S03]  /*2290*/  IADD3 R19, PT, PT, R19, -0x7f, RZ ;  /* 0xffffff8113137810 */ /* 0x000fc60007ffe0ff */
[----:B------:R-:W-:Y:S02]  /*22a0*/  IMAD.IADD R22, R0, 0x1, -R9 ;  /* 0x0000000100167824 */ /* 0x000fe400078e0a09 */
[C---:B------:R-:W-:Y:S02]  /*22b0*/  IMAD R0, R19.reuse, -0x800000, R3 ;  /* 0xff80000013007824 */ /* 0x040fe400078e0203 */
[----:B------:R0:W1:Y:S01]  /*22c0*/  MUFU.RCP R18, R22 ;  /* 0x0000001600127308 */ /* 0x0000620000001000 */
[----:B------:R-:W-:Y:S01]  /*22d0*/  FADD.FTZ R9, -R22, -RZ ;  /* 0x800000ff16097221 */ /* 0x000fe20000010100 */
[----:B0-----:R-:W-:-:S04]  /*22e0*/  IADD3 R22, PT, PT, R19, 0x7f, -R2 ;  /* 0x0000007f13167810 */ /* 0x001fc80007ffe802 */
[----:B------:R-:W-:Y:S01]  /*22f0*/  IADD3 R7, PT, PT, R22, R7, RZ ;  /* 0x0000000716077210 */ /* 0x000fe20007ffe0ff */
[----:B-1----:R-:W-:-:S04]  /*2300*/  FFMA R21, R18, R9, 1 ;  /* 0x3f80000012157423 */ /* 0x002fc80000000009 */
        /* <DEDUP_REMOVED lines=23> */
[C---:B------:R-:W-:Y:S02]  /*2480*/  ISETP.NE.AND P3, PT, R2.reuse, RZ, PT ;  /* 0x000000ff0200720c */ /* 0x040fe40003f65270 */
        /* <DEDUP_REMOVED lines=17> */
.L_x_332:
[----:B------:R-:W-:-:S04]  /*25a0*/  LOP3.LUT R0, R0, 0x80000000, RZ, 0xc0, !PT ;  /* 0x8000000000007812 */ /* 0x000fc800078ec0ff */
[----:B------:R-:W-:Y:S01]  /*25b0*/  LOP3.LUT R0, R0, 0x7f800000, RZ, 0xfc, !PT ;  /* 0x7f80000000007812 */ /* 0x000fe200078efcff */
[----:B------:R-:W-:Y:S06]  /*25c0*/  BRA `(.L_x_333) ;  /* 0x0000000000047947 */ /* 0x000fec0003800000 */
.L_x_331:
[----:B------:R-:W-:-:S07]  /*25d0*/  LEA R0, R7, R0, 0x17 ;  /* 0x0000000007007211 */ /* 0x000fce00078eb8ff */
.L_x_333:
[----:B------:R-:W-:Y:S05]  /*25e0*/  BSYNC.RECONVERGENT B1 ;  /* 0x0000000000017941 */ /* 0x000fea0003800200 */
.L_x_330:
[----:B------:R-:W-:Y:S05]  /*25f0*/  BRA `(.L_x_334) ;  /* 0x0000000000207947 */ /* 0x000fea0003800000 */
.L_x_329:
[----:B------:R-:W-:-:S04]  /*2600*/  LOP3.LUT R0, R0, 0x80000000, R3, 0x48, !PT ;  /* 0x8000000000007812 */ /* 0x000fc800078e4803 */
[----:B------:R-:W-:Y:S01]  /*2610*/  LOP3.LUT R0, R0, 0x7f800000, RZ, 0xfc, !PT ;  /* 0x7f80000000007812 */ /* 0x000fe200078efcff */
[----:B------:R-:W-:Y:S06]  /*2620*/  BRA `(.L_x_334) ;  /* 0x0000000000147947 */ /* 0x000fec0003800000 */
.L_x_328:
[----:B------:R-:W-:Y:S01]  /*2630*/  LOP3.LUT R0, R0, 0x80000000, R3, 0x48, !PT ;  /* 0x8000000000007812 */ /* 0x000fe200078e4803 */
[----:B------:R-:W-:Y:S06]  /*2640*/  BRA `(.L_x_334) ;  /* 0x00000000000c7947 */ /* 0x000fec0003800000 */
.L_x_327:
[----:B------:R-:W0:Y:S01]  /*2650*/  MUFU.RSQ R0, -QNAN ;  /* 0xffc0000000007908 */ /* 0x000e220000001400 */
[----:B------:R-:W-:Y:S05]  /*2660*/  BRA `(.L_x_334) ;  /* 0x0000000000047947 */ /* 0x000fea0003800000 */
.L_x_326:
[----:B------:R-:W-:-:S07]  /*2670*/  FADD.FTZ R0, R3, R0 ;  /* 0x0000000003007221 */ /* 0x000fce0000010000 */
.L_x_334:
[----:B------:R-:W-:Y:S05]  /*2680*/  BSYNC.RECONVERGENT B0 ;  /* 0x0000000000007941 */ /* 0x000fea0003800200 */
.L_x_324:
[----:B------:R-:W-:-:S04]  /*2690*/  HFMA2 R9, -RZ, RZ, 0, 0 ;  /* 0x00000000ff097431 */ /* 0x000fc800000001ff */
[----:B0-----:R-:W-:Y:S05]  /*26a0*/  RET.REL.NODEC R8 `(rmsnorm_forward_kernel1) ;  /* 0xffffffd808547950 */ /* 0x001fea0003c3ffff */
.L_x_335:
        /* <DEDUP_REMOVED lines=13> */
.L_x_388:


//--------------------- .text.rmsnorm_backward_kernel --------------------------
	.section	.text.rmsnorm_backward_kernel,"ax",@progbits
	.align	128
        .global         rmsnorm_backward_kernel
        .type           rmsnorm_backward_kernel,@function
        .size           rmsnorm_backward_kernel,(.L_x_389 - rmsnorm_backward_kernel)
        .other          rmsnorm_backward_kernel,@"STO_CUDA_ENTRY STV_DEFAULT"
rmsnorm_backward_kernel:
.text.rmsnorm_backward_kernel:
[----:B------:R-:W-:Y:S01]  /*0000*/  LDC R1, c[0x0][0x37c] ;  /* 0x0000df00ff017b82 */ /* 0x000fe20000000800 */
[----:B------:R-:W0:Y:S01]  /*0010*/  S2R R11, SR_TID.X ;  /* 0x00000000000b7919 */ /* 0x000e220000002100 */
[----:B------:R-:W1:Y:S06]  /*0020*/  LDCU UR6, c[0x0][0x3bc] ;  /* 0x00007780ff0677ac */ /* 0x000e6c0008000800 */
[----:B------:R-:W2:Y:S01]  /*0030*/  LDC R10, c[0x0][0x360] ;  /* 0x0000d800ff0a7b82 */ /* 0x000ea20000000800 */
[----:B------:R-:W-:Y:S01]  /*0040*/  BSSY.RECONVERGENT B0, `(.L_x_336) ;  /* 0x0000024000007945 */ /* 0x000fe20003800200 */
[----:B------:R-:W3:Y:S01]  /*0050*/  S2R R3, SR_CTAID.X ;  /* 0x0000000000037919 */ /* 0x000ee20000002500 */
[----:B------:R-:W4:Y:S01]  /*0060*/  LDCU.64 UR4, c[0x0][0x358] ;  /* 0x00006b00ff0477ac */ /* 0x000f220008000a00 */
[----:B-1----:R-:W-:-:S05]  /*0070*/  IMAD.U32 R0, RZ, RZ, UR6 ;  /* 0x00000006ff007e24 */ /* 0x002fca000f8e00ff */
[CC--:B0-----:R-:W-:Y:S02]  /*0080*/  ISETP.GE.AND P0, PT, R11.reuse, R0.reuse, PT ;  /* 0x000000000b00720c */ /* 0x0c1fe40003f06270 */
[----:B------:R-:W-:Y:S01]  /*0090*/  LOP3.LUT R2, R11, 0x1f, RZ, 0xc0, !PT ;  /* 0x0000001f0b027812 */ /* 0x000fe200078ec0ff */
[----:B---3--:R-:W-:-:S05]  /*00a0*/  IMAD R9, R3, R0, RZ ;  /* 0x0000000003097224 */ /* 0x008fca00078e02ff */
[----:B------:R-:W-:-:S05]  /*00b0*/  SHF.R.S32.HI R8, RZ, 0x1f, R9 ;  /* 0x0000001fff087819 */ /* 0x000fca0000011409 */
[----:B----4-:R-:W-:Y:S05]  /*00c0*/  @P0 BRA `(.L_x_337) ;  /* 0x00000000006c0947 */ /* 0x010fea0003800000 */
[----:B------:R-:W0:Y:S01]  /*00d0*/  S2R R7, SR_CgaCtaId ;  /* 0x0000000000077919 */ /* 0x000e220000008800 */
[----:B------:R-:W1:Y:S01]  /*00e0*/  LDC R12, c[0x0][0x3bc] ;  /* 0x0000ef00ff0c7b82 */ /* 0x000e620000000800 */
[----:B------:R-:W-:Y:S02]  /*00f0*/  MOV R0, 0x400 ;  /* 0x0000040000007802 */ /* 0x000fe40000000f00 */
[----:B------:R-:W-:-:S03]  /*0100*/  MOV R5, R11 ;  /* 0x0000000b00057202 */ /* 0x000fc60000000f00 */
[----:B------:R-:W-:-:S05]  /*0110*/  VIADD R0, R0, 0x80 ;  /* 0x0000008000007836 */ /* 0x000fca0000000000 */
[----:B0-----:R-:W-:-:S07]  /*0120*/  LEA R4, R7, R0, 0x18 ;  /* 0x0000000007047211 */ /* 0x001fce00078ec0ff */
.L_x_338:
[----:B------:R-:W-:Y:S01]  /*0130*/  IMAD R7, R5, 0x4, R4 ;  /* 0x0000000405077824 */ /* 0x000fe200078e0204 */
[----:B-1----:R-:W-:Y:S01]  /*0140*/  MOV R0, R12 ;  /* 0x0000000c00007202 */ /* 0x002fe20000000f00 */
[----:B--2---:R-:W-:-:S03]  /*0150*/  IMAD.IADD R5, R10, 0x1, R5 ;  /* 0x000000010a057824 */ /* 0x004fc600078e0205 */
[----:B------:R0:W-:Y:S02]  /*0160*/  STS [R7], RZ ;  /* 0x000000ff07007388 */ /* 0x0001e40000000800 */
[----:B------:R-:W-:-:S13]  /*0170*/  ISETP.GE.AND P0, PT, R5, R0, PT ;  /* 0x000000000500720c */ /* 0x000fda0003f06270 */
[----:B0-----:R-:W-:Y:S05]  /*0180*/  @P0 BRA `(.L_x_337) ;  /* 0x00000000003c0947 */ /* 0x001fea0003800000 */
[----:B------:R-:W-:Y:S02]  /*0190*/  IMAD R7, R10, 0x4, R7 ;  /* 0x000000040a077824 */ /* 0x000fe400078e0207 */
[----:B------:R-:W-:-:S03]  /*01a0*/  IMAD.IADD R5, R5, 0x1, R10 ;  /* 0x0000000105057824 */ /* 0x000fc600078e020a */
[----:B------:R0:W-:Y:S02]  /*01b0*/  STS [R7], RZ ;  /* 0x000000ff07007388 */ /* 0x0001e40000000800 */
[----:B------:R-:W-:-:S13]  /*01c0*/  ISETP.GE.AND P0, PT, R5, R0, PT ;  /* 0x000000000500720c */ /* 0x000fda0003f06270 */
[----:B0-----:R-:W-:Y:S05]  /*01d0*/  @P0 BRA `(.L_x_337) ;  /* 0x0000000000280947 */ /* 0x001fea0003800000 */
[----:B------:R-:W-:Y:S01]  /*01e0*/  LEA R7, R10, R7, 0x2 ;  /* 0x000000070a077211 */ /* 0x000fe200078e10ff */
[----:B------:R-:W-:-:S04]  /*01f0*/  IMAD.IADD R5, R5, 0x1, R10 ;  /* 0x0000000105057824 */ /* 0x000fc800078e020a */
[----:B------:R0:W-:Y:S01]  /*0200*/  STS [R7], RZ ;  /* 0x000000ff07007388 */ /* 0x0001e20000000800 */
[----:B------:R-:W-:-:S13]  /*0210*/  ISETP.GE.AND P0, PT, R5, R0, PT ;  /* 0x000000000500720c */ /* 0x000fda0003f06270 */
[----:B0-----:R-:W-:Y:S05]  /*0220*/  @P0 BRA `(.L_x_337) ;  /* 0x0000000000140947 */ /* 0x001fea0003800000 */
[----:B------:R-:W-:Y:S01]  /*0230*/  LEA R6, R10, R7, 0x2 ;  /* 0x000000070a067211 */ /* 0x000fe200078e10ff */
[----:B------:R-:W-:-:S04]  /*0240*/  IMAD.IADD R5, R5, 0x1, R10 ;  /* 0x0000000105057824 */ /* 0x000fc800078e020a */
[----:B------:R0:W-:Y:S01]  /*0250*/  STS [R6], RZ ;  /* 0x000000ff06007388 */ /* 0x0001e20000000800 */
[----:B------:R-:W-:-:S13]  /*0260*/  ISETP.GE.AND P0, PT, R5, R0, PT ;  /* 0x000000000500720c */ /* 0x000fda0003f06270 */
[----:B0-----:R-:W-:Y:S05]  /*0270*/  @!P0 BRA `(.L_x_338) ;  /* 0xfffffffc00ac8947 */ /* 0x001fea000383ffff */
.L_x_337:
[----:B------:R-:W-:Y:S05]  /*0280*/  BSYNC.RECONVERGENT B0 ;  /* 0x0000000000007941 */ /* 0x000fea0003800200 */
.L_x_336:
[----:B------:R-:W0:Y:S02]  /*0290*/  LDC.64 R4, c[0x0][0x390] ;  /* 0x0000e400ff047b82 */ /* 0x000e240000000a00 */
[----:B0-----:R-:W-:-:S06]  /*02a0*/  IMAD.WIDE.U32 R4, R3, 0x4, R4 ;  /* 0x0000000403047825 */ /* 0x001fcc00078e0004 */
[----:B------:R-:W3:Y:S01]  /*02b0*/  LDG.E.CONSTANT R4, desc[UR4][R4.64] ;  /* 0x0000000404047981 */ /* 0x000ee2000c1e9900 */
[----:B------:R-:W-:Y:S01]  /*02c0*/  HFMA2 R12, -RZ, RZ, 1.875, 0 ;  /* 0x3f800000ff0c7431 */ /* 0x000fe200000001ff */
[----:B------:R-:W-:Y:S01]  /*02d0*/  BAR.SYNC.DEFER_BLOCKING 0x0 ;  /* 0x0000000000007b1d */ /* 0x000fe20000010000 */
[----:B---3--:R-:W-:-:S05]  /*02e0*/  FADD R6, R4, 9.9999997473787516356e-06 ;  /* 0x3727c5ac04067421 */ /* 0x008fca0000000000 */
[----:B------:R-:W-:-:S13]  /*02f0*/  FSETP.NEU.AND P0, PT, R6, 1, PT ;  /* 0x3f8000000600780b */ /* 0x000fda0003f0d000 */
[----:B------:R-:W-:Y:S05]  /*0300*/  @!P0 BRA `(.L_x_339) ;  /* 0x0000000400148947 */ /* 0x000fea0003800000 */
[----:B------:R-:W-:-:S13]  /*0310*/  FSETP.NAN.AND P0, PT, |R6|, |R6|, PT ;  /* 0x400000060600720b */ /* 0x000fda0003f08200 */
[----:B------:R-:W-:Y:S01]  /*0320*/  @P0 FADD R12, R6, -1.5 ;  /* 0xbfc00000060c0421 */ /* 0x000fe20000000000 */
[----:B------:R-:W-:Y:S06]  /*0330*/  @P0 BRA `(.L_x_339) ;  /* 0x0000000400080947 */ /* 0x000fec0003800000 */
[----:B------:R-:W-:-:S04]  /*0340*/  FSETP.NEU.AND P0, PT, |R6|, +INF , PT ;  /* 0x7f8000000600780b */ /* 0x000fc80003f0d200 */
[----:B------:R-:W-:-:S13]  /*0350*/  FSETP.NEU.AND P0, PT, R6, RZ, P0 ;  /* 0x000000ff0600720b */ /* 0x000fda000070d000 */
[----:B------:R-:W-:-:S05]  /*0360*/  @!P0 FADD R5, R6, R6 ;  /* 0x0000000606058221 */ /* 0x000fca0000000000 */
[----:B------:R-:W-:-:S04]  /*0370*/  @!P0 LOP3.LUT R5, R5, 0x7fffffff, RZ, 0xc0, !PT ;  /* 0x7fffffff05058812 */ /* 0x000fc800078ec0ff */
[----:B------:R-:W-:Y:S01]  /*0380*/  @!P0 LOP3.LUT R12, R5, 0x7f800000, RZ, 0x3c, !PT ;  /* 0x7f800000050c8812 */ /* 0x000fe200078e3cff */
[----:B------:R-:W-:Y:S06]  /*0390*/  @!P0 BRA `(.L_x_339) ;  /* 0x0000000000f08947 */ /* 0x000fec0003800000 */
[C---:B------:R-:W-:Y:S01]  /*03a0*/  FMUL R5, |R6|.reuse, 16777216 ;  /* 0x4b80000006057820 */ /* 0x040fe20000400200 */
[----:B------:R-:W-:Y:S01]  /*03b0*/  FSETP.GEU.AND P0, PT, |R6|, 1.175494350822287508e-38, PT ;  /* 0x008000000600780b */ /* 0x000fe20003f0e200 */
[----:B------:R-:W-:Y:S01]  /*03c0*/  IMAD.MOV.U32 R16, RZ, RZ, 0x3a2c32e4 ;  /* 0x3a2c32e4ff107424 */ /* 0x000fe200078e00ff */
[----:B------:R-:W-:Y:S02]  /*03d0*/  FSETP.GEU.AND P2, PT, R4, -9.9999997473787516356e-06, PT ;  /* 0xb727c5ac0400780b */ /* 0x000fe40003f4e000 */
[----:B------:R-:W-:Y:S02]  /*03e0*/  FSEL R5, R5, |R6|, !P0 ;  /* 0x4000000605057208 */ /* 0x000fe40004000000 */
[----:B------:R-:W-:-:S03]  /*03f0*/  FSEL R7, RZ, -24, P0 ;  /* 0xc1c00000ff077808 */ /* 0x000fc60000000000 */
[----:B------:R-:W-:-:S05]  /*0400*/  VIADD R6, R5, 0xc0cafb0d ;  /* 0xc0cafb0d05067836 */ /* 0x000fca0000000000 */
[----:B------:R-:W-:-:S04]  /*0410*/  LOP3.LUT R6, R6, 0xff800000, RZ, 0xc0, !PT ;  /* 0xff80000006067812 */ /* 0x000fc800078ec0ff */
[-C--:B------:R-:W-:Y:S02]  /*0420*/  IADD3 R5, PT, PT, R5, -R6.reuse, RZ ;  /* 0x8000000605057210 */ /* 0x080fe40007ffe0ff */
[----:B------:R-:W-:-:S03]  /*0430*/  I2FP.F32.S32 R6, R6 ;  /* 0x0000000600067245 */ /* 0x000fc60000201400 */
[C---:B------:R-:W-:Y:S01]  /*0440*/  FADD R13, R5.reuse, 1 ;  /* 0x3f800000050d7421 */ /* 0x040fe20000000000 */
[----:B------:R-:W-:-:S04]  /*0450*/  FADD R14, R5, -1 ;  /* 0xbf800000050e7421 */ /* 0x000fc80000000000 */
[----:B------:R-:W-:Y:S01]  /*0460*/  FADD R12, R14, R14 ;  /* 0x0000000e0e0c7221 */ /* 0x000fe20000000000 */
[----:B------:R-:W0:Y:S03]  /*0470*/  MUFU.RCP R13, R13 ;  /* 0x0000000d000d7308 */ /* 0x000e260000001000 */
[----:B0-----:R-:W-:Y:S01]  /*0480*/  FMUL R5, R13, R12 ;  /* 0x0000000c0d057220 */ /* 0x001fe20000400000 */
[----:B------:R-:W-:-:S03]  /*0490*/  FFMA R12, R6, 1.1920928955078125e-07, R7 ;  /* 0x34000000060c7823 */ /* 0x000fc60000000007 */
[----:B------:R-:W-:Y:S01]  /*04a0*/  FADD R15, R14, -R5 ;  /* 0x800000050e0f7221 */ /* 0x000fe20000000000 */
[CC--:B------:R-:W-:Y:S01]  /*04b0*/  FMUL R7, R5.reuse, R5.reuse ;  /* 0x0000000505077220 */ /* 0x0c0fe20000400000 */
[----:B------:R-:W-:Y:S02]  /*04c0*/  FFMA R6, R5, 1.4426950216293334961, R12 ;  /* 0x3fb8aa3b05067823 */ /* 0x000fe4000000000c */
[----:B------:R-:W-:Y:S01]  /*04d0*/  FADD R15, R15, R15 ;  /* 0x0000000f0f0f7221 */ /* 0x000fe20000000000 */
[C---:B------:R-:W-:Y:S01]  /*04e0*/  FFMA R16, R7.reuse, R16, 0.0032181653659790754318 ;  /* 0x3b52e7db07107423 */ /* 0x040fe20000000010 */
[----:B------:R-:W-:Y:S02]  /*04f0*/  FADD R12, R12, -R6 ;  /* 0x800000060c0c7221 */ /* 0x000fe40000000000 */
[----:B------:R-:W-:Y:S01]  /*0500*/  FFMA R14, R14, -R5, R15 ;  /* 0x800000050e0e7223 */ /* 0x000fe2000000000f */
[----:B------:R-:W-:Y:S01]  /*0510*/  FFMA R16, R7, R16, 0.018033718690276145935 ;  /* 0x3c93bb7307107423 */ /* 0x000fe20000000010 */
[----:B------:R-:W-:-:S02]  /*0520*/  FFMA R15, R5, 1.4426950216293334961, R12 ;  /* 0x3fb8aa3b050f7823 */ /* 0x000fc4000000000c */
[----:B------:R-:W-:Y:S01]  /*0530*/  FMUL R14, R13, R14 ;  /* 0x0000000e0d0e7220 */ /* 0x000fe20000400000 */
[----:B------:R-:W-:-:S03]  /*0540*/  FFMA R16, R7, R16, 0.12022458761930465698 ;  /* 0x3df6384f07107423 */ /* 0x000fc60000000010 */
[----:B------:R-:W-:Y:S01]  /*0550*/  FFMA R12, R14, 1.4426950216293334961, R15 ;  /* 0x3fb8aa3b0e0c7823 */ /* 0x000fe2000000000f */
[----:B------:R-:W-:-:S03]  /*0560*/  FMUL R16, R7, R16 ;  /* 0x0000001007107220 */ /* 0x000fc60000400000 */
[----:B------:R-:W-:Y:S01]  /*0570*/  FFMA R13, R5, 1.9251366722983220825e-08, R12 ;  /* 0x32a55e34050d7823 */ /* 0x000fe2000000000c */
[----:B------:R-:W-:-:S04]  /*0580*/  FMUL R7, R16, 3 ;  /* 0x4040000010077820 */ /* 0x000fc80000400000 */
[----:B------:R-:W-:Y:S01]  /*0590*/  FFMA R7, R14, R7, R13 ;  /* 0x000000070e077223 */ /* 0x000fe2000000000d */
[----:B------:R-:W-:-:S03]  /*05a0*/  MOV R14, 0x391fcb8e ;  /* 0x391fcb8e000e7802 */ /* 0x000fc60000000f00 */
[----:B------:R-:W-:-:S04]  /*05b0*/  FFMA R7, R5, R16, R7 ;  /* 0x0000001005077223 */ /* 0x000fc80000000007 */
[----:B------:R-:W-:-:S04]  /*05c0*/  FADD R5, R6, R7 ;  /* 0x0000000706057221 */ /* 0x000fc80000000000 */
[----:B------:R-:W-:Y:S01]  /*05d0*/  FMUL R12, R5, -1.5 ;  /* 0xbfc00000050c7820 */ /* 0x000fe20000400000 */
[----:B------:R-:W-:-:S03]  /*05e0*/  FADD R6, -R6, R5 ;  /* 0x0000000506067221 */ /* 0x000fc60000000100 */
[----:B------:R-:W0:Y:S01]  /*05f0*/  FRND R13, R12 ;  /* 0x0000000c000d7307 */ /* 0x000e220000201000 */
[----:B------:R-:W-:Y:S01]  /*0600*/  FADD R6, R7, -R6 ;  /* 0x8000000607067221 */ /* 0x000fe20000000000 */
[----:B------:R-:W-:Y:S01]  /*0610*/  FFMA R5, R5, -1.5, -R12 ;  /* 0xbfc0000005057823 */ /* 0x000fe2000000080c */
[----:B------:R-:W-:-:S03]  /*0620*/  FSETP.GT.AND P0, PT, |R12|, 152, PT ;  /* 0x431800000c00780b */ /* 0x000fc60003f04200 */
[----:B------:R-:W-:Y:S02]  /*0630*/  FFMA R6, R6, -1.5, R5 ;  /* 0xbfc0000006067823 */ /* 0x000fe40000000005 */
[----:B------:R-:W1:Y:S01]  /*0640*/  F2I.NTZ R7, R12 ;  /* 0x0000000c00077305 */ /* 0x000e620000203100 */
[----:B0-----:R-:W-:Y:S01]  /*0650*/  FADD R5, R12, -R13 ;  /* 0x8000000d0c057221 */ /* 0x001fe20000000000 */
[----:B------:R-:W-:-:S03]  /*0660*/  FSETP.GT.AND P1, PT, R13, RZ, PT ;  /* 0x000000ff0d00720b */ /* 0x000fc60003f24000 */
[----:B------:R-:W-:-:S04]  /*0670*/  FADD R5, R5, R6 ;  /* 0x0000000605057221 */ /* 0x000fc80000000000 */
[----:B------:R-:W-:-:S04]  /*0680*/  FFMA R6, R5, R14, 0.0013391353422775864601 ;  /* 0x3aaf85ed05067423 */ /* 0x000fc8000000000e */
[----:B------:R-:W-:-:S04]  /*0690*/  FFMA R6, R5, R6, 0.0096188392490148544312 ;  /* 0x3c1d985605067423 */ /* 0x000fc80000000006 */
[----:B------:R-:W-:-:S04]  /*06a0*/  FFMA R6, R5, R6, 0.055503588169813156128 ;  /* 0x3d6357bb05067423 */ /* 0x000fc80000000006 */
[C---:B------:R-:W-:Y:S01]  /*06b0*/  FFMA R14, R5.reuse, R6, 0.24022644758224487305 ;  /* 0x3e75fdec050e7423 */ /* 0x040fe20000000006 */
[----:B------:R-:W-:Y:S02]  /*06c0*/  SEL R6, RZ, 0x83000000, P1 ;  /* 0x83000000ff067807 */ /* 0x000fe40000800000 */
[----:B------:R-:W-:Y:S01]  /*06d0*/  FSETP.GEU.AND P1, PT, R12, RZ, PT ;  /* 0x000000ff0c00720b */ /* 0x000fe20003f2e000 */
[----:B------:R-:W-:Y:S01]  /*06e0*/  FFMA R14, R5, R14, 0.69314718246459960938 ;  /* 0x3f317218050e7423 */ /* 0x000fe2000000000e */
[----:B-1----:R-:W-:Y:S01]  /*06f0*/  LEA R7, R7, -R6, 0x17 ;  /* 0x8000000607077211 */ /* 0x002fe200078eb8ff */
[----:B------:R-:W-:Y:S01]  /*0700*/  VIADD R4, R6, 0x7f000000 ;  /* 0x7f00000006047836 */ /* 0x000fe20000000000 */
[----:B------:R-:W-:Y:S01]  /*0710*/  FSEL R12, RZ, +INF , !P1 ;  /* 0x7f800000ff0c7808 */ /* 0x000fe20004800000 */
[----:B------:R-:W-:-:S04]  /*0720*/  FFMA R5, R5, R14, 1 ;  /* 0x3f80000005057423 */ /* 0x000fc8000000000e */
[----:B------:R-:W-:-:S04]  /*0730*/  FMUL R4, R4, R5 ;  /* 0x0000000504047220 */ /* 0x000fc80000400000 */
[----:B------:R-:W-:Y:S01]  /*0740*/  @!P0 FMUL R12, R7, R4 ;  /* 0x00000004070c8220 */ /* 0x000fe20000400000 */
[----:B------:R-:W-:-:S07]  /*0750*/  @!P2 IMAD.MOV.U32 R12, RZ, RZ, 0x7fffffff ;  /* 0x7fffffffff0ca424 */ /* 0x000fce00078e00ff */
.L_x_339:
[----:B------:R-:W0:Y:S01]  /*0760*/  LDCU.128 UR8, c[0x0][0x3a0] ;  /* 0x00007400ff0877ac */ /* 0x000e220008000c00 */
[----:B------:R-:W-:Y:S01]  /*0770*/  ISETP.GE.AND P0, PT, R11, R0, PT ;  /* 0x000000000b00720c */ /* 0x000fe20003f06270 */
[----:B------:R-:W-:Y:S01]  /*0780*/  BSSY.RECONVERGENT B0, `(.L_x_340) ;  /* 0x0000017000007945 */ /* 0x000fe20003800200 */
[C---:B------:R-:W-:Y:S01]  /*0790*/  SHF.L.U32 R6, R9.reuse, 0x2, RZ ;  /* 0x0000000209067819 */ /* 0x040fe200000006ff */
[----:B------:R-:W-:Y:S01]  /*07a0*/  IMAD.MOV.U32 R13, RZ, RZ, RZ ;  /* 0x000000ffff0d7224 */ /* 0x000fe200078e00ff */
[----:B------:R-:W-:Y:S02]  /*07b0*/  SHF.L.U64.HI R7, R9, 0x2, R8 ;  /* 0x0000000209077819 */ /* 0x000fe40000010208 */
[C---:B0-----:R-:W-:Y:S02]  /*07c0*/  IADD3 R4, P1, PT, R6.reuse, UR8, RZ ;  /* 0x0000000806047c10 */ /* 0x041fe4000ff3e0ff */
[----:B------:R-:W-:Y:S02]  /*07d0*/  IADD3 R6, P2, PT, R6, UR10, RZ ;  /* 0x0000000a06067c10 */ /* 0x000fe4000ff5e0ff */
[----:B------:R-:W-:-:S02]  /*07e0*/  IADD3.X R5, PT, PT, R7, UR9, RZ, P1, !PT ;  /* 0x0000000907057c10 */ /* 0x000fc40008ffe4ff */
[----:B------:R-:W-:Y:S01]  /*07f0*/  IADD3.X R7, PT, PT, R7, UR11, RZ, P2, !PT ;  /* 0x0000000b07077c10 */ /* 0x000fe200097fe4ff */
[----:B------:R-:W-:Y:S08]  /*0800*/  @P0 BRA `(.L_x_341) ;  /* 0x0000000000380947 */ /* 0x000ff00003800000 */
[----:B------:R-:W-:Y:S02]  /*0810*/  HFMA2 R13, -RZ, RZ, 0, 0 ;  /* 0x00000000ff0d7431 */ /* 0x000fe400000001ff */
[----:B------:R-:W-:-:S07]  /*0820*/  IMAD.MOV.U32 R21, RZ, RZ, R11 ;  /* 0x000000ffff157224 */ /* 0x000fce00078e000b */
.L_x_342:
[----:B------:R-:W0:Y:S01]  /*0830*/  LDC.64 R16, c[0x0][0x3b0] ;  /* 0x0000ec00ff107b82 */ /* 0x000e220000000a00 */
[----:B------:R-:W-:-:S04]  /*0840*/  IMAD.WIDE R18, R21, 0x4, R4 ;  /* 0x0000000415127825 */ /* 0x000fc800078e0204 */
[C---:B------:R-:W-:Y:S02]  /*0850*/  IMAD.WIDE R14, R21.reuse, 0x4, R6 ;  /* 0x00000004150e7825 */ /* 0x040fe400078e0206 */
[----:B------:R-:W3:Y:S04]  /*0860*/  LDG.E.CONSTANT R18, desc[UR4][R18.64] ;  /* 0x0000000412127981 */ /* 0x000ee8000c1e9900 */
[----:B------:R-:W3:Y:S01]  /*0870*/  LDG.E.CONSTANT R15, desc[UR4][R14.64] ;  /* 0x000000040e0f7981 */ /* 0x000ee2000c1e9900 */
[----:B0-----:R-:W-:-:S06]  /*0880*/  IMAD.WIDE R16, R21, 0x4, R16 ;  /* 0x0000000415107825 */ /* 0x001fcc00078e0210 */
[----:B------:R-:W4:Y:S01]  /*0890*/  LDG.E.CONSTANT R16, desc[UR4][R16.64] ;  /* 0x0000000410107981 */ /* 0x000f22000c1e9900 */
[----:B--2---:R-:W-:-:S04]  /*08a0*/  IADD3 R21, PT, PT, R10, R21, RZ ;  /* 0x000000150a157210 */ /* 0x004fc80007ffe0ff */
[----:B------:R-:W-:Y:S01]  /*08b0*/  ISETP.GE.AND P0, PT, R21, R0, PT ;  /* 0x000000001500720c */ /* 0x000fe20003f06270 */
[----:B---3--:R-:W-:-:S04]  /*08c0*/  FMUL R20, R18, R15 ;  /* 0x0000000f12147220 */ /* 0x008fc80000400000 */
[----:B----4-:R-:W-:-:S08]  /*08d0*/  FFMA R13, R20, R16, R13 ;  /* 0x00000010140d7223 */ /* 0x010fd0000000000d */
[----:B------:R-:W-:Y:S05]  /*08e0*/  @!P0 BRA `(.L_x_342) ;  /* 0xfffffffc00d08947 */ /* 0x000fea000383ffff */
.L_x_341:
[----:B------:R-:W-:Y:S05]  /*08f0*/  BSYNC.RECONVERGENT B0 ;  /* 0x0000000000007941 */ /* 0x000fea0003800200 */
.L_x_340:
[----:B------:R-:W0:Y:S01]  /*0900*/  SHFL.BFLY PT, R14, R13, 0x10, 0x1f ;  /* 0x0e001f000d0e7f89 */ /* 0x000e2200000e0000 */
[----:B------:R-:W1:Y:S01]  /*0910*/  S2UR UR7, SR_CgaCtaId ;  /* 0x00000000000779c3 */ /* 0x000e620000008800 */
[----:B--2---:R-:W-:Y:S01]  /*0920*/  SHF.R.U32.HI R19, RZ, 0x5, R10 ;  /* 0x00000005ff137819 */ /* 0x004fe2000001160a */
[----:B------:R-:W-:Y:S01]  /*0930*/  UMOV UR6, 0x400 ;  /* 0x0000040000067882 */ /* 0x000fe20000000000 */
[----:B------:R-:W2:Y:S01]  /*0940*/  LDCU UR10, c[0x0][0x3bc] ;  /* 0x00007780ff0a77ac */ /* 0x000ea20008000800 */
[----:B------:R-:W-:Y:S01]  /*0950*/  IMAD.U32 R22, RZ, RZ, UR6 ;  /* 0x00000006ff167e24 */ /* 0x000fe2000f8e00ff */
[----:B------:R-:W-:Y:S01]  /*0960*/  ISETP.GE.U32.AND P0, PT, R2, R19, PT ;  /* 0x000000130200720c */ /* 0x000fe20003f06070 */
[----:B------:R-:W-:Y:S01]  /*0970*/  BSSY.RECONVERGENT B0, `(.L_x_343) ;  /* 0x0000053000007945 */ /* 0x000fe20003800200 */
[----:B0-----:R-:W-:Y:S01]  /*0980*/  FADD R14, R14, R13 ;  /* 0x0000000d0e0e7221 */ /* 0x001fe20000000000 */
[----:B------:R-:W-:Y:S02]  /*0990*/  SHF.R.U32.HI R13, RZ, 0x3, R11 ;  /* 0x00000003ff0d7819 */ /* 0x000fe4000001160b */
[----:B-1----:R-:W-:Y:S01]  /*09a0*/  MOV R19, UR7 ;  /* 0x0000000700137c02 */ /* 0x002fe20008000f00 */
[----:B------:R-:W0:Y:S01]  /*09b0*/  LDCU.64 UR6, c[0x0][0x380] ;  /* 0x00007000ff0677ac */ /* 0x000e220008000a00 */
[----:B------:R-:W1:Y:S01]  /*09c0*/  SHFL.BFLY PT, R15, R14, 0x8, 0x1f ;  /* 0x0d001f000e0f7f89 */ /* 0x000e6200000e0000 */
[----:B------:R-:W-:Y:S01]  /*09d0*/  LOP3.LUT R13, R13, 0x7c, RZ, 0xc0, !PT ;  /* 0x0000007c0d0d7812 */ /* 0x000fe200078ec0ff */
[----:B-1----:R-:W-:Y:S01]  /*09e0*/  FADD R15, R14, R15 ;  /* 0x0000000f0e0f7221 */ /* 0x002fe20000000000 */
[----:B------:R-:W-:-:S04]  /*09f0*/  LEA R14, R19, R22, 0x18 ;  /* 0x00000016130e7211 */ /* 0x000fc800078ec0ff */
[----:B------:R-:W1:Y:S01]  /*0a00*/  SHFL.BFLY PT, R16, R15, 0x4, 0x1f ;  /* 0x0c801f000f107f89 */ /* 0x000e6200000e0000 */
[----:B------:R-:W-:Y:S01]  /*0a10*/  IMAD.IADD R13, R13, 0x1, R14 ;  /* 0x000000010d0d7824 */ /* 0x000fe200078e020e */
[----:B------:R-:W-:Y:S01]  /*0a20*/  @!P0 LEA R14, R2, R14, 0x2 ;  /* 0x0000000e020e8211 */ /* 0x000fe200078e10ff */
[----:B------:R-:W-:Y:S02]  /*0a30*/  IMAD.MOV.U32 R2, RZ, RZ, RZ ;  /* 0x000000ffff027224 */ /* 0x000fe400078e00ff */
[----:B-1----:R-:W-:-:S05]  /*0a40*/  FADD R16, R15, R16 ;  /* 0x000000100f107221 */ /* 0x002fca0000000000 */
[----:B------:R-:W1:Y:S02]  /*0a50*/  SHFL.BFLY PT, R17, R16, 0x2, 0x1f ;  /* 0x0c401f0010117f89 */ /* 0x000e6400000e0000 */
[----:B-1----:R-:W-:-:S05]  /*0a60*/  FADD R17, R16, R17 ;  /* 0x0000001110117221 */ /* 0x002fca0000000000 */
[----:B------:R-:W1:Y:S02]  /*0a70*/  SHFL.BFLY PT, R18, R17, 0x1, 0x1f ;  /* 0x0c201f0011127f89 */ /* 0x000e6400000e0000 */
[----:B-1----:R-:W-:-:S05]  /*0a80*/  FADD R18, R17, R18 ;  /* 0x0000001211127221 */ /* 0x002fca0000000000 */
[----:B------:R-:W-:Y:S01]  /*0a90*/  STS [R13], R18 ;  /* 0x000000120d007388 */ /* 0x000fe20000000800 */
[----:B------:R-:W-:Y:S06]  /*0aa0*/  BAR.SYNC.DEFER_BLOCKING 0x0 ;  /* 0x0000000000007b1d */ /* 0x000fec0000010000 */
[----:B------:R-:W1:Y:S01]  /*0ab0*/  @!P0 LDS R2, [R14] ;  /* 0x000000000e028984 */ /* 0x000e620000000800 */
[----:B------:R-:W-:-:S03]  /*0ac0*/  ISETP.GE.AND P0, PT, R11, R0, PT ;  /* 0x000000000b00720c */ /* 0x000fc60003f06270 */
[----:B-1----:R-:W1:Y:S02]  /*0ad0*/  SHFL.BFLY PT, R15, R2, 0x10, 0x1f ;  /* 0x0e001f00020f7f89 */ /* 0x002e6400000e0000 */
[----:B-1----:R-:W-:-:S05]  /*0ae0*/  FADD R15, R15, R2 ;  /* 0x000000020f0f7221 */ /* 0x002fca0000000000 */
[----:B------:R-:W1:Y:S02]  /*0af0*/  SHFL.BFLY PT, R16, R15, 0x8, 0x1f ;  /* 0x0d001f000f107f89 */ /* 0x000e6400000e0000 */
[----:B-1----:R-:W-:-:S05]  /*0b00*/  FADD R16, R15, R16 ;  /* 0x000000100f107221 */ /* 0x002fca0000000000 */
[----:B------:R-:W1:Y:S02]  /*0b10*/  SHFL.BFLY PT, R17, R16, 0x4, 0x1f ;  /* 0x0c801f0010117f89 */ /* 0x000e6400000e0000 */
[----:B-1----:R-:W-:-:S05]  /*0b20*/  FADD R17, R16, R17 ;  /* 0x0000001110117221 */ /* 0x002fca0000000000 */
[----:B------:R-:W1:Y:S02]  /*0b30*/  SHFL.BFLY PT, R20, R17, 0x2, 0x1f ;  /* 0x0c401f0011147f89 */ /* 0x000e6400000e0000 */
[----:B-1----:R-:W-:-:S05]  /*0b40*/  FADD R20, R17, R20 ;  /* 0x0000001411147221 */ /* 0x002fca0000000000 */
[----:B------:R-:W1:Y:S02]  /*0b50*/  SHFL.BFLY PT, R13, R20, 0x1, 0x1f ;  /* 0x0c201f00140d7f89 */ /* 0x000e6400000e0000 */
[----:B-1----:R-:W-:Y:S01]  /*0b60*/  FADD R21, R20, R13 ;  /* 0x0000000d14157221 */ /* 0x002fe20000000000 */
[----:B0-2---:R-:W-:Y:S06]  /*0b70*/  @P0 BRA `(.L_x_344) ;  /* 0x0000000000c80947 */ /* 0x005fec0003800000 */
[----:B------:R-:W0:Y:S02]  /*0b80*/  LDC.64 R18, c[0x0][0x398] ;  /* 0x0000e600ff127b82 */ /* 0x000e240000000a00 */
[----:B0-----:R-:W-:-:S06]  /*0b90*/  IMAD.WIDE.U32 R18, R3, 0x4, R18 ;  /* 0x0000000403127825 */ /* 0x001fcc00078e0012 */
[----:B------:R0:W5:Y:S01]  /*0ba0*/  LDG.E.CONSTANT R18, desc[UR4][R18.64] ;  /* 0x0000000412127981 */ /* 0x000162000c1e9900 */
[----:B------:R-:W-:Y:S01]  /*0bb0*/  I2FP.F32.U32 R3, R0 ;  /* 0x0000000000037245 */ /* 0x000fe20000201000 */
[----:B------:R-:W-:Y:S01]  /*0bc0*/  FMUL R0, R12, 0.5 ;  /* 0x3f0000000c007820 */ /* 0x000fe20000400000 */
[----:B------:R-:W-:Y:S02]  /*0bd0*/  BSSY.RECONVERGENT B1, `(.L_x_345) ;  /* 0x000000d000017945 */ /* 0x000fe40003800200 */
[----:B------:R-:W1:Y:S01]  /*0be0*/  MUFU.RCP R2, R3 ;  /* 0x0000000300027308 */ /* 0x000e620000001000 */
[----:B------:R-:W-:-:S07]  /*0bf0*/  FMUL R0, R21, R0 ;  /* 0x0000000015007220 */ /* 0x000fce0000400000 */
[----:B------:R-:W2:Y:S01]  /*0c00*/  FCHK P0, R0, R3 ;  /* 0x0000000300007302 */ /* 0x000ea20000000000 */
[----:B-1----:R-:W-:-:S04]  /*0c10*/  FFMA R13, -R3, R2, 1 ;  /* 0x3f800000030d7423 */ /* 0x002fc80000000102 */
[----:B------:R-:W-:-:S04]  /*0c20*/  FFMA R13, R2, R13, R2 ;  /* 0x0000000d020d7223 */ /* 0x000fc80000000002 */
[----:B------:R-:W-:-:S04]  /*0c30*/  FFMA R2, R0, R13, RZ ;  /* 0x0000000d00027223 */ /* 0x000fc800000000ff */
[----:B------:R-:W-:-:S04]  /*0c40*/  FFMA R12, -R3, R2, R0 ;  /* 0x00000002030c7223 */ /* 0x000fc80000000100 */
[----:B------:R-:W-:Y:S01]  /*0c50*/  FFMA R12, R13, R12, R2 ;  /* 0x0000000c0d0c7223 */ /* 0x000fe20000000002 */
[----:B0-2---:R-:W-:Y:S06]  /*0c60*/  @!P0 BRA `(.L_x_346) ;  /* 0x00000000000c8947 */ /* 0x005fec0003800000 */
[----:B------:R-:W-:-:S07]  /*0c70*/  MOV R2, 0xc90 ;  /* 0x00000c9000027802 */ /* 0x000fce0000000f00 */
[----:B-----5:R-:W-:Y:S05]  /*0c80*/  CALL.REL.NOINC `($__internal_10_$__cuda_sm3x_div_rn_noftz_f32_slowpath) ;  /* 0x0000000000c07944 */ /* 0x020fea0003c00000 */
[----:B------:R-:W-:-:S07]  /*0c90*/  MOV R12, R0 ;  /* 0x00000000000c7202 */ /* 0x000fce0000000f00 */
.L_x_346:
[----:B------:R-:W-:Y:S05]  /*0ca0*/  BSYNC.RECONVERGENT B1 ;  /* 0x0000000000017941 */ /* 0x000fea0003800200 */
.L_x_345:
[----:B------:R-:W0:Y:S01]  /*0cb0*/  S2UR UR9, SR_CgaCtaId ;  /* 0x00000000000979c3 */ /* 0x000e220000008800 */
[----:B------:R-:W-:Y:S01]  /*0cc0*/  UMOV UR8, 0x400 ;  /* 0x0000040000087882 */ /* 0x000fe20000000000 */
[----:B------:R-:W-:Y:S01]  /*0cd0*/  FADD R24, R12, R12 ;  /* 0x0000000c0c187221 */ /* 0x000fe20000000000 */
[----:B------:R-:W-:Y:S01]  /*0ce0*/  IMAD.U32 R22, RZ, RZ, UR8 ;  /* 0x00000008ff167e24 */ /* 0x000fe2000f8e00ff */
[----:B------:R-:W-:-:S03]  /*0cf0*/  MOV R23, R11 ;  /* 0x0000000b00177202 */ /* 0x000fc60000000f00 */
[----:B------:R-:W-:Y:S01]  /*0d00*/  VIADD R26, R22, 0x80 ;  /* 0x00000080161a7836 */ /* 0x000fe20000000000 */
[----:B------:R-:W1:Y:S01]  /*0d10*/  LDC.64 R2, c[0x0][0x3b0] ;  /* 0x0000ec00ff027b82 */ /* 0x000e620000000a00 */
[----:B0-----:R-:W-:-:S04]  /*0d20*/  MOV R19, UR9 ;  /* 0x0000000900137c02 */ /* 0x001fc80008000f00 */
[----:B------:R-:W-:-:S07]  /*0d30*/  LEA R26, R19, R26, 0x18 ;  /* 0x0000001a131a7211 */ /* 0x000fce00078ec0ff */
.L_x_347:
[----:B------:R-:W-:-:S04]  /*0d40*/  IMAD.WIDE R14, R23, 0x4, R4 ;  /* 0x00000004170e7825 */ /* 0x000fc800078e0204 */
[C---:B------:R-:W-:Y:S02]  /*0d50*/  IMAD.WIDE R12, R23.reuse, 0x4, R6 ;  /* 0x00000004170c7825 */ /* 0x040fe400078e0206 */
[----:B------:R-:W2:Y:S02]  /*0d60*/  LDG.E.CONSTANT R15, desc[UR4][R14.64] ;  /* 0x000000040e0f7981 */ /* 0x000ea4000c1e9900 */
[----:B-1----:R-:W-:Y:S02]  /*0d70*/  IMAD.WIDE R16, R23, 0x4, R2 ;  /* 0x0000000417107825 */ /* 0x002fe400078e0202 */
[----:B------:R-:W3:Y:S04]  /*0d80*/  LDG.E.CONSTANT R13, desc[UR4][R12.64] ;  /* 0x000000040c0d7981 */ /* 0x000ee8000c1e9900 */
[----:B------:R-:W4:Y:S01]  /*0d90*/  LDG.E.CONSTANT R17, desc[UR4][R16.64] ;  /* 0x0000000410117981 */ /* 0x000f22000c1e9900 */
[----:B------:R-:W-:-:S04]  /*0da0*/  IADD3 R21, P0, PT, R9, R23, RZ ;  /* 0x0000001709157210 */ /* 0x000fc80007f1e0ff */
[----:B------:R-:W-:Y:S02]  /*0db0*/  LEA.HI.X.SX32 R27, R23, R8, 0x1, P0 ;  /* 0x00000008171b7211 */ /* 0x000fe400000f0eff */
[----:B------:R-:W-:-:S04]  /*0dc0*/  LEA R20, P0, R21, UR6, 0x2 ;  /* 0x0000000615147c11 */ /* 0x000fc8000f8010ff */
[----:B------:R-:W-:Y:S01]  /*0dd0*/  LEA.HI.X R21, R21, UR7, R27, 0x2, P0 ;  /* 0x0000000715157c11 */ /* 0x000fe200080f141b */
[-C--:B--2--5:R-:W-:Y:S01]  /*0de0*/  FMUL R28, R18, R15.reuse ;  /* 0x0000000f121c7220 */ /* 0x0a4fe20000400000 */
[----:B------:R-:W-:Y:S01]  /*0df0*/  FMUL R25, R24, R15 ;  /* 0x0000000f18197220 */ /* 0x000fe20000400000 */
[----:B---3--:R-:W-:Y:S02]  /*0e00*/  FMUL R0, R18, R13 ;  /* 0x0000000d12007220 */ /* 0x008fe40000400000 */
[----:B------:R-:W-:Y:S01]  /*0e10*/  FMUL R28, R13, R28 ;  /* 0x0000001c0d1c7220 */ /* 0x000fe20000400000 */
[----:B------:R-:W-:Y:S02]  /*0e20*/  IMAD R13, R23, 0x4, R26 ;  /* 0x00000004170d7824 */ /* 0x000fe400078e021a */
[----:B----4-:R-:W-:Y:S01]  /*0e30*/  FFMA R25, R0, R17, -R25 ;  /* 0x0000001100197223 */ /* 0x010fe20000000819 */
[----:B------:R-:W-:Y:S01]  /*0e40*/  IMAD.IADD R23, R10, 0x1, R23 ;  /* 0x000000010a177824 */ /* 0x000fe200078e0217 */
[----:B------:R-:W-:Y:S01]  /*0e50*/  MOV R0, UR10 ;  /* 0x0000000a00007c02 */ /* 0x000fe20008000f00 */
[----:B------:R0:W-:Y:S04]  /*0e60*/  STS [R13], R28 ;  /* 0x0000001c0d007388 */ /* 0x0001e80000000800 */
[----:B------:R0:W-:Y:S01]  /*0e70*/  STG.E.EF desc[UR4][R20.64], R25 ;  /* 0x0000001914007986 */ /* 0x0001e2000c001904 */
[----:B------:R-:W-:-:S13]  /*0e80*/  ISETP.GE.AND P0, PT, R23, R0, PT ;  /* 0x000000001700720c */ /* 0x000fda0003f06270 */
[----:B0-----:R-:W-:Y:S05]  /*0e90*/  @!P0 BRA `(.L_x_347) ;  /* 0xfffffffc00a88947 */ /* 0x001fea000383ffff */
.L_x_344:
[----:B------:R-:W-:Y:S05]  /*0ea0*/  BSYNC.RECONVERGENT B0 ;  /* 0x0000000000007941 */ /* 0x000fea0003800200 */
.L_x_343:
[----:B------:R-:W-:Y:S01]  /*0eb0*/  BAR.SYNC.DEFER_BLOCKING 0x0 ;  /* 0x0000000000007b1d */ /* 0x000fe20000010000 */
[----:B------:R-:W-:-:S13]  /*0ec0*/  ISETP.GE.AND P0, PT, R11, R0, PT ;  /* 0x000000000b00720c */ /* 0x000fda0003f06270 */
[----:B------:R-:W-:Y:S05]  /*0ed0*/  @P0 EXIT ;  /* 0x000000000000094d */ /* 0x000fea0003800000 */
[----:B------:R-:W0:Y:S01]  /*0ee0*/  LDC.64 R4, c[0x0][0x388] ;  /* 0x0000e200ff047b82 */ /* 0x000e220000000a00 */
[----:B------:R-:W-:-:S04]  /*0ef0*/  IADD3 R22, PT, PT, R22, 0x80, RZ ;  /* 0x0000008016167810 */ /* 0x000fc80007ffe0ff */
[----:B------:R-:W-:-:S07]  /*0f00*/  LEA R22, R19, R22, 0x18 ;  /* 0x0000001613167211 */ /* 0x000fce00078ec0ff */
.L_x_348:
[C---:B------:R-:W-:Y:S02]  /*0f10*/  IMAD R6, R11.reuse, 0x4, R22 ;  /* 0x000000040b067824 */ /* 0x040fe400078e0216 */
[----:B01----:R-:W-:-:S03]  /*0f20*/  IMAD.WIDE R2, R11, 0x4, R4 ;  /* 0x000000040b027825 */ /* 0x003fc600078e0204 */
[----:B------:R-:W0:Y:S01]  /*0f30*/  LDS R7, [R6] ;  /* 0x0000000006077984 */ /* 0x000e220000000800 */
[----:B------:R-:W-:-:S04]  /*0f40*/  IADD3 R11, PT, PT, R10, R11, RZ ;  /* 0x0000000b0a0b7210 */ /* 0x000fc80007ffe0ff */
[----:B------:R-:W-:Y:S01]  /*0f50*/  ISETP.GE.AND P0, PT, R11, R0, PT ;  /* 0x000000000b00720c */ /* 0x000fe20003f06270 */
[----:B0-----:R1:W-:-:S12]  /*0f60*/  REDG.E.ADD.F32.FTZ.RN.STRONG.GPU desc[UR4][R2.64], R7 ;  /* 0x00000007020079a6 */ /* 0x0013d8000c12f304 */
[----:B------:R-:W-:Y:S05]  /*0f70*/  @!P0 BRA `(.L_x_348) ;  /* 0xfffffffc00e48947 */ /* 0x000fea000383ffff */
[----:B------:R-:W-:Y:S05]  /*0f80*/  EXIT ;  /* 0x000000000000794d */ /* 0x000fea0003800000 */
        .weak           $__internal_10_$__cuda_sm3x_div_rn_noftz_f32_slowpath
        .type           $__internal_10_$__cuda_sm3x_div_rn_noftz_f32_slowpath,@function
        .size           $__internal_10_$__cuda_sm3x_div_rn_noftz_f32_slowpath,(.L_x_389 - $__internal_10_$__cuda_sm3x_div_rn_noftz_f32_slowpath)
$__internal_10_$__cuda_sm3x_div_rn_noftz_f32_slowpath:
[----:B------:R-:W-:Y:S01]  /*0f90*/  SHF.R.U32.HI R12, RZ, 0x17, R3 ;  /* 0x00000017ff0c7819 */ /* 0x000fe20000011603 */
[----:B------:R-:W-:Y:S01]  /*0fa0*/  BSSY.RECONVERGENT B2, `(.L_x_349) ;  /* 0x0000064000027945 */ /* 0x000fe20003800200 */
[--C-:B------:R-:W-:Y:S01]  /*0fb0*/  SHF.R.U32.HI R13, RZ, 0x17, R0.reuse ;  /* 0x00000017ff0d7819 */ /* 0x100fe20000011600 */
[----:B------:R-:W-:Y:S01]  /*0fc0*/  IMAD.MOV.U32 R14, RZ, RZ, R0 ;  /* 0x000000ffff0e7224 */ /* 0x000fe200078e0000 */
        /* <DEDUP_REMOVED lines=28> */
[----:B------:R-:W-:Y:S02]  /*1190*/  @!P0 IMAD.MOV.U32 R13, RZ, RZ, -0x40 ;  /* 0xffffffc0ff0d8424 */ /* 0x000fe400078e00ff */
[----:B------:R-:W-:Y:S01]  /*11a0*/  @!P0 FFMA R14, R0, 1.84467440737095516160e+19, RZ ;  /* 0x5f800000000e8823 */ /* 0x000fe200000000ff */
[----:B------:R-:W-:Y:S02]  /*11b0*/  @!P1 FFMA R15, R3, 1.84467440737095516160e+19, RZ ;  /* 0x5f800000030f9823 */ /* 0x000fe400000000ff */
[----:B------:R-:W-:-:S07]  /*11c0*/  @!P1 IADD3 R13, PT, PT, R13, 0x40, RZ ;  /* 0x000000400d0d9810 */ /* 0x000fce0007ffe0ff */
.L_x_350:
[----:B------:R-:W-:Y:S01]  /*11d0*/  LEA R0, R12, 0xc0800000, 0x17 ;  /* 0xc08000000c007811 */ /* 0x000fe200078eb8ff */
[----:B------:R-:W-:Y:S04]  /*11e0*/  BSSY.RECONVERGENT B3, `(.L_x_355) ;  /* 0x0000036000037945 */ /* 0x000fe80003800200 */
[----:B------:R-:W-:Y:S01]  /*11f0*/  IMAD.IADD R16, R15, 0x1, -R0 ;  /* 0x000000010f107824 */ /* 0x000fe200078e0a00 */
[----:B------:R-:W-:-:S03]  /*1200*/  IADD3 R15, PT, PT, R19, -0x7f, RZ ;  /* 0xffffff81130f7810 */ /* 0x000fc60007ffe0ff */
[----:B------:R-:W0:Y:S01]  /*1210*/  MUFU.RCP R3, R16 ;  /* 0x0000001000037308 */ /* 0x000e220000001000 */
[----:B------:R-:W-:Y:S01]  /*1220*/  FADD.FTZ R17, -R16, -RZ ;  /* 0x800000ff10117221 */ /* 0x000fe20000010100 */
[----:B------:R-:W-:-:S03]  /*1230*/  IMAD R0, R15, -0x800000, R14 ;  /* 0xff8000000f007824 */ /* 0x000fc600078e020e */
[----:B0-----:R-:W-:-:S04]  /*1240*/  FFMA R20, R3, R17, 1 ;  /* 0x3f80000003147423 */ /* 0x001fc80000000011 */
[----:B------:R-:W-:-:S04]  /*1250*/  FFMA R3, R3, R20, R3 ;  /* 0x0000001403037223 */ /* 0x000fc80000000003 */
[----:B------:R-:W-:-:S04]  /*1260*/  FFMA R14, R0, R3, RZ ;  /* 0x00000003000e7223 */ /* 0x000fc800000000ff */
[----:B------:R-:W-:-:S04]  /*1270*/  FFMA R19, R17, R14, R0 ;  /* 0x0000000e11137223 */ /* 0x000fc80000000000 */
[----:B------:R-:W-:Y:S01]  /*1280*/  FFMA R20, R3, R19, R14 ;  /* 0x0000001303147223 */ /* 0x000fe2000000000e */
[----:B------:R-:W-:-:S03]  /*1290*/  IADD3 R14, PT, PT, R15, 0x7f, -R12 ;  /* 0x0000007f0f0e7810 */ /* 0x000fc60007ffe80c */
[----:B------:R-:W-:Y:S02]  /*12a0*/  FFMA R17, R17, R20, R0 ;  /* 0x0000001411117223 */ /* 0x000fe40000000000 */
[----:B------:R-:W-:Y:S02]  /*12b0*/  IMAD.IADD R13, R14, 0x1, R13 ;  /* 0x000000010e0d7824 */ /* 0x000fe400078e020d */
[----:B------:R-:W-:-:S05]  /*12c0*/  FFMA R0, R3, R17, R20 ;  /* 0x0000001103007223 */ /* 0x000fca0000000014 */
[----:B------:R-:W-:-:S04]  /*12d0*/  SHF.R.U32.HI R12, RZ, 0x17, R0 ;  /* 0x00000017ff0c7819 */ /* 0x000fc80000011600 */
[----:B------:R-:W-:-:S04]  /*12e0*/  LOP3.LUT R12, R12, 0xff, RZ, 0xc0, !PT ;  /* 0x000000ff0c0c7812 */ /* 0x000fc800078ec0ff */
[----:B------:R-:W-:-:S05]  /*12f0*/  IADD3 R15, PT, PT, R12, R13, RZ ;  /* 0x0000000d0c0f7210 */ /* 0x000fca0007ffe0ff */
[----:B------:R-:W-:-:S05]  /*1300*/  VIADD R12, R15, 0xffffffff ;  /* 0xffffffff0f0c7836 */ /* 0x000fca0000000000 */
        /* <DEDUP_REMOVED lines=9> */
[-CC-:B------:R-:W-:Y:S01]  /*13a0*/  FFMA.RZ R12, R3, R17.reuse, R20.reuse ;  /* 0x00000011030c7223 */ /* 0x180fe2000000c014 */
[C---:B------:R-:W-:Y:S02]  /*13b0*/  IADD3 R14, PT, PT, R15.reuse, 0x20, RZ ;  /* 0x000000200f0e7810 */ /* 0x040fe40007ffe0ff */
[----:B------:R-:W-:Y:S02]  /*13c0*/  ISETP.NE.AND P2, PT, R15, RZ, PT ;  /* 0x000000ff0f00720c */ /* 0x000fe40003f45270 */
[----:B------:R-:W-:Y:S01]  /*13d0*/  LOP3.LUT R13, R12, 0x7fffff, RZ, 0xc0, !PT ;  /* 0x007fffff0c0d7812 */ /* 0x000fe200078ec0ff */
[CCC-:B------:R-:W-:Y:S01]  /*13e0*/  FFMA.RP R12, R3.reuse, R17.reuse, R20.reuse ;  /* 0x00000011030c7223 */ /* 0x1c0fe20000008014 */
[----:B------:R-:W-:Y:S01]  /*13f0*/  FFMA.RM R3, R3, R17, R20 ;  /* 0x0000001103037223 */ /* 0x000fe20000004014 */
[----:B------:R-:W-:Y:S01]  /*1400*/  ISETP.NE.AND P1, PT, R15, RZ, PT ;  /* 0x000000ff0f00720c */ /* 0x000fe20003f25270 */
[----:B------:R-:W-:Y:S01]  /*1410*/  IMAD.MOV R15, RZ, RZ, -R15 ;  /* 0x000000ffff0f7224 */ /* 0x000fe200078e0a0f */
[----:B------:R-:W-:-:S02]  /*1420*/  LOP3.LUT R13, R13, 0x800000, RZ, 0xfc, !PT ;  /* 0x008000000d0d7812 */ /* 0x000fc400078efcff */
[----:B------:R-:W-:Y:S02]  /*1430*/  FSETP.NEU.FTZ.AND P0, PT, R12, R3, PT ;  /* 0x000000030c00720b */ /* 0x000fe40003f1d000 */
        /* <DEDUP_REMOVED lines=12> */
.L_x_357:
[----:B------:R-:W-:-:S04]  /*1500*/  LOP3.LUT R0, R0, 0x80000000, RZ, 0xc0, !PT ;  /* 0x8000000000007812 */ /* 0x000fc800078ec0ff */
[----:B------:R-:W-:Y:S01]  /*1510*/  LOP3.LUT R0, R0, 0x7f800000, RZ, 0xfc, !PT ;  /* 0x7f80000000007812 */ /* 0x000fe200078efcff */
[----:B------:R-:W-:Y:S06]  /*1520*/  BRA `(.L_x_358) ;  /* 0x0000000000047947 */ /* 0x000fec0003800000 */
.L_x_356:
[----:B------:R-:W-:-:S07]  /*1530*/  IMAD R0, R13, 0x800000, R0 ;  /* 0x008000000d007824 */ /* 0x000fce00078e0200 */
.L_x_358:
[----:B------:R-:W-:Y:S05]  /*1540*/  BSYNC.RECONVERGENT B3 ;  /* 0x0000000000037941 */ /* 0x000fea0003800200 */
.L_x_355:
[----:B------:R-:W-:Y:S05]  /*1550*/  BRA `(.L_x_359) ;  /* 0x0000000000207947 */ /* 0x000fea0003800000 */
.L_x_354:
[----:B------:R-:W-:-:S04]  /*1560*/  LOP3.LUT R0, R15, 0x80000000, R14, 0x48, !PT ;  /* 0x800000000f007812 */ /* 0x000fc800078e480e */
[----:B------:R-:W-:Y:S01]  /*1570*/  LOP3.LUT R0, R0, 0x7f800000, RZ, 0xfc, !PT ;  /* 0x7f80000000007812 */ /* 0x000fe200078efcff */
[----:B------:R-:W-:Y:S06]  /*1580*/  BRA `(.L_x_359) ;  /* 0x0000000000147947 */ /* 0x000fec0003800000 */
.L_x_353:
[----:B------:R-:W-:Y:S01]  /*1590*/  LOP3.LUT R0, R15, 0x80000000, R14, 0x48, !PT ;  /* 0x800000000f007812 */ /* 0x000fe200078e480e */
[----:B------:R-:W-:Y:S06]  /*15a0*/  BRA `(.L_x_359) ;  /* 0x00000000000c7947 */ /* 0x000fec0003800000 */
.L_x_352:
[----:B------:R-:W0:Y:S01]  /*15b0*/  MUFU.RSQ R0, -QNAN ;  /* 0xffc0000000007908 */ /* 0x000e220000001400 */
[----:B------:R-:W-:Y:S05]  /*15c0*/  BRA `(.L_x_359) ;  /* 0x0000000000047947 */ /* 0x000fea0003800000 */
.L_x_351:
[----:B------:R-:W-:-:S07]  /*15d0*/  FADD.FTZ R0, R0, R3 ;  /* 0x0000000300007221 */ /* 0x000fce0000010000 */
.L_x_359:
[----:B------:R-:W-:Y:S05]  /*15e0*/  BSYNC.RECONVERGENT B2 ;  /* 0x0000000000027941 */ /* 0x000fea0003800200 */
.L_x_349:
[----:B------:R-:W-:-:S04]  /*15f0*/  HFMA2 R3, -RZ, RZ, 0, 0 ;  /* 0x00000000ff037431 */ /* 0x000fc800000001ff */
[----:B0-----:R-:W-:Y:S05]  /*1600*/  RET.REL.NODEC R2 `(rmsnorm_backward_kernel) ;  /* 0xffffffe8027c7950 */ /* 0x001fea0003c3ffff */
.L_x_360:
        /* <DEDUP_REMOVED lines=15> */
.L_x_389:


//--------------------- .text.rmsnorm_forward_kernel --------------------------
	.section	.text.rmsnorm_forward_kernel,"ax",@progbits
	.align	128
        .global         rmsnorm_forward_kernel
        .type           rmsnorm_forward_kernel,@function
        .size           rmsnorm_forward_kernel,(.L_x_390 - rmsnorm_forward_kernel)
        .other          rmsnorm_forward_kernel,@"STO_CUDA_ENTRY STV_DEFAULT"
rmsnorm_forward_kernel:
.text.rmsnorm_forward_kernel:
[----:B------:R-:W-:Y:S01]  /*0000*/  LDC R1, c[0x0][0x37c] ;  /* 0x0000df00ff017b82 */ /* 0x000fe20000000800 */
[----:B------:R-:W0:Y:S01]  /*0010*/  S2R R7, SR_TID.X ;  /* 0x0000000000077919 */ /* 0x000e220000002100 */
[----:B------:R-:W0:Y:S06]  /*0020*/  LDCU UR9, c[0x0][0x3ac] ;  /* 0x00007580ff0977ac */ /* 0x000e2c0008000800 */
[----:B------:R-:W1:Y:S01]  /*0030*/  LDC.64 R4, c[0x0][0x3a0] ;  /* 0x0000e800ff047b82 */ /* 0x000e620000000a00 */
[----:B------:R-:W-:Y:S01]  /*0040*/  BSSY.RECONVERGENT B0, `(.L_x_361) ;  /* 0x0000011000007945 */ /* 0x000fe20003800200 */
[----:B------:R-:W2:Y:S01]  /*0050*/  S2R R6, SR_CTAID.X ;  /* 0x0000000000067919 */ /* 0x000ea20000002500 */
[----:B------:R-:W3:Y:S01]  /*0060*/  LDCU.64 UR6, c[0x0][0x358] ;  /* 0x00006b00ff0677ac */ /* 0x000ee20008000a00 */
[----:B------:R-:W-:Y:S01]  /*0070*/  IMAD.MOV.U32 R0, RZ, RZ, RZ ;  /* 0x000000ffff007224 */ /* 0x000fe200078e00ff */
[----:B------:R-:W4:Y:S01]  /*0080*/  LDCU UR8, c[0x0][0x360] ;  /* 0x00006c00ff0877ac */ /* 0x000f220008000800 */
[----:B0-----:R-:W-:Y:S01]  /*0090*/  ISETP.GE.AND P0, PT, R7, UR9, PT ;  /* 0x0000000907007c0c */ /* 0x001fe2000bf06270 */
[----:B--2---:R-:W-:-:S04]  /*00a0*/  IMAD R2, R6, UR9, RZ ;  /* 0x0000000906027c24 */ /* 0x004fc8000f8e02ff */
[----:B-1----:R-:W-:-:S08]  /*00b0*/  IMAD.WIDE R4, R2, 0x4, R4 ;  /* 0x0000000402047825 */ /* 0x002fd000078e0204 */
[----:B---34-:R-:W-:Y:S05]  /*00c0*/  @P0 BRA `(.L_x_362) ;  /* 0x0000000000200947 */ /* 0x018fea0003800000 */
[----:B------:R-:W-:Y:S02]  /*00d0*/  IMAD.MOV.U32 R0, RZ, RZ, RZ ;  /* 0x000000ffff007224 */ /* 0x000fe400078e00ff */
[----:B------:R-:W-:-:S07]  /*00e0*/  IMAD.MOV.U32 R3, RZ, RZ, R7 ;  /* 0x000000ffff037224 */ /* 0x000fce00078e0007 */
.L_x_363:
[----:B------:R-:W-:-:S06]  /*00f0*/  IMAD.WIDE R8, R3, 0x4, R4 ;  /* 0x0000000403087825 */ /* 0x000fcc00078e0204 */
[----:B------:R-:W2:Y:S01]  /*0100*/  LDG.E.CONSTANT R9, desc[UR6][R8.64] ;  /* 0x0000000608097981 */ /* 0x000ea2000c1e9900 */
[----:B------:R-:W-:-:S05]  /*0110*/  VIADD R3, R3, UR8 ;  /* 0x0000000803037c36 */ /* 0x000fca0008000000 */
[----:B------:R-:W-:Y:S01]  /*0120*/  ISETP.GE.AND P0, PT, R3, UR9, PT ;  /* 0x0000000903007c0c */ /* 0x000fe2000bf06270 */
[----:B--2---:R-:W-:-:S12]  /*0130*/  FFMA R0, R9, R9, R0 ;  /* 0x0000000909007223 */ /* 0x004fd80000000000 */
[----:B------:R-:W-:Y:S05]  /*0140*/  @!P0 BRA `(.L_x_363) ;  /* 0xfffffffc00e88947 */ /* 0x000fea000383ffff */
.L_x_362:
[----:B------:R-:W-:Y:S05]  /*0150*/  BSYNC.RECONVERGENT B0 ;  /* 0x0000000000007941 */ /* 0x000fea0003800200 */
.L_x_361:
[----:B------:R-:W0:Y:S01]  /*0160*/  SHFL.BFLY PT, R3, R0, 0x10, 0x1f ;  /* 0x0e001f0000037f89 */ /* 0x000e2200000e0000 */
[----:B------:R-:W1:Y:S01]  /*0170*/  S2UR UR5, SR_CgaCtaId ;  /* 0x00000000000579c3 */ /* 0x000e620000008800 */
[----:B------:R-:W-:Y:S01]  /*0180*/  USHF.R.U32.HI UR4, URZ, 0x5, UR8 ;  /* 0x00000005ff047899 */ /* 0x000fe20008011608 */
[----:B------:R-:W-:Y:S01]  /*0190*/  BSSY.RECONVERGENT B0, `(.L_x_364) ;  /* 0x000002b000007945 */ /* 0x000fe20003800200 */
[----:B0-----:R-:W-:Y:S01]  /*01a0*/  FADD R3, R3, R0 ;  /* 0x0000000003037221 */ /* 0x001fe20000000000 */
[----:B------:R-:W-:-:S04]  /*01b0*/  LOP3.LUT R0, R7, 0x1f, RZ, 0xc0, !PT ;  /* 0x0000001f07007812 */ /* 0x000fc800078ec0ff */
[----:B------:R-:W0:Y:S01]  /*01c0*/  SHFL.BFLY PT, R8, R3, 0x8, 0x1f ;  /* 0x0d001f0003087f89 */ /* 0x000e2200000e0000 */
[----:B------:R-:W-:Y:S01]  /*01d0*/  ISETP.GE.U32.AND P0, PT, R0, UR4, PT ;  /* 0x0000000400007c0c */ /* 0x000fe2000bf06070 */
[----:B------:R-:W-:Y:S02]  /*01e0*/  UMOV UR4, 0x400 ;  /* 0x0000040000047882 */ /* 0x000fe40000000000 */
[----:B-1----:R-:W-:-:S10]  /*01f0*/  ULEA UR4, UR5, UR4, 0x18 ;  /* 0x0000000405047291 */ /* 0x002fd4000f8ec0ff */
[----:B------:R-:W-:Y:S01]  /*0200*/  @!P0 LEA R0, R0, UR4, 0x2 ;  /* 0x0000000400008c11 */ /* 0x000fe2000f8e10ff */
[----:B0-----:R-:W-:Y:S01]  /*0210*/  FADD R8, R3, R8 ;  /* 0x0000000803087221 */ /* 0x001fe20000000000 */
[----:B------:R-:W-:-:S04]  /*0220*/  SHF.R.U32.HI R3, RZ, 0x3, R7 ;  /* 0x00000003ff037819 */ /* 0x000fc80000011607 */
[----:B------:R-:W0:Y:S02]  /*0230*/  SHFL.BFLY PT, R9, R8, 0x4, 0x1f ;  /* 0x0c801f0008097f89 */ /* 0x000e2400000e0000 */
[----:B0-----:R-:W-:Y:S01]  /*0240*/  FADD R9, R8, R9 ;  /* 0x0000000908097221 */ /* 0x001fe20000000000 */
[----:B------:R-:W-:Y:S01]  /*0250*/  LOP3.LUT R8, R3, 0x7c, RZ, 0xc0, !PT ;  /* 0x0000007c03087812 */ /* 0x000fe200078ec0ff */
[----:B------:R-:W-:-:S03]  /*0260*/  IMAD.MOV.U32 R3, RZ, RZ, RZ ;  /* 0x000000ffff037224 */ /* 0x000fc600078e00ff */
[----:B------:R-:W0:Y:S02]  /*0270*/  SHFL.BFLY PT, R10, R9, 0x2, 0x1f ;  /* 0x0c401f00090a7f89 */ /* 0x000e2400000e0000 */
[----:B0-----:R-:W-:-:S05]  /*0280*/  FADD R10, R9, R10 ;  /* 0x0000000a090a7221 */ /* 0x001fca0000000000 */
[----:B------:R-:W0:Y:S02]  /*0290*/  SHFL.BFLY PT, R11, R10, 0x1, 0x1f ;  /* 0x0c201f000a0b7f89 */ /* 0x000e2400000e0000 */
[----:B0-----:R-:W-:-:S05]  /*02a0*/  FADD R11, R10, R11 ;  /* 0x0000000b0a0b7221 */ /* 0x001fca0000000000 */
[----:B------:R-:W-:Y:S01]  /*02b0*/  STS [R8+UR4], R11 ;  /* 0x0000000b08007988 */ /* 0x000fe20008000804 */
[----:B------:R-:W-:Y:S06]  /*02c0*/  BAR.SYNC.DEFER_BLOCKING 0x0 ;  /* 0x0000000000007b1d */ /* 0x000fec0000010000 */
[----:B------:R-:W0:Y:S04]  /*02d0*/  @!P0 LDS R3, [R0] ;  /* 0x0000000000038984 */ /* 0x000e280000000800 */
[----:B0-----:R-:W0:Y:S02]  /*02e0*/  SHFL.BFLY PT, R10, R3, 0x10, 0x1f ;  /* 0x0e001f00030a7f89 */ /* 0x001e2400000e0000 */
        /* <DEDUP_REMOVED lines=19> */
[----:B------:R-:W-:Y:S05]  /*0420*/  CALL.REL.NOINC `($__internal_11_$__cuda_sm3x_div_rn_noftz_f32_slowpath) ;  /* 0x0000000000a87944 */ /* 0x000fea0003c00000 */
[----:B------:R-:W-:-:S07]  /*0430*/  IMAD.MOV.U32 R15, RZ, RZ, R0 ;  /* 0x000000ffff0f7224 */ /* 0x000fce00078e0000 */
.L_x_365:
[----:B------:R-:W-:Y:S05]  /*0440*/  BSYNC.RECONVERGENT B0 ;  /* 0x0000000000007941 */ /* 0x000fea0003800200 */
.L_x_364:
[----:B------:R-:W0:Y:S01]  /*0450*/  LDCU.64 UR4, c[0x0][0x388] ;  /* 0x00007100ff0477ac */ /* 0x000e220008000a00 */
[----:B------:R-:W-:Y:S01]  /*0460*/  FADD R3, R15, 9.9999997473787516356e-06 ;  /* 0x3727c5ac0f037421 */ /* 0x000fe20000000000 */
[----:B------:R-:W1:Y:S01]  /*0470*/  LDC.64 R8, c[0x0][0x398] ;  /* 0x0000e600ff087b82 */ /* 0x000e620000000a00 */
[----:B------:R-:W2:Y:S03]  /*0480*/  LDCU.64 UR10, c[0x0][0x390] ;  /* 0x00007200ff0a77ac */ /* 0x000ea60008000a00 */
[----:B------:R-:W-:Y:S01]  /*0490*/  FSETP.GEU.AND P2, PT, |R3|, 1.175494350822287508e-38, PT ;  /* 0x008000000300780b */ /* 0x000fe20003f4e200 */
[----:B------:R-:W3:Y:S01]  /*04a0*/  LDCU UR9, c[0x0][0x3ac] ;  /* 0x00007580ff0977ac */ /* 0x000ee20008000800 */
[----:B0-----:R-:W-:-:S11]  /*04b0*/  ISETP.NE.U32.AND P0, PT, RZ, UR4, PT ;  /* 0x00000004ff007c0c */ /* 0x001fd6000bf05070 */
[----:B------:R-:W-:Y:S01]  /*04c0*/  @!P2 FMUL R3, R3, 16777216 ;  /* 0x4b8000000303a820 */ /* 0x000fe20000400000 */
[----:B------:R-:W-:-:S03]  /*04d0*/  ISETP.NE.AND.EX P0, PT, RZ, UR5, PT, P0 ;  /* 0x00000005ff007c0c */ /* 0x000fc6000bf05300 */
[----:B------:R-:W0:Y:S01]  /*04e0*/  MUFU.RSQ R0, R3 ;  /* 0x0000000300007308 */ /* 0x000e220000001400 */
[----:B--2---:R-:W-:Y:S01]  /*04f0*/  ISETP.NE.U32.AND P1, PT, RZ, UR10, PT ;  /* 0x0000000aff007c0c */ /* 0x004fe2000bf25070 */
[----:B------:R-:W2:Y:S01]  /*0500*/  LDCU.64 UR4, c[0x0][0x380] ;  /* 0x00007000ff0477ac */ /* 0x000ea20008000a00 */
[----:B------:R-:W-:Y:S02]  /*0510*/  ISETP.NE.OR P0, PT, R7, RZ, !P0 ;  /* 0x000000ff0700720c */ /* 0x000fe40004705670 */
[----:B------:R-:W-:-:S04]  /*0520*/  ISETP.NE.AND.EX P1, PT, RZ, UR11, PT, P1 ;  /* 0x0000000bff007c0c */ /* 0x000fc8000bf25310 */
[----:B------:R-:W-:-:S07]  /*0530*/  ISETP.NE.OR P1, PT, R7, RZ, !P1 ;  /* 0x000000ff0700720c */ /* 0x000fce0004f25670 */
[----:B------:R-:W4:Y:S01]  /*0540*/  @!P0 LDC.64 R10, c[0x0][0x388] ;  /* 0x0000e200ff0a8b82 */ /* 0x000f220000000a00 */
[----:B0-----:R-:W-:-:S07]  /*0550*/  @!P2 FMUL R0, R0, 4096 ;  /* 0x458000000000a820 */ /* 0x001fce0000400000 */
[----:B------:R-:W0:Y:S01]  /*0560*/  @!P1 LDC.64 R12, c[0x0][0x390] ;  /* 0x0000e400ff0c9b82 */ /* 0x000e220000000a00 */
[----:B----4-:R-:W-:-:S05]  /*0570*/  @!P0 IMAD.WIDE.U32 R10, R6, 0x4, R10 ;  /* 0x00000004060a8825 */ /* 0x010fca00078e000a */
[----:B------:R4:W-:Y:S01]  /*0580*/  @!P0 STG.E.EF desc[UR6][R10.64], R15 ;  /* 0x0000000f0a008986 */ /* 0x0009e2000c001906 */
[----:B---3--:R-:W-:Y:S01]  /*0590*/  ISETP.GE.AND P0, PT, R7, UR9, PT ;  /* 0x0000000907007c0c */ /* 0x008fe2000bf06270 */
[----:B0-----:R-:W-:-:S05]  /*05a0*/  @!P1 IMAD.WIDE.U32 R12, R6, 0x4, R12 ;  /* 0x00000004060c9825 */ /* 0x001fca00078e000c */
[----:B------:R4:W-:Y:S07]  /*05b0*/  @!P1 STG.E.EF desc[UR6][R12.64], R0 ;  /* 0x000000000c009986 */ /* 0x0009ee000c001906 */
[----:B-12---:R-:W-:Y:S05]  /*05c0*/  @P0 EXIT ;  /* 0x000000000000094d */ /* 0x006fea0003800000 */
.L_x_366:
[----:B----4-:R-:W-:-:S04]  /*05d0*/  IMAD.WIDE R10, R7, 0x4, R4 ;  /* 0x00000004070a7825 */ /* 0x010fc800078e0204 */
[C---:B------:R-:W-:Y:S02]  /*05e0*/  IMAD.WIDE R12, R7.reuse, 0x4, R8 ;  /* 0x00000004070c7825 */ /* 0x040fe400078e0208 */
[----:B------:R-:W2:Y:S04]  /*05f0*/  LDG.E.CONSTANT R11, desc[UR6][R10.64] ;  /* 0x000000060a0b7981 */ /* 0x000ea8000c1e9900 */
[----:B------:R-:W3:Y:S01]  /*0600*/  LDG.E.CONSTANT R12, desc[UR6][R12.64] ;  /* 0x000000060c0c7981 */ /* 0x000ee2000c1e9900 */
[----:B0-----:R-:W-:Y:S02]  /*0610*/  SHF.R.S32.HI R3, RZ, 0x1f, R7 ;  /* 0x0000001fff037819 */ /* 0x001fe40000011407 */
[----:B------:R-:W-:Y:S01]  /*0620*/  IADD3 R6, P0, PT, R2, R7, RZ ;  /* 0x0000000702067210 */ /* 0x000fe20007f1e0ff */
[----:B------:R-:W-:-:S03]  /*0630*/  VIADD R7, R7, UR8 ;  /* 0x0000000807077c36 */ /* 0x000fc60008000000 */
[----:B------:R-:W-:Y:S02]  /*0640*/  LEA.HI.X.SX32 R15, R2, R3, 0x1, P0 ;  /* 0x00000003020f7211 */ /* 0x000fe400000f0eff */
[----:B------:R-:W-:-:S04]  /*0650*/  LEA R14, P0, R6, UR4, 0x2 ;  /* 0x00000004060e7c11 */ /* 0x000fc8000f8010ff */
[----:B------:R-:W-:Y:S02]  /*0660*/  LEA.HI.X R15, R6, UR5, R15, 0x2, P0 ;  /* 0x00000005060f7c11 */ /* 0x000fe400080f140f */
[----:B------:R-:W-:Y:S01]  /*0670*/  ISETP.GE.AND P0, PT, R7, UR9, PT ;  /* 0x0000000907007c0c */ /* 0x000fe2000bf06270 */
[----:B--2---:R-:W-:-:S04]  /*0680*/  FMUL R3, R0, R11 ;  /* 0x0000000b00037220 */ /* 0x004fc80000400000 */
[----:B---3--:R-:W-:-:S05]  /*0690*/  FMUL R3, R3, R12 ;  /* 0x0000000c03037220 */ /* 0x008fca0000400000 */
[----:B------:R0:W-:Y:S03]  /*06a0*/  STG.E.EF desc[UR6][R14.64], R3 ;  /* 0x000000030e007986 */ /* 0x0001e6000c001906 */
[----:B------:R-:W-:Y:S05]  /*06b0*/  @!P0 BRA `(.L_x_366) ;  /* 0xfffffffc00c48947 */ /* 0x000fea000383ffff */
[----:B------:R-:W-:Y:S05]  /*06c0*/  EXIT ;  /* 0x000000000000794d */ /* 0x000fea0003800000 */
        .weak           $__internal_11_$__cuda_sm3x_div_rn_noftz_f32_slowpath
        .type           $__internal_11_$__cuda_sm3x_div_rn_noftz_f32_slowpath,@function
        .size           $__internal_11_$__cuda_sm3x_div_rn_noftz_f32_slowpath,(.L_x_390 - $__internal_11_$__cuda_sm3x_div_rn_noftz_f32_slowpath)
$__internal_11_$__cuda_sm3x_div_rn_noftz_f32_slowpath:
[--C-:B------:R-:W-:Y:S01]  /*06d0*/  SHF.R.U32.HI R10, RZ, 0x17, R3.reuse ;  /* 0x00000017ff0a7819 */ /* 0x100fe20000011603 */
[----:B------:R-:W-:Y:S01]  /*06e0*/  BSSY.RECONVERGENT B1, `(.L_x_367) ;  /* 0x0000064000017945 */ /* 0x000fe20003800200 */
[--C-:B------:R-:W-:Y:S01]  /*06f0*/  SHF.R.U32.HI R9, RZ, 0x17, R0.reuse ;  /* 0x00000017ff097819 */ /* 0x100fe20000011600 */
[----:B------:R-:W-:Y:S01]  /*0700*/  IMAD.MOV.U32 R11, RZ, RZ, R0 ;  /* 0x000000ffff0b7224 */ /* 0x000fe200078e0000 */
[----:B------:R-:W-:Y:S01]  /*0710*/  LOP3.LUT R10, R10, 0xff, RZ, 0xc0, !PT ;  /* 0x000000ff0a0a7812 */ /* 0x000fe200078ec0ff */
[----:B------:R-:W-:Y:S01]  /*0720*/  IMAD.MOV.U32 R12, RZ, RZ, R3 ;  /* 0x000000ffff0c7224 */ /* 0x000fe200078e0003 */
[----:B------:R-:W-:-:S03]  /*0730*/  LOP3.LUT R14, R9, 0xff, RZ, 0xc0, !PT ;  /* 0x000000ff090e7812 */ /* 0x000fc600078ec0ff */
[----:B------:R-:W-:Y:S02]  /*0740*/  VIADD R13, R10, 0xffffffff ;  /* 0xffffffff0a0d7836 */ /* 0x000fe40000000000 */
[----:B------:R-:W-:-:S03]  /*0750*/  VIADD R15, R14, 0xffffffff ;  /* 0xffffffff0e0f7836 */ /* 0x000fc60000000000 */
        /* <DEDUP_REMOVED lines=22> */
[----:B------:R-:W-:Y:S02]  /*08c0*/  @P0 IMAD.MOV.U32 R9, RZ, RZ, RZ ;  /* 0x000000ffff090224 */ /* 0x000fe400078e00ff */
[----:B------:R-:W-:Y:S01]  /*08d0*/  @!P0 FFMA R11, R0, 1.84467440737095516160e+19, RZ ;  /* 0x5f800000000b8823 */ /* 0x000fe200000000ff */
[----:B------:R-:W-:Y:S02]  /*08e0*/  @!P0 IMAD.MOV.U32 R9, RZ, RZ, -0x40 ;  /* 0xffffffc0ff098424 */ /* 0x000fe400078e00ff */
[----:B------:R-:W-:Y:S02]  /*08f0*/  @!P1 FFMA R12, R3, 1.84467440737095516160e+19, RZ ;  /* 0x5f800000030c9823 */ /* 0x000fe400000000ff */
[----:B------:R-:W-:-:S07]  /*0900*/  @!P1 VIADD R9, R9, 0x40 ;  /* 0x0000004009099836 */ /* 0x000fce0000000000 */
.L_x_368:
[----:B------:R-:W-:Y:S01]  /*0910*/  LEA R3, R10, 0xc0800000, 0x17 ;  /* 0xc08000000a037811 */ /* 0x000fe200078eb8ff */
[----:B------:R-:W-:Y:S04]  /*0920*/  BSSY.RECONVERGENT B2, `(.L_x_373) ;  /* 0x0000036000027945 */ /* 0x000fe80003800200 */
[----:B------:R-:W-:Y:S02]  /*0930*/  IMAD.IADD R12, R12, 0x1, -R3 ;  /* 0x000000010c0c7824 */ /* 0x000fe400078e0a03 */
[----:B------:R-:W-:Y:S02]  /*0940*/  VIADD R3, R14, 0xffffff81 ;  /* 0xffffff810e037836 */ /* 0x000fe40000000000 */
[----:B------:R-:W0:Y:S01]  /*0950*/  MUFU.RCP R13, R12 ;  /* 0x0000000c000d7308 */ /* 0x000e220000001000 */
[----:B------:R-:W-:Y:S01]  /*0960*/  FADD.FTZ R15, -R12, -RZ ;  /* 0x800000ff0c0f7221 */ /* 0x000fe20000010100 */
[C---:B------:R-:W-:Y:S01]  /*0970*/  IMAD R0, R3.reuse, -0x800000, R11 ;  /* 0xff80000003007824 */ /* 0x040fe200078e020b */
        /* <DEDUP_REMOVED lines=10> */
[----:B------:R-:W-:-:S05]  /*0a20*/  LOP3.LUT R3, R3, 0xff, RZ, 0xc0, !PT ;  /* 0x000000ff03037812 */ /* 0x000fca00078ec0ff */
[----:B------:R-:W-:-:S04]  /*0a30*/  IMAD.IADD R13, R3, 0x1, R10 ;  /* 0x00000001030d7824 */ /* 0x000fc800078e020a */
        /* <DEDUP_REMOVED lines=11> */
[C---:B------:R-:W-:Y:S02]  /*0af0*/  VIADD R12, R13.reuse, 0x20 ;  /* 0x000000200d0c7836 */ /* 0x040fe40000000000 */
[CCC-:B------:R-:W-:Y:S01]  /*0b00*/  FFMA.RM R10, R16.reuse, R14.reuse, R11.reuse ;  /* 0x0000000e100a7223 */ /* 0x1c0fe2000000400b */
[----:B------:R-:W-:Y:S02]  /*0b10*/  ISETP.NE.AND P2, PT, R13, RZ, PT ;  /* 0x000000ff0d00720c */ /* 0x000fe40003f45270 */
[----:B------:R-:W-:Y:S01]  /*0b20*/  LOP3.LUT R9, R3, 0x7fffff, RZ, 0xc0, !PT ;  /* 0x007fffff03097812 */ /* 0x000fe200078ec0ff */
[----:B------:R-:W-:Y:S01]  /*0b30*/  FFMA.RP R3, R16, R14, R11 ;  /* 0x0000000e10037223 */ /* 0x000fe2000000800b */
[----:B------:R-:W-:Y:S01]  /*0b40*/  IMAD.MOV R11, RZ, RZ, -R13 ;  /* 0x000000ffff0b7224 */ /* 0x000fe200078e0a0d */
[----:B------:R-:W-:Y:S02]  /*0b50*/  ISETP.NE.AND P1, PT, R13, RZ, PT ;  /* 0x000000ff0d00720c */ /* 0x000fe40003f25270 */
        /* <DEDUP_REMOVED lines=10> */
[----:B------:R-:W-:-:S05]  /*0c00*/  LOP3.LUT R3, R3, R10, RZ, 0xc0, !PT ;  /* 0x0000000a03037212 */ /* 0x000fca00078ec0ff */
[----:B------:R-:W-:-:S05]  /*0c10*/  IMAD.IADD R3, R12, 0x1, R3 ;  /* 0x000000010c037824 */ /* 0x000fca00078e0203 */
[----:B------:R-:W-:Y:S01]  /*0c20*/  LOP3.LUT R0, R3, R0, RZ, 0xfc, !PT ;  /* 0x0000000003007212 */ /* 0x000fe200078efcff */
[----:B------:R-:W-:Y:S06]  /*0c30*/  BRA `(.L_x_376) ;  /* 0x0000000000107947 */ /* 0x000fec0003800000 */
.L_x_375:
[----:B------:R-:W-:-:S04]  /*0c40*/  LOP3.LUT R0, R0, 0x80000000, RZ, 0xc0, !PT ;  /* 0x8000000000007812 */ /* 0x000fc800078ec0ff */
[----:B------:R-:W-:Y:S01]  /*0c50*/  LOP3.LUT R0, R0, 0x7f800000, RZ, 0xfc, !PT ;  /* 0x7f80000000007812 */ /* 0x000fe200078efcff */
[----:B------:R-:W-:Y:S06]  /*0c60*/  BRA `(.L_x_376) ;  /* 0x0000000000047947 */ /* 0x000fec0003800000 */
.L_x_374:
[----:B------:R-:W-:-:S07]  /*0c70*/  IMAD R0, R10, 0x800000, R0 ;  /* 0x008000000a007824 */ /* 0x000fce00078e0200 */
.L_x_376:
[----:B------:R-:W-:Y:S05]  /*0c80*/  BSYNC.RECONVERGENT B2 ;  /* 0x0000000000027941 */ /* 0x000fea0003800200 */
.L_x_373:
[----:B------:R-:W-:Y:S05]  /*0c90*/  BRA `(.L_x_377) ;  /* 0x0000000000207947 */ /* 0x000fea0003800000 */
.L_x_372:
[----:B------:R-:W-:-:S04]  /*0ca0*/  LOP3.LUT R0, R12, 0x80000000, R11, 0x48, !PT ;  /* 0x800000000c007812 */ /* 0x000fc800078e480b */
[----:B------:R-:W-:Y:S01]  /*0cb0*/  LOP3.LUT R0, R0, 0x7f800000, RZ, 0xfc, !PT ;  /* 0x7f80000000007812 */ /* 0x000fe200078efcff */
[----:B------:R-:W-:Y:S06]  /*0cc0*/  BRA `(.L_x_377) ;  /* 0x0000000000147947 */ /* 0x000fec0003800000 */
.L_x_371:
[----:B------:R-:W-:Y:S01]  /*0cd0*/  LOP3.LUT R0, R12, 0x80000000, R11, 0x48, !PT ;  /* 0x800000000c007812 */ /* 0x000fe200078e480b */
[----:B------:R-:W-:Y:S06]  /*0ce0*/  BRA `(.L_x_377) ;  /* 0x00000000000c7947 */ /* 0x000fec0003800000 */
.L_x_370:
[----:B------:R-:W0:Y:S01]  /*0cf0*/  MUFU.RSQ R0, -QNAN ;  /* 0xffc0000000007908 */ /* 0x000e220000001400 */
[----:B------:R-:W-:Y:S05]  /*0d00*/  BRA `(.L_x_377) ;  /* 0x0000000000047947 */ /* 0x000fea0003800000 */
.L_x_369:
[----:B------:R-:W-:-:S07]  /*0d10*/  FADD.FTZ R0, R0, R3 ;  /* 0x0000000300007221 */ /* 0x000fce0000010000 */
.L_x_377:
[----:B------:R-:W-:Y:S05]  /*0d20*/  BSYNC.RECONVERGENT B1 ;  /* 0x0000000000017941 */ /* 0x000fea0003800200 */
.L_x_367:
[----:B------:R-:W-:-:S04]  /*0d30*/  IMAD.MOV.U32 R9, RZ, RZ, 0x0 ;  /* 0x00000000ff097424 */ /* 0x000fc800078e00ff */
[----:B0-----:R-:W-:Y:S05]  /*0d40*/  RET.REL.NODEC R8 `(rmsnorm_forward_kernel) ;  /* 0xfffffff008ac7950 */ /* 0x001fea0003c3ffff */
.L_x_378:
        /* <DEDUP_REMOVED lines=11> */
.L_x_390:


//--------------------- .nv.shared.rmsnorm_backward_kernel2 --------------------------
	.section	.nv.shared.rmsnorm_backward_kernel2,"aw",@nobits
	.sectionflags	@""
	.align	16
	.zero		1024


//--------------------- .nv.shared.reserved.0     --------------------------
	.section	.nv.shared.reserved.0,"aw",@nobits
	.weak		__nv_reservedSMEM_offset_0_alias
	.size		__nv_reservedSMEM_offset_0_alias, 0, 64
	.other		__nv_reservedSMEM_offset_0_alias,@"STO_CUDA_RESERVED_SHARED STV_DEFAULT"
__nv_reservedSMEM_offset_0_alias:
	.zero		0
	.zero		64


//--------------------- .nv.global                --------------------------
	.section	.nv.global,"aw",@nobits
.nv.global:
	.type		_ZN34_INTERNAL_049792d0_4_k_cu_f27a55504cuda3std6ranges3__45__cpo9iter_moveE,@object
	.size		_ZN34_INTERNAL_049792d0_4_k_cu_f27a55504cuda3std6ranges3__45__cpo9iter_moveE,(_ZN34_INTERNAL_049792d0_4_k_cu_f27a55504cuda3std3__436_GLOBAL__N__049792d0_4_k_cu_f27a55506ignoreE - _ZN34_INTERNAL_049792d0_4_k_cu_f27a55504cuda3std6ranges3__45__cpo9iter_moveE)
_ZN34_INTERNAL_049792d0_4_k_cu_f27a55504cuda3std6ranges3__45__cpo9iter_moveE:
	.zero		1
	.type		_ZN34_INTERNAL_049792d0_4_k_cu_f27a55504cuda3std3__436_GLOBAL__N__049792d0_4_k_cu_f27a55506ignoreE,@object
	.size		_ZN34_INTERNAL_049792d0_4_k_cu_f27a55504cuda3std3__436_GLOBAL__N__049792d0_4_k_cu_f27a55506ignoreE,(_ZN34_INTERNAL_049792d0_4_k_cu_f27a55504cuda3std3__45__cpo4cendE - _ZN34_INTERNAL_049792d0_4_k_cu_f27a55504cuda3std3__436_GLOBAL__N__049792d0_4_k_cu_f27a55506ignoreE)
_ZN34_INTERNAL_049792d0_4_k_cu_f27a55504cuda3std3__436_GLOBAL__N__049792d0_4_k_cu_f27a55506ignoreE:
	.zero		1
	.type		_ZN34_INTERNAL_049792d0_4_k_cu_f27a55504cuda3std3__45__cpo4cendE,@object
	.size		_ZN34_INTERNAL_049792d0_4_k_cu_f27a55504cuda3std3__45__cpo4cendE,(_ZN34_INTERNAL_049792d0_4_k_cu_f27a55504cuda3std3__45__cpo3endE - _ZN34_INTERNAL_049792d0_4_k_cu_f27a55504cuda3std3__45__cpo4cendE)
_ZN34_INTERNAL_049792d0_4_k_cu_f27a55504cuda3std3__45__cpo4cendE:
	.zero		1
	.type		_ZN34_INTERNAL_049792d0_4_k_cu_f27a55504cuda3std3__45__cpo3endE,@object
	.size		_ZN34_INTERNAL_049792d0_4_k_cu_f27a55504cuda3std3__45__cpo3endE,(_ZN34_INTERNAL_049792d0_4_k_cu_f27a55504cuda3std3__48in_placeE - _ZN34_INTERNAL_049792d0_4_k_cu_f27a55504cuda3std3__45__cpo3endE)
_ZN34_INTERNAL_049792d0_4_k_cu_f27a55504cuda3std3__45__cpo3endE:
	.zero		1
	.type		_ZN34_INTERNAL_049792d0_4_k_cu_f27a55504cuda3std3__48in_placeE,@object
	.size		_ZN34_INTERNAL_049792d0_4_k_cu_f27a55504cuda3std3__48in_placeE,(_ZN34_INTERNAL_049792d0_4_k_cu_f27a55504cuda3std6ranges3__45__cpo7advanceE - _ZN34_INTERNAL_049792d0_4_k_cu_f27a55504cuda3std3__48in_placeE)
_ZN34_INTERNAL_049792d0_4_k_cu_f27a55504cuda3std3__48in_placeE:
	.zero		1
	.type		_ZN34_INTERNAL_049792d0_4_k_cu_f27a55504cuda3std6ranges3__45__cpo7advanceE,@object
	.size		_ZN34_INTERNAL_049792d0_4_k_cu_f27a55504cuda3std6ranges3__45__cpo7advanceE,(_ZN34_INTERNAL_049792d0_4_k_cu_f27a55504cuda3std3__45__cpo5beginE - _ZN34_INTERNAL_049792d0_4_k_cu_f27a55504cuda3std6ranges3__45__cpo7advanceE)
_ZN34_INTERNAL_049792d0_4_k_cu_f27a55504cuda3std6ranges3__45__cpo7advanceE:
	.zero		1
	.type		_ZN34_INTERNAL_049792d0_4_k_cu_f27a55504cuda3std3__45__cpo5beginE,@object
	.size		_ZN34_INTERNAL_049792d0_4_k_cu_f27a55504cuda3std3__45__cpo5beginE,(_ZN34_INTERNAL_049792d0_4_k_cu_f27a55504cuda3std3__419piecewise_constructE - _ZN34_INTERNAL_049792d0_4_k_cu_f27a55504cuda3std3__45__cpo5beginE)
_ZN34_INTERNAL_049792d0_4_k_cu_f27a55504cuda3std3__45__cpo5beginE:
	.zero		1
	.type		_ZN34_INTERNAL_049792d0_4_k_cu_f27a55504cuda3std3__419piecewise_constructE,@object
	.size		_ZN34_INTERNAL_049792d0_4_k_cu_f27a55504cuda3std3__419piecewise_constructE,(_ZN34_INTERNAL_049792d0_4_k_cu_f27a55504cuda3std3__45__cpo6cbeginE - _ZN34_INTERNAL_049792d0_4_k_cu_f27a55504cuda3std3__419piecewise_constructE)
_ZN34_INTERNAL_049792d0_4_k_cu_f27a55504cuda3std3__419piecewise_constructE:
	.zero		1
	.type		_ZN34_INTERNAL_049792d0_4_k_cu_f27a55504cuda3std3__45__cpo6cbeginE,@object
	.size		_ZN34_INTERNAL_049792d0_4_k_cu_f27a55504cuda3std3__45__cpo6cbeginE,(_ZN34_INTERNAL_049792d0_4_k_cu_f27a55504cuda3std6ranges3__45__cpo4swapE - _ZN34_INTERNAL_049792d0_4_k_cu_f27a55504cuda3std3__45__cpo6cbeginE)
_ZN34_INTERNAL_049792d0_4_k_cu_f27a55504cuda3std3__45__cpo6cbeginE:
	.zero		1
	.type		_ZN34_INTERNAL_049792d0_4_k_cu_f27a55504cuda3std6ranges3__45__cpo4swapE,@object
	.size		_ZN34_INTERNAL_049792d0_4_k_cu_f27a55504cuda3std6ranges3__45__cpo4swapE,(.L_7 - _ZN34_INTERNAL_049792d0_4_k_cu_f27a55504cuda3std6ranges3__45__cpo4swapE)
_ZN34_INTERNAL_049792d0_4_k_cu_f27a55504cuda3std6ranges3__45__cpo4swapE:
	.zero		1
.L_7:


//--------------------- .nv.shared.rmsnorm_forward_kernel2 --------------------------
	.section	.nv.shared.rmsnorm_forward_kernel2,"aw",@nobits
	.sectionflags	@""
	.align	16
	.zero		1024


//--------------------- .nv.shared.rmsnorm_backward_kernel1 --------------------------
	.section	.nv.shared.rmsnorm_backward_kernel1,"aw",@nobits
	.sectionflags	@""
	.align	16
	.zero		1024


//--------------------- .nv.shared.rmsnorm_forward_kernel1 --------------------------
	.section	.nv.shared.rmsnorm_forward_kernel1,"aw",@nobits
	.sectionflags	@""
	.align	16
	.zero		1024


//--------------------- .nv.shared.rmsnorm_backward_kernel --------------------------
	.section	.nv.shared.rmsnorm_backward_kernel,"aw",@nobits
	.sectionflags	@""
	.align	16
.nv.shared.rmsnorm_backward_kernel:
	.zero		1152


//--------------------- .nv.shared.rmsnorm_forward_kernel --------------------------
	.section	.nv.shared.rmsnorm_forward_kernel,"aw",@nobits
	.sectionflags	@""
	.align	16
.nv.shared.rmsnorm_forward_kernel:
	.zero		1152


//--------------------- .nv.constant0.rmsnorm_backward_kernel2 --------------------------
	.section	.nv.constant0.rmsnorm_backward_kernel2,"a",@progbits
	.sectionflags	@""
	.align	4
.nv.constant0.rmsnorm_backward_kernel2:
	.zero		944


//--------------------- .nv.constant0.rmsnorm_forward_kernel2 --------------------------
	.section	.nv.constant0.rmsnorm_forward_kernel2,"a",@progbits
	.sectionflags	@""
	.align	4
.nv.constant0.rmsnorm_forward_kernel2:
	.zero		928


//--------------------- .nv.constant0.rmsnorm_backward_kernel1 --------------------------
	.section	.nv.constant0.rmsnorm_backward_kernel1,"a",@progbits
	.sectionflags	@""
	.align	4
.nv.constant0.rmsnorm_backward_kernel1:
	.zero		944


//--------------------- .nv.constant0.rmsnorm_forward_kernel1 --------------------------
	.section	.nv.constant0.rmsnorm_forward_kernel1,"a",@progbits
	.sectionflags	@""
	.align	4
.nv.constant0.rmsnorm_forward_kernel1:
	.zero		928


//--------------------- .nv.constant0.rmsnorm_backward_kernel --------------------------
	.section	.nv.constant0.rmsnorm_backward_kernel,"a",@progbits
	.sectionflags	@""
	.align	4
.nv.constant0.rmsnorm_backward_kernel:
	.zero		960


//--------------------- .nv.constant0.rmsnorm_forward_kernel --------------------------
	.section	.nv.constant0.rmsnorm_forward_kernel,"a",@progbits
	.sectionflags	@""
	.align	4
.nv.constant0.rmsnorm_forward_kernel:
	.zero		944


//--------------------- SYMBOLS --------------------------

	.type		.nv.reservedSmem.offset0,@object
	.size		.nv.reservedSmem.offset0,0x4
	.type		.nv.reservedSmem.cap,@object
	.size		.nv.reservedSmem.cap,0x4
